def matmul_kernel(
    a_ptr,
    b_ptr,
    c_ptr,
    M,
    N,
    K,
    stride_am,
    stride_ak,
    stride_bk,
    stride_bn,
    stride_cm,
    stride_cn,
    BLOCK_M: tl.constexpr,
    BLOCK_N: tl.constexpr,
    BLOCK_K: tl.constexpr,
    GROUP_M: tl.constexpr,
):
    pid = tl.program_id(axis=0)
    num_pid_m = tl.cdiv(M, BLOCK_M)
    num_pid_n = tl.cdiv(N, BLOCK_N)
    num_pid_in_group = GROUP_M * num_pid_n
    group_id = pid // num_pid_in_group
    first_pid_m = group_id * GROUP_M
    group_size_m = min(num_pid_m - first_pid_m, GROUP_M)
    pid_m = first_pid_m + ((pid % num_pid_in_group) % group_size_m)
    pid_n = (pid % num_pid_in_group) // group_size_m

    offs_am = (pid_m * BLOCK_M + tl.arange(0, BLOCK_M)) % M
    offs_bn = (pid_n * BLOCK_N + tl.arange(0, BLOCK_N)) % N
    offs_k = tl.arange(0, BLOCK_K)
    a_ptrs = a_ptr + offs_am[:, None] * stride_am + offs_k[None, :] * stride_ak
    b_ptrs = b_ptr + offs_k[:, None] * stride_bk + offs_bn[None, :] * stride_bn

    acc = tl.zeros((BLOCK_M, BLOCK_N), dtype=tl.float32)
    for kk in range(0, tl.cdiv(K, BLOCK_K)):
        a = tl.load(a_ptrs, mask=offs_k[None, :] < K - kk * BLOCK_K, other=0.0)
        b = tl.load(b_ptrs, mask=offs_k[:, None] < K - kk * BLOCK_K, other=0.0)
        acc = tl.dot(a, b, acc)
        a_ptrs += BLOCK_K * stride_ak
        b_ptrs += BLOCK_K * stride_bk

    c = acc.to(c_ptr.dtype.element_ty)
    offs_cm = pid_m * BLOCK_M + tl.arange(0, BLOCK_M)
    offs_cn = pid_n * BLOCK_N + tl.arange(0, BLOCK_N)
    c_ptrs = c_ptr + offs_cm[:, None] * stride_cm + offs_cn[None, :] * stride_cn
    mask = (offs_cm[:, None] < M) & (offs_cn[None, :] < N)
    tl.store(c_ptrs, c, mask=mask)

# config = {"BLOCK_K": 64, "BLOCK_M": 256, "BLOCK_N": 256, "GROUP_M": 8, "arch": "sm_100", "dtype": "fp8e4m3", "num_ctas": 1, "num_stages": 6, "num_warps": 4}
# arch = sm_100


// ===== COMPILED SASS (sm_100a) =====

	.target	sm_100a

	.elftype	@"ET_EXEC"


//--------------------- .note.nv.tkinfo           --------------------------
	.section	.note.nv.tkinfo,"",@"SHT_NOTE"
	.sectionflags	@"SHF_NOTE_NV_TKINFO"
	.tkinfo
        /*0018*/ 	.word	0x00000081
        /*0030*/ 	.string	""
        /*0030*/ 	.string	"ptxas-blackwell"
        /*0030*/ 	.string	"Cuda compilation tools, release 12.9, V12.9.86"
        /*0030*/ 	.string	"Build cuda_12.9.r12.9/compiler.36037853_0"
        /*0030*/ 	.string	"-v  -suppress-debug-info  -lineinfo  -arch sm_100a "



//--------------------- .note.nv.cuver            --------------------------
	.section	.note.nv.cuver,"",@"SHT_NOTE"
	.sectionflags	@"SHF_NOTE_NV_CUVER"
        /*0018*/ 	.short	0x0001
        /*001a*/ 	.short	0x0064
        /*001c*/ 	.short	0x0001
        /*001e*/ 	.short	0x0000
        /*0020*/ 	.short	0x0001
        /*0022*/ 	.short	0x0000


//--------------------- .nv.info                  --------------------------
	.section	.nv.info,"",@"SHT_CUDA_INFO"
	.align	4


	//----- nvinfo : EIATTR_REGCOUNT
	.align		4
        /*0000*/ 	.byte	0x04, 0x2f
        /*0002*/ 	.short	(.L_4 - .L_3)
	.align		4
.L_3:
        /*0004*/ 	.word	index@(matmul_kernel)
        /*0008*/ 	.word	0x00000060


	//----- nvinfo : EIATTR_FRAME_SIZE
	.align		4
.L_4:
        /*000c*/ 	.byte	0x04, 0x11
        /*000e*/ 	.short	(.L_6 - .L_5)
	.align		4
.L_5:
        /*0010*/ 	.word	index@($__internal_2_$__cuda_sm10x_tcgen05_guardrail_trap_unallocated_columns_being_dealloced)
        /*0014*/ 	.word	0x00001080


	//----- nvinfo : EIATTR_FRAME_SIZE
	.align		4
.L_6:
        /*0018*/ 	.byte	0x04, 0x11
        /*001a*/ 	.short	(.L_8 - .L_7)
	.align		4
.L_7:
        /*001c*/ 	.word	index@($__internal_1_$__cuda_sm10x_tcgen05_guardrail_trap_phase_invalid_during_alloc)
        /*0020*/ 	.word	0x00001080


	//----- nvinfo : EIATTR_FRAME_SIZE
	.align		4
.L_8:
        /*0024*/ 	.byte	0x04, 0x11
        /*0026*/ 	.short	(.L_10 - .L_9)
	.align		4
.L_9:
        /*0028*/ 	.word	index@($__internal_0_$__cuda_sm10x_tcgen05_guardrail_trap_col_being_dealloced_not_returned_by_alloc)
        /*002c*/ 	.word	0x00001080


	//----- nvinfo : EIATTR_FRAME_SIZE
	.align		4
.L_10:
        /*0030*/ 	.byte	0x04, 0x11
        /*0032*/ 	.short	(.L_12 - .L_11)
	.align		4
.L_11:
        /*0034*/ 	.word	index@(matmul_kernel)
        /*0038*/ 	.word	0x00001080


	//----- nvinfo : EIATTR_MIN_STACK_SIZE
	.align		4
.L_12:
        /*003c*/ 	.byte	0x04, 0x12
        /*003e*/ 	.short	(.L_14 - .L_13)
	.align		4
.L_13:
        /*0040*/ 	.word	index@(matmul_kernel)
        /*0044*/ 	.word	0x00001080
.L_14:


//--------------------- .nv.info.matmul_kernel    --------------------------
	.section	.nv.info.matmul_kernel,"",@"SHT_CUDA_INFO"
	.sectionflags	@""
	.align	4


	//----- nvinfo : EIATTR_CUDA_API_VERSION
	.align		4
        /*0000*/ 	.byte	0x04, 0x37
        /*0002*/ 	.short	(.L_16 - .L_15)
.L_15:
        /*0004*/ 	.word	0x00000081


	//----- nvinfo : EIATTR_KPARAM_INFO
	.align		4
.L_16:
        /*0008*/ 	.byte	0x04, 0x17
        /*000a*/ 	.short	(.L_18 - .L_17)
.L_17:
        /*000c*/ 	.word	0x00000000
        /*0010*/ 	.short	0x000d
        /*0012*/ 	.short	0x0048
        /*0014*/ 	.byte	0x00, 0xf4, 0x21, 0x00


	//----- nvinfo : EIATTR_KPARAM_INFO
	.align		4
.L_18:
        /*0018*/ 	.byte	0x04, 0x17
        /*001a*/ 	.short	(.L_20 - .L_19)
.L_19:
        /*001c*/ 	.word	0x00000000
        /*0020*/ 	.short	0x000c
        /*0022*/ 	.short	0x0040
        /*0024*/ 	.byte	0x00, 0xf4, 0x21, 0x00


	//----- nvinfo : EIATTR_KPARAM_INFO
	.align		4
.L_20:
        /*0028*/ 	.byte	0x04, 0x17
        /*002a*/ 	.short	(.L_22 - .L_21)
.L_21:
        /*002c*/ 	.word	0x00000000
        /*0030*/ 	.short	0x000b
        /*0032*/ 	.short	0x0038
        /*0034*/ 	.byte	0x00, 0xf0, 0x11, 0x00


	//----- nvinfo : EIATTR_KPARAM_INFO
	.align		4
.L_22:
        /*0038*/ 	.byte	0x04, 0x17
        /*003a*/ 	.short	(.L_24 - .L_23)
.L_23:
        /*003c*/ 	.word	0x00000000
        /*0040*/ 	.short	0x000a
        /*0042*/ 	.short	0x0034
        /*0044*/ 	.byte	0x00, 0xf0, 0x11, 0x00


	//----- nvinfo : EIATTR_KPARAM_INFO
	.align		4
.L_24:
        /*0048*/ 	.byte	0x04, 0x17
        /*004a*/ 	.short	(.L_26 - .L_25)
.L_25:
        /*004c*/ 	.word	0x00000000
        /*0050*/ 	.short	0x0009
        /*0052*/ 	.short	0x0030
        /*0054*/ 	.byte	0x00, 0xf0, 0x11, 0x00


	//----- nvinfo : EIATTR_KPARAM_INFO
	.align		4
.L_26:
        /*0058*/ 	.byte	0x04, 0x17
        /*005a*/ 	.short	(.L_28 - .L_27)
.L_27:
        /*005c*/ 	.word	0x00000000
        /*0060*/ 	.short	0x0008
        /*0062*/ 	.short	0x002c
        /*0064*/ 	.byte	0x00, 0xf0, 0x11, 0x00


	//----- nvinfo : EIATTR_KPARAM_INFO
	.align		4
.L_28:
        /*0068*/ 	.byte	0x04, 0x17
        /*006a*/ 	.short	(.L_30 - .L_29)
.L_29:
        /*006c*/ 	.word	0x00000000
        /*0070*/ 	.short	0x0007
        /*0072*/ 	.short	0x0028
        /*0074*/ 	.byte	0x00, 0xf0, 0x11, 0x00


	//----- nvinfo : EIATTR_KPARAM_INFO
	.align		4
.L_30:
        /*0078*/ 	.byte	0x04, 0x17
        /*007a*/ 	.short	(.L_32 - .L_31)
.L_31:
        /*007c*/ 	.word	0x00000000
        /*0080*/ 	.short	0x0006
        /*0082*/ 	.short	0x0024
        /*0084*/ 	.byte	0x00, 0xf0, 0x11, 0x00


	//----- nvinfo : EIATTR_KPARAM_INFO
	.align		4
.L_32:
        /*0088*/ 	.byte	0x04, 0x17
        /*008a*/ 	.short	(.L_34 - .L_33)
.L_33:
        /*008c*/ 	.word	0x00000000
        /*0090*/ 	.short	0x0005
        /*0092*/ 	.short	0x0020
        /*0094*/ 	.byte	0x00, 0xf0, 0x11, 0x00


	//----- nvinfo : EIATTR_KPARAM_INFO
	.align		4
.L_34:
        /*0098*/ 	.byte	0x04, 0x17
        /*009a*/ 	.short	(.L_36 - .L_35)
.L_35:
        /*009c*/ 	.word	0x00000000
        /*00a0*/ 	.short	0x0004
        /*00a2*/ 	.short	0x001c
        /*00a4*/ 	.byte	0x00, 0xf0, 0x11, 0x00


	//----- nvinfo : EIATTR_KPARAM_INFO
	.align		4
.L_36:
        /*00a8*/ 	.byte	0x04, 0x17
        /*00aa*/ 	.short	(.L_38 - .L_37)
.L_37:
        /*00ac*/ 	.word	0x00000000
        /*00b0*/ 	.short	0x0003
        /*00b2*/ 	.short	0x0018
        /*00b4*/ 	.byte	0x00, 0xf0, 0x11, 0x00


	//----- nvinfo : EIATTR_KPARAM_INFO
	.align		4
.L_38:
        /*00b8*/ 	.byte	0x04, 0x17
        /*00ba*/ 	.short	(.L_40 - .L_39)
.L_39:
        /*00bc*/ 	.word	0x00000000
        /*00c0*/ 	.short	0x0002
        /*00c2*/ 	.short	0x0010
        /*00c4*/ 	.byte	0x00, 0xf4, 0x21, 0x00


	//----- nvinfo : EIATTR_KPARAM_INFO
	.align		4
.L_40:
        /*00c8*/ 	.byte	0x04, 0x17
        /*00ca*/ 	.short	(.L_42 - .L_41)
.L_41:
        /*00cc*/ 	.word	0x00000000
        /*00d0*/ 	.short	0x0001
        /*00d2*/ 	.short	0x0008
        /*00d4*/ 	.byte	0x00, 0xf4, 0x21, 0x00


	//----- nvinfo : EIATTR_KPARAM_INFO
	.align		4
.L_42:
        /*00d8*/ 	.byte	0x04, 0x17
        /*00da*/ 	.short	(.L_44 - .L_43)
.L_43:
        /*00dc*/ 	.word	0x00000000
        /*00e0*/ 	.short	0x0000
        /*00e2*/ 	.short	0x0000
        /*00e4*/ 	.byte	0x00, 0xf4, 0x21, 0x00


	//----- nvinfo : EIATTR_AT_ENTRY_FRAGMENTS
	.align		4
.L_44:
        /*00e8*/ 	.byte	0x04, 0x4f
        /*00ea*/ 	.short	(.L_46 - .L_45)


	//   ....[0]....
.L_45:
        /*00ec*/ 	.word	0x00000004


	//----- nvinfo : EIATTR_RESERVED_SMEM_USED
	.align		4
.L_46:
        /*00f0*/ 	.byte	0x01, 0x41
	.zero		2


	//----- nvinfo : EIATTR_SPARSE_MMA_MASK
	.align		4
        /*00f4*/ 	.byte	0x03, 0x50
        /*00f6*/ 	.short	0x0000


	//----- nvinfo : EIATTR_TCGEN05_1CTA_USED
	.align		4
        /*00f8*/ 	.byte	0x01, 0x51
	.zero		2


	//----- nvinfo : EIATTR_MAXREG_COUNT
	.align		4
        /*00fc*/ 	.byte	0x03, 0x1b
        /*00fe*/ 	.short	0x00ff


	//----- nvinfo : EIATTR_NUM_BARRIERS
	.align		4
        /*0100*/ 	.byte	0x02, 0x4c
        /*0102*/ 	.byte	0x01
	.zero		1


	//----- nvinfo : EIATTR_ANNOTATIONS
	.align		4
        /*0104*/ 	.byte	0x04, 0x55
        /*0106*/ 	.short	(.L_48 - .L_47)


	//   ....[0]....
.L_47:
        /*0108*/ 	.word	0x00000001
        /*010c*/ 	.byte	0xf0, 0x03, 0x00, 0x00, 0x01, 0x00, 0x00, 0x00, 0x10, 0x04, 0x00, 0x00, 0x01, 0x00, 0x00, 0x00
        /* <DEDUP_REMOVED lines=2392> */
        /*969c*/ 	.byte	0x40, 0xf4, 0x03, 0x00


	//----- nvinfo : EIATTR_INT_WARP_WIDE_INSTR_OFFSETS
	.align		4
.L_48:
        /*96a0*/ 	.byte	0x04, 0x31
        /*96a2*/ 	.short	(.L_50 - .L_49)


	//   ....[0]....
.L_49:
        /*96a4*/ 	.word	0x00003900


	//   ....[1]....
        /*96a8*/ 	.word	0x00003910


	//   ....[2]....
        /*96ac*/ 	.word	0x00011590


	//   ....[3]....
        /*96b0*/ 	.word	0x0003f900


	//   ....[4]....
        /*96b4*/ 	.word	0x0003f950


	//----- nvinfo : EIATTR_COOP_GROUP_MASK_REGIDS
	.align		4
.L_50:
        /*96b8*/ 	.byte	0x04, 0x29
        /*96ba*/ 	.short	(.L_52 - .L_51)


	//   ....[0]....
.L_51:
        /*96bc*/ 	.word	0xffffffff


	//   ....[1]....
        /*96c0*/ 	.word	0xffffffff


	//   ....[2]....
        /*96c4*/ 	.word	0xffffffff


	//   ....[3]....
        /*96c8*/ 	.word	0xffffffff


	//----- nvinfo : EIATTR_COOP_GROUP_INSTR_OFFSETS
	.align		4
.L_52:
        /*96cc*/ 	.byte	0x04, 0x28
        /*96ce*/ 	.short	(.L_54 - .L_53)


	//   ....[0]....
.L_53:
        /*96d0*/ 	.word	0x00000070


	//   ....[1]....
        /*96d4*/ 	.word	0x00000330


	//   ....[2]....
        /*96d8*/ 	.word	0x0003f790


	//   ....[3]....
        /*96dc*/ 	.word	0x0003fa00


	//----- nvinfo : EIATTR_VRC_CTA_INIT_COUNT
	.align		4
.L_54:
        /*96e0*/ 	.byte	0x02, 0x4a
        /*96e2*/ 	.byte	0x80
	.zero		1


	//----- nvinfo : EIATTR_MBARRIER_INSTR_OFFSETS
	.align		4
        /*96e4*/ 	.byte	0x04, 0x39
        /*96e6*/ 	.short	(.L_56 - .L_55)


	//   ....[0]....
.L_55:
        /*96e8*/ 	.word	0x00004300
        /*96ec*/ 	.word	0x000000ff
        /*96f0*/ 	.word	0x00000000
        /*96f4*/ 	.short	0x0100
        /*96f6*/ 	.byte	0x0b
	.zero		1


	//   ....[1]....
        /*96f8*/ 	.word	0x00013ee0
        /*96fc*/ 	.word	0x000000ff
        /*9700*/ 	.word	0x00010008
        /*9704*/ 	.short	0x0100
        /*9706*/ 	.byte	0x0a
	.zero		1


	//   ....[2]....
        /*9708*/ 	.word	0x0001e920
        /*970c*/ 	.word	0x000000ff
        /*9710*/ 	.word	0x00000000
        /*9714*/ 	.short	0x010a
        /*9716*/ 	.byte	0x0b
	.zero		1


	//   ....[3]....
        /*9718*/ 	.word	0x00027970
        /*971c*/ 	.word	0x000000ff
        /*9720*/ 	.word	0x00000000
        /*9724*/ 	.short	0x010a
        /*9726*/ 	.byte	0x0b
	.zero		1


	//   ....[4]....
        /*9728*/ 	.word	0x00027ac0
        /*972c*/ 	.word	0x000000ff
        /*9730*/ 	.word	0x00010000
        /*9734*/ 	.short	0x0108
        /*9736*/ 	.byte	0x0a
	.zero		1


	//   ....[5]....
        /*9738*/ 	.word	0x00027c00
        /*973c*/ 	.word	0x000000ff
        /*9740*/ 	.word	0x00010008
        /*9744*/ 	.short	0x0108
        /*9746*/ 	.byte	0x0a
	.zero		1


	//   ....[6]....
        /*9748*/ 	.word	0x0003fa20
        /*974c*/ 	.word	0x000000ff
        /*9750*/ 	.word	0x00000000
        /*9754*/ 	.short	0x010a
        /*9756*/ 	.byte	0x0b
	.zero		1


	//   ....[7]....
        /*9758*/ 	.word	0x0003fa50
        /*975c*/ 	.word	0x000000ff
        /*9760*/ 	.word	0x00000000
        /*9764*/ 	.short	0x010a
        /*9766*/ 	.byte	0x0b
	.zero		1


	//----- nvinfo : EIATTR_NUM_MBARRIERS
	.align		4
.L_56:
        /*9768*/ 	.byte	0x03, 0x38
        /*976a*/ 	.short	0x0002


	//----- nvinfo : EIATTR_EXIT_INSTR_OFFSETS
	.align		4
        /*976c*/ 	.byte	0x04, 0x1c
        /*976e*/ 	.short	(.L_58 - .L_57)


	//   ....[0]....
.L_57:
        /*9770*/ 	.word	0x0003fa10


	//----- nvinfo : EIATTR_REQNTID
	.align		4
.L_58:
        /*9774*/ 	.byte	0x04, 0x10
        /*9776*/ 	.short	(.L_60 - .L_59)
.L_59:
        /*9778*/ 	.word	0x00000080
        /*977c*/ 	.word	0x00000001
        /*9780*/ 	.word	0x00000001


	//----- nvinfo : EIATTR_CRS_STACK_SIZE
	.align		4
.L_60:
        /*9784*/ 	.byte	0x04, 0x1e
        /*9786*/ 	.short	(.L_62 - .L_61)
.L_61:
        /*9788*/ 	.word	0x00000000


	//----- nvinfo : EIATTR_CBANK_PARAM_SIZE
	.align		4
.L_62:
        /*978c*/ 	.byte	0x03, 0x19
        /*978e*/ 	.short	0x0050


	//----- nvinfo : EIATTR_PARAM_CBANK
	.align		4
        /*9790*/ 	.byte	0x04, 0x0a
        /*9792*/ 	.short	(.L_64 - .L_63)
	.align		4
.L_63:
        /*9794*/ 	.word	index@(.nv.constant0.matmul_kernel)
        /*9798*/ 	.short	0x0380
        /*979a*/ 	.short	0x0050


	//----- nvinfo : EIATTR_SW_WAR
	.align		4
.L_64:
        /*979c*/ 	.byte	0x04, 0x36
        /*979e*/ 	.short	(.L_66 - .L_65)
.L_65:
        /*97a0*/ 	.word	0x00000008
.L_66:


//--------------------- .nv.compat                --------------------------
	.section	.nv.compat,"",@"SHT_CUDA_COMPAT_INFO"
	.align	4
        /*0000*/ 	.byte	0x02, 0x02, 0x02, 0x00, 0x02, 0x05, 0x05, 0x00, 0x02, 0x03, 0x00, 0x00, 0x02, 0x06, 0x01, 0x00


//--------------------- .nv.callgraph             --------------------------
	.section	.nv.callgraph,"",@"SHT_CUDA_CALLGRAPH"
	.align	4
	.sectionentsize	8
	.align		4
        /*0000*/ 	.word	0x00000000
	.align		4
        /*0004*/ 	.word	0xffffffff
	.align		4
        /*0008*/ 	.word	0x00000000
	.align		4
        /*000c*/ 	.word	0xfffffffe
	.align		4
        /*0010*/ 	.word	0x00000000
	.align		4
        /*0014*/ 	.word	0xfffffffd
	.align		4
        /*0018*/ 	.word	0x00000000
	.align		4
        /*001c*/ 	.word	0xfffffffc


//--------------------- .text.matmul_kernel       --------------------------
	.section	.text.matmul_kernel,"ax",@progbits
	.align	128
        .global         matmul_kernel
        .type           matmul_kernel,@function
        .size           matmul_kernel,(.L_x_20 - matmul_kernel)
        .other          matmul_kernel,@"STO_CUDA_ENTRY STV_DEFAULT"
matmul_kernel:
.text.matmul_kernel:
[----:B------:R-:W0:Y:S01]  /*0000*/  LDC R1, c[0x0][0x37c] ;  /* 0x0000df00ff017b82 */ /* 0x000e220000000800 */
[----:B------:R-:W1:Y:S01]  /*0010*/  S2R R0, SR_TID.X ;  /* 0x0000000000007919 */ /* 0x000e620000002100 */
[----:B0-----:R-:W-:Y:S01]  /*0020*/  VIADD R1, R1, 0xffffef80 ;  /* 0xffffef8001017836 */ /* 0x001fe20000000000 */
[----:B-1----:R-:W-:-:S13]  /*0030*/  ISETP.GE.U32.AND P0, PT, R0, 0x20, PT ;  /* 0x000000200000780c */ /* 0x002fda0003f06070 */
[----:B------:R-:W-:Y:S02]  /*0040*/  VOTEU.ANY UP0, P0 ;  /* 0x0000000000ff7886 */ /* 0x000fe40000000100 */
[----:B------:R-:W-:Y:S05]  /*0050*/  BRA.U UP0, `(.L_x_0) ;  /* 0x0000000100b87547 */ /* 0x000fea000b800000 */
[----:B------:R-:W0:Y:S01]  /*0060*/  S2UR UR6, SR_CgaCtaId ;  /* 0x00000000000679c3 */ /* 0x000e220000008800 */
[----:B------:R-:W-:Y:S01]  /*0070*/  NOP ;  /* 0x0000000000007918 */ /* 0x000fe20000000000 */
[----:B------:R-:W-:Y:S02]  /*0080*/  UMOV UR4, 0x40 ;  /* 0x0000004000047882 */ /* 0x000fe40000000000 */
[----:B0-----:R-:W-:-:S09]  /*0090*/  ULEA UR4, UR6, UR4, 0x18 ;  /* 0x0000000406047291 */ /* 0x001fd2000f8ec0ff */
[----:B------:R-:W0:Y:S01]  /*00a0*/  LDS.U8 R0, [UR4] ;  /* 0x00000004ff007984 */ /* 0x000e220008000000 */
[----:B------:R-:W-:Y:S02]  /*00b0*/  UMOV UR4, 0x400 ;  /* 0x0000040000047882 */ /* 0x000fe40000000000 */
[----:B------:R-:W-:Y:S01]  /*00c0*/  ULEA UR4, UR6, UR4, 0x18 ;  /* 0x0000000406047291 */ /* 0x000fe2000f8ec0ff */
[----:B0-----:R-:W-:-:S13]  /*00d0*/  ISETP.NE.AND P0, PT, R0, RZ, PT ;  /* 0x000000ff0000720c */ /* 0x001fda0003f05270 */
[----:B------:R-:W-:Y:S05]  /*00e0*/  @P0 BRA `(.L_x_1) ;  /* 0x00000000007c0947 */ /* 0x000fea0003800000 */
[----:B------:R-:W-:-:S13]  /*00f0*/  ELECT P0, URZ, PT ;  /* 0x0000000000ff782f */ /* 0x000fda0003800000 */
[----:B------:R-:W-:Y:S05]  /*0100*/  @!P0 BRA `(.L_x_2) ;  /* 0x0000000000848947 */ /* 0x000fea0003800000 */
[----:B------:R-:W-:Y:S01]  /*0110*/  UMOV UR5, 0x10 ;  /* 0x0000001000057882 */ /* 0x000fe20000000000 */
[----:B------:R-:W-:Y:S02]  /*0120*/  IMAD.MOV.U32 R4, RZ, RZ, 0x1 ;  /* 0x00000001ff047424 */ /* 0x000fe400078e00ff */
[----:B------:R-:W-:Y:S02]  /*0130*/  IMAD.MOV.U32 R5, RZ, RZ, 0xffff ;  /* 0x0000ffffff057424 */ /* 0x000fe400078e00ff */
[----:B------:R-:W-:Y:S04]  /*0140*/  DEPBAR.LE SB0, 0x36 ;  /* 0x00008d800000791a */ /* 0x000fe80000000000 */
[----:B------:R-:W0:Y:S02]  /*0150*/  UTCATOMSWS.FIND_AND_SET.ALIGN UP1, UR5, UR5 ;  /* 0x00000005000575e3 */ /* 0x000e240008020800 */
[----:B0-----:R-:W-:-:S04]  /*0160*/  PLOP3.LUT P0, PT, PT, PT, UP1, 0x80, 0x8 ;  /* 0x000000000008781c */ /* 0x001fc80003f0f018 */
[----:B------:R-:W-:-:S04]  /*0170*/  SEL R0, RZ, 0xffffffff, !P0 ;  /* 0xffffffffff007807 */ /* 0x000fc80004000000 */
[----:B------:R-:W-:Y:S01]  /*0180*/  ISETP.NE.AND P0, PT, R0, RZ, PT ;  /* 0x000000ff0000720c */ /* 0x000fe20003f05270 */
[----:B------:R-:W-:-:S12]  /*0190*/  IMAD.U32 R0, RZ, RZ, UR5 ;  /* 0x00000005ff007e24 */ /* 0x000fd8000f8e00ff */
[----:B------:R-:W-:Y:S05]  /*01a0*/  @P0 BRA `(.L_x_3) ;  /* 0x0000000000240947 */ /* 0x000fea0003800000 */
.L_x_4:
[----:B------:R-:W-:Y:S05]  /*01b0*/  NANOSLEEP 0x64 ;  /* 0x000000640000795d */ /* 0x000fea0003800000 */
[----:B------:R-:W-:-:S05]  /*01c0*/  UMOV UR5, 0x10 ;  /* 0x0000001000057882 */ /* 0x000fca0000000000 */
[----:B------:R-:W-:Y:S04]  /*01d0*/  DEPBAR.LE SB0, 0x36 ;  /* 0x00008d800000791a */ /* 0x000fe80000000000 */
[----:B------:R-:W0:Y:S02]  /*01e0*/  UTCATOMSWS.FIND_AND_SET.ALIGN UP1, UR5, UR5 ;  /* 0x00000005000575e3 */ /* 0x000e240008020800 */
[----:B0-----:R-:W-:-:S04]  /*01f0*/  PLOP3.LUT P0, PT, PT, PT, UP1, 0x80, 0x8 ;  /* 0x000000000008781c */ /* 0x001fc80003f0f018 */
[----:B------:R-:W-:-:S04]  /*0200*/  SEL R0, RZ, 0xffffffff, !P0 ;  /* 0xffffffffff007807 */ /* 0x000fc80004000000 */
[----:B------:R-:W-:Y:S01]  /*0210*/  ISETP.NE.AND P0, PT, R0, RZ, PT ;  /* 0x000000ff0000720c */ /* 0x000fe20003f05270 */
[----:B------:R-:W-:-:S12]  /*0220*/  IMAD.U32 R0, RZ, RZ, UR5 ;  /* 0x00000005ff007e24 */ /* 0x000fd8000f8e00ff */
[----:B------:R-:W-:Y:S05]  /*0230*/  @!P0 BRA `(.L_x_4) ;  /* 0xfffffffc00dc8947 */ /* 0x000fea000383ffff */
.L_x_3:
[C---:B------:R-:W-:Y:S01]  /*0240*/  VIADD R3, R0.reuse, 0x10 ;  /* 0x0000001000037836 */ /* 0x040fe20000000000 */
[----:B------:R-:W-:Y:S01]  /*0250*/  UMOV UR5, 0x50 ;  /* 0x0000005000057882 */ /* 0x000fe20000000000 */
[----:B------:R-:W-:Y:S01]  /*0260*/  SHF.L.U32 R2, R5, R0, RZ ;  /* 0x0000000005027219 */ /* 0x000fe200000006ff */
[----:B------:R-:W-:Y:S01]  /*0270*/  ULEA UR5, UR6, UR5, 0x18 ;  /* 0x0000000506057291 */ /* 0x000fe2000f8ec0ff */
[----:B------:R-:W-:Y:S01]  /*0280*/  IMAD.SHL.U32 R0, R0, 0x20, RZ ;  /* 0x0000002000007824 */ /* 0x000fe200078e00ff */
[----:B------:R-:W-:-:S04]  /*0290*/  SHF.L.U32 R3, R4, R3, RZ ;  /* 0x0000000304037219 */ /* 0x000fc800000006ff */
[----:B------:R-:W-:-:S05]  /*02a0*/  LOP3.LUT R2, R3, R2, RZ, 0xfc, !PT ;  /* 0x0000000203027212 */ /* 0x000fca00078efcff */
[----:B------:R0:W-:Y:S04]  /*02b0*/  ATOMS.OR RZ, [UR5], R2 ;  /* 0x00000002ffff798c */ /* 0x0001e8000b000005 */
[----:B------:R0:W-:Y:S01]  /*02c0*/  STS [UR4], R0 ;  /* 0x00000000ff007988 */ /* 0x0001e20008000804 */
[----:B------:R-:W-:Y:S05]  /*02d0*/  BRA `(.L_x_2) ;  /* 0x0000000000107947 */ /* 0x000fea0003800000 */
.L_x_1:
[----:B------:R-:W-:Y:S01]  /*02e0*/  IMAD.MOV.U32 R0, RZ, RZ, -0x1 ;  /* 0xffffffffff007424 */ /* 0x000fe200078e00ff */
[----:B------:R-:W-:-:S04]  /*02f0*/  MOV R2, 0x320 ;  /* 0x0000032000027802 */ /* 0x000fc80000000f00 */
[----:B------:R0:W-:Y:S03]  /*0300*/  STS [UR4], R0 ;  /* 0x00000000ff007988 */ /* 0x0001e60008000804 */
[----:B0-----:R-:W-:Y:S05]  /*0310*/  CALL.REL.NOINC `($__internal_1_$__cuda_sm10x_tcgen05_guardrail_trap_phase_invalid_during_alloc) ;  /* 0x000003f400e47944 */ /* 0x001fea0003c00000 */
.L_x_2:
[----:B------:R-:W-:Y:S05]  /*0320*/  WARPSYNC.ALL ;  /* 0x0000000000007948 */ /* 0x000fea0003800000 */
[----:B------:R-:W-:Y:S01]  /*0330*/  NOP ;  /* 0x0000000000007918 */ /* 0x000fe20000000000 */
.L_x_0:
[----:B------:R-:W1:Y:S01]  /*0340*/  LDC.64 R12, c[0x0][0x398] ;  /* 0x0000e600ff0c7b82 */ /* 0x000e620000000a00 */
[----:B------:R-:W2:Y:S01]  /*0350*/  S2R R9, SR_CTAID.X ;  /* 0x0000000000097919 */ /* 0x000ea20000002500 */
[----:B------:R-:W-:Y:S01]  /*0360*/  UMOV UR10, 0x400 ;  /* 0x00000400000a7882 */ /* 0x000fe20000000000 */
[----:B------:R-:W3:Y:S01]  /*0370*/  LDCU UR20, c[0x0][0x3a4] ;  /* 0x00007480ff1477ac */ /* 0x000ee20008000800 */
[----:B------:R-:W4:Y:S04]  /*0380*/  S2R R19, SR_TID.X ;  /* 0x0000000000137919 */ /* 0x000f280000002100 */
[----:B------:R-:W0:Y:S08]  /*0390*/  S2UR UR5, SR_CgaCtaId ;  /* 0x00000000000579c3 */ /* 0x000e300000008800 */
[----:B------:R-:W-:Y:S06]  /*03a0*/  BAR.SYNC.DEFER_BLOCKING 0x0 ;  /* 0x0000000000007b1d */ /* 0x000fec0000010000 */
[----:B------:R-:W0:Y:S01]  /*03b0*/  LDCU.64 UR24, c[0x0][0x358] ;  /* 0x00006b00ff1877ac */ /* 0x000e220008000a00 */
[----:B------:R-:W0:Y:S01]  /*03c0*/  LDCU.64 UR12, c[0x0][0x3a8] ;  /* 0x00007500ff0c77ac */ /* 0x000e220008000a00 */
[----:B------:R-:W0:Y:S02]  /*03d0*/  LDCU.128 UR16, c[0x0][0x380] ;  /* 0x00007000ff1077ac */ /* 0x000e240008000c00 */
[----:B01----:R-:W-:Y:S01]  /*03e0*/  VIADD R0, R13, 0xff ;  /* 0x000000ff0d007836 */ /* 0x003fe20000000000 */
[----:B------:R-:W-:Y:S04]  /*03f0*/  STL [R1+0xcf0], R13 ;  /* 0x000cf00d01007387 */ /* 0x000fe80000100800 */
[----:B------:R-:W-:Y:S01]  /*0400*/  SHF.R.S32.HI R3, RZ, 0x1f, R0 ;  /* 0x0000001fff037819 */ /* 0x000fe20000011400 */
[----:B------:R-:W-:Y:S01]  /*0410*/  STL [R1+0xcf4], R12 ;  /* 0x000cf40c01007387 */ /* 0x000fe20000100800 */
[----:B------:R-:W-:-:S02]  /*0420*/  ULEA UR10, UR5, UR10, 0x18 ;  /* 0x0000000a050a7291 */ /* 0x000fc4000f8ec0ff */
[----:B------:R-:W-:Y:S02]  /*0430*/  LEA.HI R3, R3, R0, RZ, 0x8 ;  /* 0x0000000003037211 */ /* 0x000fe400078f40ff */
[----:B--2---:R-:W-:Y:S02]  /*0440*/  IABS R8, R9 ;  /* 0x0000000900087213 */ /* 0x004fe40000000000 */
[----:B------:R-:W-:-:S05]  /*0450*/  SHF.R.S32.HI R3, RZ, 0x8, R3 ;  /* 0x00000008ff037819 */ /* 0x000fca0000011403 */
[----:B------:R-:W-:-:S05]  /*0460*/  IMAD.SHL.U32 R4, R3, 0x8, RZ ;  /* 0x0000000803047824 */ /* 0x000fca00078e00ff */
[-C--:B------:R-:W-:Y:S02]  /*0470*/  IABS R5, R4.reuse ;  /* 0x0000000400057213 */ /* 0x080fe40000000000 */
[----:B------:R-:W-:Y:S02]  /*0480*/  IABS R10, R4 ;  /* 0x00000004000a7213 */ /* 0x000fe40000000000 */
[----:B------:R-:W0:Y:S08]  /*0490*/  I2F.RP R0, R5 ;  /* 0x0000000500007306 */ /* 0x000e300000209400 */
[----:B0-----:R-:W0:Y:S02]  /*04a0*/  MUFU.RCP R0, R0 ;  /* 0x0000000000007308 */ /* 0x001e240000001000 */
[----:B0-----:R-:W-:-:S02]  /*04b0*/  VIADD R2, R0, 0xffffffe ;  /* 0x0ffffffe00027836 */ /* 0x001fc40000000000 */
[----:B------:R-:W-:-:S04]  /*04c0*/  IMAD.MOV R0, RZ, RZ, -R10 ;  /* 0x000000ffff007224 */ /* 0x000fc800078e0a0a */
[----:B------:R0:W1:Y:S01]  /*04d0*/  F2I.FTZ.U32.TRUNC.NTZ R3, R2 ;  /* 0x0000000200037305 */ /* 0x000062000021f000 */
[----:B------:R-:W2:Y:S01]  /*04e0*/  LDS R10, [UR10] ;  /* 0x0000000aff0a7984 */ /* 0x000ea20008000800 */
[----:B0-----:R-:W-:Y:S02]  /*04f0*/  IMAD.MOV.U32 R2, RZ, RZ, RZ ;  /* 0x000000ffff027224 */ /* 0x001fe400078e00ff */
[----:B-1----:R-:W-:-:S04]  /*0500*/  IMAD.MOV R6, RZ, RZ, -R3 ;  /* 0x000000ffff067224 */ /* 0x002fc800078e0a03 */
[----:B------:R-:W-:Y:S02]  /*0510*/  IMAD R7, R6, R5, RZ ;  /* 0x0000000506077224 */ /* 0x000fe400078e02ff */
[----:B------:R-:W-:Y:S02]  /*0520*/  IMAD.MOV.U32 R6, RZ, RZ, R8 ;  /* 0x000000ffff067224 */ /* 0x000fe400078e0008 */
[----:B------:R-:W-:-:S06]  /*0530*/  IMAD.HI.U32 R3, R3, R7, R2 ;  /* 0x0000000703037227 */ /* 0x000fcc00078e0002 */
[----:B------:R-:W-:-:S04]  /*0540*/  IMAD.HI.U32 R3, R3, R6, RZ ;  /* 0x0000000603037227 */ /* 0x000fc800078e00ff */
[----:B------:R-:W-:Y:S01]  /*0550*/  IMAD R0, R3, R0, R6 ;  /* 0x0000000003007224 */ /* 0x000fe200078e0206 */
[----:B------:R-:W-:Y:S04]  /*0560*/  BAR.SYNC.DEFER_BLOCKING 0x0 ;  /* 0x0000000000007b1d */ /* 0x000fe80000010000 */
[----:B------:R-:W-:Y:S02]  /*0570*/  ISETP.GT.U32.AND P1, PT, R5, R0, PT ;  /* 0x000000000500720c */ /* 0x000fe40003f24070 */
[----:B--2---:R-:W-:-:S11]  /*0580*/  R2UR UR8, R10 ;  /* 0x000000000a0872ca */ /* 0x004fd600000e0000 */
[----:B------:R-:W-:Y:S02]  /*0590*/  @!P1 IMAD.IADD R0, R0, 0x1, -R5 ;  /* 0x0000000100009824 */ /* 0x000fe400078e0a05 */
[----:B------:R-:W-:Y:S01]  /*05a0*/  @!P1 VIADD R3, R3, 0x1 ;  /* 0x0000000103039836 */ /* 0x000fe20000000000 */
[----:B------:R-:W-:Y:S02]  /*05b0*/  ISETP.NE.AND P1, PT, R4, RZ, PT ;  /* 0x000000ff0400720c */ /* 0x000fe40003f25270 */
[----:B------:R-:W-:Y:S02]  /*05c0*/  ISETP.GE.U32.AND P0, PT, R0, R5, PT ;  /* 0x000000050000720c */ /* 0x000fe40003f06070 */
[----:B------:R-:W-:Y:S02]  /*05d0*/  LOP3.LUT R0, R9, R4, RZ, 0x3c, !PT ;  /* 0x0000000409007212 */ /* 0x000fe400078e3cff */
[----:B------:R-:W-:Y:S02]  /*05e0*/  IABS R5, R13 ;  /* 0x0000000d00057213 */ /* 0x000fe40000000000 */
[----:B------:R-:W-:Y:S01]  /*05f0*/  ISETP.GE.AND P2, PT, R0, RZ, PT ;  /* 0x000000ff0000720c */ /* 0x000fe20003f46270 */
[----:B------:R-:W-:-:S06]  /*0600*/  VIADD R0, R12, 0xff ;  /* 0x000000ff0c007836 */ /* 0x000fcc0000000000 */
[----:B------:R-:W-:-:S04]  /*0610*/  @P0 VIADD R3, R3, 0x1 ;  /* 0x0000000103030836 */ /* 0x000fc80000000000 */
[----:B------:R-:W-:Y:S01]  /*0620*/  IMAD.MOV.U32 R2, RZ, RZ, R3 ;  /* 0x000000ffff027224 */ /* 0x000fe200078e0003 */
[----:B------:R-:W-:-:S03]  /*0630*/  SHF.R.S32.HI R3, RZ, 0x1f, R0 ;  /* 0x0000001fff037819 */ /* 0x000fc60000011400 */
[----:B------:R-:W-:Y:S01]  /*0640*/  @!P2 IMAD.MOV R2, RZ, RZ, -R2 ;  /* 0x000000ffff02a224 */ /* 0x000fe200078e0a02 */
[----:B------:R-:W-:Y:S02]  /*0650*/  @!P1 LOP3.LUT R2, RZ, R4, RZ, 0x33, !PT ;  /* 0x00000004ff029212 */ /* 0x000fe400078e33ff */
[----:B------:R-:W-:-:S03]  /*0660*/  LEA.HI R3, R3, R0, RZ, 0x8 ;  /* 0x0000000003037211 */ /* 0x000fc600078f40ff */
[----:B------:R-:W-:Y:S02]  /*0670*/  IMAD.SHL.U32 R22, R2, 0x8, RZ ;  /* 0x0000000802167824 */ /* 0x000fe400078e00ff */
[----:B------:R-:W-:-:S03]  /*0680*/  IMAD.MOV R2, RZ, RZ, -R2 ;  /* 0x000000ffff027224 */ /* 0x000fc600078e0a02 */
[----:B------:R-:W-:Y:S01]  /*0690*/  LEA.HI.SX32 R3, R3, -R22, 0x18 ;  /* 0x8000001603037211 */ /* 0x000fe200078fc2ff */
[----:B------:R-:W-:Y:S02]  /*06a0*/  IMAD R17, R4, R2, R9 ;  /* 0x0000000204117224 */ /* 0x000fe400078e0209 */
[----:B------:R-:W0:Y:S01]  /*06b0*/  I2F.RP R4, R5 ;  /* 0x0000000500047306 */ /* 0x000e220000209400 */
[----:B------:R-:W-:Y:S02]  /*06c0*/  VIMNMX R24, PT, PT, R3, 0x8, PT ;  /* 0x0000000803187848 */ /* 0x000fe40003fe0100 */
[----:B------:R-:W-:Y:S02]  /*06d0*/  IABS R3, R12 ;  /* 0x0000000c00037213 */ /* 0x000fe40000000000 */
[----:B------:R-:W-:-:S03]  /*06e0*/  IABS R11, R24 ;  /* 0x00000018000b7213 */ /* 0x000fc60000000000 */
[----:B------:R-:W-:Y:S08]  /*06f0*/  I2F.RP R2, R3 ;  /* 0x0000000300027306 */ /* 0x000ff00000209400 */
[----:B------:R-:W1:Y:S08]  /*0700*/  I2F.RP R0, R11 ;  /* 0x0000000b00007306 */ /* 0x000e700000209400 */
[----:B0-----:R-:W-:Y:S08]  /*0710*/  MUFU.RCP R4, R4 ;  /* 0x0000000400047308 */ /* 0x001ff00000001000 */
[----:B-1----:R-:W0:Y:S08]  /*0720*/  MUFU.RCP R0, R0 ;  /* 0x0000000000007308 */ /* 0x002e300000001000 */
[----:B------:R-:W-:Y:S01]  /*0730*/  MUFU.RCP R2, R2 ;  /* 0x0000000200027308 */ /* 0x000fe20000001000 */
[----:B0-----:R-:W-:Y:S01]  /*0740*/  VIADD R6, R0, 0xffffffe ;  /* 0x0ffffffe00067836 */ /* 0x001fe20000000000 */
[----:B------:R-:W-:-:S06]  /*0750*/  IABS R0, R17 ;  /* 0x0000001100007213 */ /* 0x000fcc0000000000 */
[----:B------:R0:W1:Y:S02]  /*0760*/  F2I.FTZ.U32.TRUNC.NTZ R7, R6 ;  /* 0x0000000600077305 */ /* 0x000064000021f000 */
[----:B0-----:R-:W-:Y:S02]  /*0770*/  IMAD.MOV.U32 R6, RZ, RZ, RZ ;  /* 0x000000ffff067224 */ /* 0x001fe400078e00ff */
[----:B-1----:R-:W-:-:S04]  /*0780*/  IMAD.MOV R8, RZ, RZ, -R7 ;  /* 0x000000ffff087224 */ /* 0x002fc800078e0a07 */
[----:B------:R-:W-:Y:S01]  /*0790*/  IMAD R9, R8, R11, RZ ;  /* 0x0000000b08097224 */ /* 0x000fe200078e02ff */
[----:B------:R-:W-:-:S03]  /*07a0*/  IABS R8, R24 ;  /* 0x0000001800087213 */ /* 0x000fc60000000000 */
[----:B------:R-:W-:-:S04]  /*07b0*/  IMAD.HI.U32 R6, R7, R9, R6 ;  /* 0x0000000907067227 */ /* 0x000fc800078e0006 */
[----:B------:R-:W-:Y:S02]  /*07c0*/  IMAD.MOV.U32 R7, RZ, RZ, R0 ;  /* 0x000000ffff077224 */ /* 0x000fe400078e0000 */
[----:B------:R-:W-:Y:S02]  /*07d0*/  IMAD.MOV R0, RZ, RZ, -R8 ;  /* 0x000000ffff007224 */ /* 0x000fe400078e0a08 */
[----:B------:R-:W-:-:S04]  /*07e0*/  IMAD.HI.U32 R6, R6, R7, RZ ;  /* 0x0000000706067227 */ /* 0x000fc800078e00ff */
[----:B------:R-:W-:Y:S02]  /*07f0*/  IMAD R0, R6, R0, R7 ;  /* 0x0000000006007224 */ /* 0x000fe400078e0207 */
[----:B------:R-:W-:Y:S02]  /*0800*/  VIADD R7, R4, 0xffffffe ;  /* 0x0ffffffe04077836 */ /* 0x000fe40000000000 */
[----:B------:R-:W-:Y:S01]  /*0810*/  VIADD R8, R2, 0xffffffe ;  /* 0x0ffffffe02087836 */ /* 0x000fe20000000000 */
[----:B------:R-:W-:-:S03]  /*0820*/  ISETP.GT.U32.AND P1, PT, R11, R0, PT ;  /* 0x000000000b00720c */ /* 0x000fc60003f24070 */
[----:B------:R-:W0:Y:S08]  /*0830*/  F2I.FTZ.U32.TRUNC.NTZ R7, R7 ;  /* 0x0000000700077305 */ /* 0x000e30000021f000 */
[----:B------:R1:W2:Y:S02]  /*0840*/  F2I.FTZ.U32.TRUNC.NTZ R9, R8 ;  /* 0x0000000800097305 */ /* 0x0002a4000021f000 */
[----:B------:R-:W-:-:S02]  /*0850*/  @!P1 IMAD.IADD R0, R0, 0x1, -R11 ;  /* 0x0000000100009824 */ /* 0x000fc400078e0a0b */
[----:B------:R-:W-:Y:S01]  /*0860*/  @!P1 VIADD R6, R6, 0x1 ;  /* 0x0000000106069836 */ /* 0x000fe20000000000 */
[----:B------:R-:W-:Y:S02]  /*0870*/  ISETP.NE.AND P1, PT, R24, RZ, PT ;  /* 0x000000ff1800720c */ /* 0x000fe40003f25270 */
[----:B------:R-:W-:Y:S01]  /*0880*/  ISETP.GE.U32.AND P0, PT, R0, R11, PT ;  /* 0x0000000b0000720c */ /* 0x000fe20003f06070 */
[----:B0-----:R-:W-:Y:S01]  /*0890*/  IMAD.MOV R2, RZ, RZ, -R7 ;  /* 0x000000ffff027224 */ /* 0x001fe200078e0a07 */
[----:B------:R-:W-:Y:S01]  /*08a0*/  LOP3.LUT R0, R17, R24, RZ, 0x3c, !PT ;  /* 0x0000001811007212 */ /* 0x000fe200078e3cff */
[----:B-1----:R-:W-:Y:S01]  /*08b0*/  IMAD.MOV.U32 R8, RZ, RZ, RZ ;  /* 0x000000ffff087224 */ /* 0x002fe200078e00ff */
[--C-:B----4-:R-:W-:Y:S01]  /*08c0*/  SHF.R.U32.HI R11, RZ, 0x6, R19.reuse ;  /* 0x00000006ff0b7819 */ /* 0x110fe20000011613 */
[----:B------:R-:W-:Y:S01]  /*08d0*/  IMAD R15, R2, R5, RZ ;  /* 0x00000005020f7224 */ /* 0x000fe200078e02ff */
[----:B------:R-:W-:Y:S02]  /*08e0*/  ISETP.GE.AND P2, PT, R0, RZ, PT ;  /* 0x000000ff0000720c */ /* 0x000fe40003f46270 */
[----:B------:R-:W-:-:S02]  /*08f0*/  SHF.R.U32.HI R0, RZ, 0x5, R19 ;  /* 0x00000005ff007819 */ /* 0x000fc40000011613 */
[----:B------:R-:W-:Y:S02]  /*0900*/  SGXT.U32 R11, R11, 0x1 ;  /* 0x000000010b0b781a */ /* 0x000fe40000000000 */
[----:B------:R-:W-:Y:S01]  /*0910*/  R2UR UR7, R0 ;  /* 0x00000000000772ca */ /* 0x000fe200000e0000 */
[----:B------:R-:W-:Y:S02]  /*0920*/  @P0 VIADD R6, R6, 0x1 ;  /* 0x0000000106060836 */ /* 0x000fe40000000000 */
[----:B--2---:R-:W-:Y:S02]  /*0930*/  IMAD.MOV R0, RZ, RZ, -R9 ;  /* 0x000000ffff007224 */ /* 0x004fe400078e0a09 */
[----:B------:R-:W-:Y:S02]  /*0940*/  IMAD.MOV.U32 R69, RZ, RZ, R6 ;  /* 0x000000ffff457224 */ /* 0x000fe400078e0006 */
[----:B------:R-:W-:Y:S02]  /*0950*/  IMAD.MOV.U32 R6, RZ, RZ, RZ ;  /* 0x000000ffff067224 */ /* 0x000fe400078e00ff */
[----:B------:R-:W-:Y:S01]  /*0960*/  @!P2 IMAD.MOV R69, RZ, RZ, -R69 ;  /* 0x000000ffff45a224 */ /* 0x000fe200078e0a45 */
[----:B------:R-:W-:Y:S01]  /*0970*/  @!P1 LOP3.LUT R69, RZ, R24, RZ, 0x33, !PT ;  /* 0x00000018ff459212 */ /* 0x000fe200078e33ff */
[----:B------:R-:W-:-:S04]  /*0980*/  IMAD.HI.U32 R7, R7, R15, R6 ;  /* 0x0000000f07077227 */ /* 0x000fc800078e0006 */
[----:B------:R-:W-:Y:S02]  /*0990*/  IMAD.SHL.U32 R68, R69, 0x100, RZ ;  /* 0x0000010045447824 */ /* 0x000fe400078e00ff */
[----:B------:R-:W-:Y:S02]  /*09a0*/  IMAD R15, R0, R3, RZ ;  /* 0x00000003000f7224 */ /* 0x000fe400078e02ff */
[----:B------:R-:W-:Y:S01]  /*09b0*/  IMAD.MOV R69, RZ, RZ, -R69 ;  /* 0x000000ffff457224 */ /* 0x000fe200078e0a45 */
[----:B------:R-:W-:Y:S01]  /*09c0*/  LEA.HI R10, R19, R68, RZ, 0x1a ;  /* 0x00000044130a7211 */ /* 0x000fe200078fd0ff */
[----:B------:R-:W-:Y:S01]  /*09d0*/  STL [R1+0xcf8], R68 ;  /* 0x000cf84401007387 */ /* 0x000fe20000100800 */
[----:B------:R-:W-:Y:S01]  /*09e0*/  LOP3.LUT R6, R68, R11, RZ, 0xfc, !PT ;  /* 0x0000000b44067212 */ /* 0x000fe200078efcff */
[----:B------:R-:W-:-:S03]  /*09f0*/  IMAD.HI.U32 R4, R9, R15, R8 ;  /* 0x0000000f09047227 */ /* 0x000fc600078e0008 */
[----:B------:R-:W-:Y:S01]  /*0a00*/  LOP3.LUT R16, R6, 0x2, RZ, 0xfc, !PT ;  /* 0x0000000206107812 */ /* 0x000fe200078efcff */
[----:B------:R-:W-:Y:S01]  /*0a10*/  VIADD R20, R10, 0xfe ;  /* 0x000000fe0a147836 */ /* 0x000fe20000000000 */
[----:B------:R-:W-:Y:S01]  /*0a20*/  LOP3.LUT R18, R6, 0x4, RZ, 0xfc, !PT ;  /* 0x0000000406127812 */ /* 0x000fe200078efcff */
[----:B------:R-:W-:Y:S01]  /*0a30*/  IMAD R69, R24, R69, R17 ;  /* 0x0000004518457224 */ /* 0x000fe200078e0211 */
[----:B------:R-:W-:Y:S02]  /*0a40*/  IABS R14, R6 ;  /* 0x00000006000e7213 */ /* 0x000fe40000000000 */
[----:B------:R0:W-:Y:S01]  /*0a50*/  STL [R1+0x90], R20 ;  /* 0x0000901401007387 */ /* 0x0001e20000100800 */
[----:B------:R-:W-:Y:S01]  /*0a60*/  LOP3.LUT R12, R6, 0x6, RZ, 0xfc, !PT ;  /* 0x00000006060c7812 */ /* 0x000fe200078efcff */
[----:B------:R-:W-:Y:S01]  /*0a70*/  IMAD.IADD R69, R22, 0x1, R69 ;  /* 0x0000000116457824 */ /* 0x000fe200078e0245 */
[C---:B------:R-:W-:Y:S01]  /*0a80*/  LOP3.LUT R11, R6.reuse, 0x8, RZ, 0xfc, !PT ;  /* 0x00000008060b7812 */ /* 0x040fe200078efcff */
[----:B------:R1:W-:Y:S01]  /*0a90*/  STL [R1+0x98], R16 ;  /* 0x0000981001007387 */ /* 0x0003e20000100800 */
[----:B------:R-:W-:Y:S01]  /*0aa0*/  IMAD.HI.U32 R0, R7, R14, RZ ;  /* 0x0000000e07007227 */ /* 0x000fe200078e00ff */
[----:B------:R-:W-:-:S02]  /*0ab0*/  LOP3.LUT R15, R6, 0x14, RZ, 0xfc, !PT ;  /* 0x00000014060f7812 */ /* 0x000fc400078efcff */
[----:B------:R2:W-:Y:S01]  /*0ac0*/  STL [R1+0x94], R18 ;  /* 0x0000941201007387 */ /* 0x0005e20000100800 */
[----:B------:R-:W-:Y:S01]  /*0ad0*/  IMAD.MOV R0, RZ, RZ, -R0 ;  /* 0x000000ffff007224 */ /* 0x000fe200078e0a00 */
[----:B0-----:R-:W-:Y:S02]  /*0ae0*/  IABS R20, R20 ;  /* 0x0000001400147213 */ /* 0x001fe40000000000 */
[C---:B------:R-:W-:Y:S01]  /*0af0*/  LOP3.LUT R17, R6.reuse, 0x12, RZ, 0xfc, !PT ;  /* 0x0000001206117812 */ /* 0x040fe200078efcff */
[----:B------:R-:W-:Y:S01]  /*0b00*/  IMAD R0, R5, R0, R14 ;  /* 0x0000000005007224 */ /* 0x000fe200078e020e */
[----:B-1----:R-:W-:Y:S01]  /*0b10*/  IABS R16, R16 ;  /* 0x0000001000107213 */ /* 0x002fe20000000000 */
[C---:B------:R-:W-:Y:S01]  /*0b20*/  IMAD.HI.U32 R9, R7.reuse, R20, RZ ;  /* 0x0000001407097227 */ /* 0x040fe200078e00ff */
[----:B------:R-:W-:Y:S02]  /*0b30*/  IABS R14, R12 ;  /* 0x0000000c000e7213 */ /* 0x000fe40000000000 */
[----:B--2---:R-:W-:Y:S01]  /*0b40*/  IABS R18, R18 ;  /* 0x0000001200127213 */ /* 0x004fe20000000000 */
[----:B------:R-:W-:Y:S01]  /*0b50*/  IMAD.MOV R9, RZ, RZ, -R9 ;  /* 0x000000ffff097224 */ /* 0x000fe200078e0a09 */
[----:B------:R-:W-:Y:S01]  /*0b60*/  LOP3.LUT R13, R6, 0x16, RZ, 0xfc, !PT ;  /* 0x00000016060d7812 */ /* 0x000fe200078efcff */
[----:B------:R-:W-:Y:S01]  /*0b70*/  IMAD.HI.U32 R2, R7, R16, RZ ;  /* 0x0000001007027227 */ /* 0x000fe200078e00ff */
[----:B------:R-:W-:-:S02]  /*0b80*/  IABS R88, R17 ;  /* 0x0000001100587213 */ /* 0x000fc40000000000 */
[----:B------:R-:W-:Y:S01]  /*0b90*/  IABS R86, R13 ;  /* 0x0000000d00567213 */ /* 0x000fe20000000000 */
[----:B------:R-:W-:-:S04]  /*0ba0*/  IMAD.HI.U32 R8, R7, R18, RZ ;  /* 0x0000001207087227 */ /* 0x000fc800078e00ff */
[C---:B------:R-:W-:Y:S01]  /*0bb0*/  IMAD R23, R5.reuse, R9, R20 ;  /* 0x0000000905177224 */ /* 0x040fe200078e0214 */
[C---:B------:R-:W-:Y:S01]  /*0bc0*/  LOP3.LUT R9, R6.reuse, 0xa, RZ, 0xfc, !PT ;  /* 0x0000000a06097812 */ /* 0x040fe200078efcff */
[----:B------:R-:W-:Y:S01]  /*0bd0*/  IMAD.MOV R2, RZ, RZ, -R2 ;  /* 0x000000ffff027224 */ /* 0x000fe200078e0a02 */
[----:B------:R-:W-:Y:S01]  /*0be0*/  LOP3.LUT R20, R6, 0x10, RZ, 0xfc, !PT ;  /* 0x0000001006147812 */ /* 0x000fe200078efcff */
[----:B------:R-:W-:Y:S01]  /*0bf0*/  IMAD.MOV R8, RZ, RZ, -R8 ;  /* 0x000000ffff087224 */ /* 0x000fe200078e0a08 */
[----:B------:R-:W-:Y:S01]  /*0c00*/  STL [R1+0xcfc], R23 ;  /* 0x000cfc1701007387 */ /* 0x000fe20000100800 */
[----:B------:R-:W-:Y:S01]  /*0c10*/  IMAD R2, R5, R2, R16 ;  /* 0x0000000205027224 */ /* 0x000fe200078e0210 */
[----:B------:R-:W-:Y:S02]  /*0c20*/  IABS R16, R11 ;  /* 0x0000000b00107213 */ /* 0x000fe40000000000 */
[----:B------:R0:W-:Y:S01]  /*0c30*/  STL [R1+0xc], R0 ;  /* 0x00000c0001007387 */ /* 0x0001e20000100800 */
[----:B------:R-:W-:-:S03]  /*0c40*/  IABS R92, R9 ;  /* 0x00000009005c7213 */ /* 0x000fc60000000000 */
[----:B------:R1:W-:Y:S01]  /*0c50*/  STL [R1+0x8], R2 ;  /* 0x0000080201007387 */ /* 0x0003e20000100800 */
[----:B0-----:R-:W-:Y:S02]  /*0c60*/  IMAD R0, R5, R8, R18 ;  /* 0x0000000805007224 */ /* 0x001fe400078e0212 */
[----:B------:R-:W-:Y:S01]  /*0c70*/  IMAD.HI.U32 R8, R7, R92, RZ ;  /* 0x0000005c07087227 */ /* 0x000fe200078e00ff */
[----:B-1----:R-:W-:Y:S02]  /*0c80*/  LOP3.LUT R2, R6, 0xc, RZ, 0xfc, !PT ;  /* 0x0000000c06027812 */ /* 0x002fe400078efcff */
[----:B------:R0:W-:Y:S01]  /*0c90*/  STL [R1+0x4], R0 ;  /* 0x0000040001007387 */ /* 0x0001e20000100800 */
[----:B------:R-:W-:Y:S01]  /*0ca0*/  IMAD.MOV R8, RZ, RZ, -R8 ;  /* 0x000000ffff087224 */ /* 0x000fe200078e0a08 */
[----:B------:R-:W-:Y:S02]  /*0cb0*/  IABS R18, R2 ;  /* 0x0000000200127213 */ /* 0x000fe40000000000 */
[----:B------:R1:W-:Y:S01]  /*0cc0*/  STL [R1+0x9c], R12 ;  /* 0x00009c0c01007387 */ /* 0x0003e20000100800 */
[----:B------:R-:W-:-:S03]  /*0cd0*/  IMAD R92, R5, R8, R92 ;  /* 0x00000008055c7224 */ /* 0x000fc600078e025c */
[----:B------:R-:W-:Y:S01]  /*0ce0*/  STL [R1+0xa0], R11 ;  /* 0x0000a00b01007387 */ /* 0x000fe20000100800 */
[----:B0-----:R-:W-:-:S03]  /*0cf0*/  VIADD R0, R10, 0xe ;  /* 0x0000000e0a007836 */ /* 0x001fc60000000000 */
[----:B------:R0:W-:Y:S01]  /*0d00*/  STL [R1+0xa4], R9 ;  /* 0x0000a40901007387 */ /* 0x0001e20000100800 */
[----:B-1----:R-:W-:-:S03]  /*0d10*/  LOP3.LUT R12, R6, 0x18, RZ, 0xfc, !PT ;  /* 0x00000018060c7812 */ /* 0x002fc600078efcff */
[----:B------:R1:W-:Y:S01]  /*0d20*/  STL [R1+0xa8], R2 ;  /* 0x0000a80201007387 */ /* 0x0003e20000100800 */
[----:B------:R-:W-:-:S03]  /*0d30*/  IABS R90, R0 ;  /* 0x00000000005a7213 */ /* 0x000fc60000000000 */
[----:B------:R2:W-:Y:S01]  /*0d40*/  STL [R1+0xac], R0 ;  /* 0x0000ac0001007387 */ /* 0x0005e20000100800 */
[----:B0-----:R-:W-:-:S04]  /*0d50*/  IMAD.HI.U32 R9, R7, R18, RZ ;  /* 0x0000001207097227 */ /* 0x001fc800078e00ff */
[----:B-1----:R-:W-:-:S04]  /*0d60*/  IMAD.HI.U32 R2, R7, R16, RZ ;  /* 0x0000001007027227 */ /* 0x002fc800078e00ff */
[----:B--2---:R-:W-:-:S04]  /*0d70*/  IMAD.HI.U32 R0, R7, R14, RZ ;  /* 0x0000000e07007227 */ /* 0x004fc800078e00ff */
[----:B------:R-:W-:-:S04]  /*0d80*/  IMAD.HI.U32 R11, R7, R90, RZ ;  /* 0x0000005a070b7227 */ /* 0x000fc800078e00ff */
[----:B------:R-:W-:Y:S02]  /*0d90*/  IMAD.MOV R2, RZ, RZ, -R2 ;  /* 0x000000ffff027224 */ /* 0x000fe400078e0a02 */
[----:B------:R-:W-:Y:S02]  /*0da0*/  IMAD.MOV R0, RZ, RZ, -R0 ;  /* 0x000000ffff007224 */ /* 0x000fe400078e0a00 */
[----:B------:R-:W-:Y:S02]  /*0db0*/  IMAD.MOV R9, RZ, RZ, -R9 ;  /* 0x000000ffff097224 */ /* 0x000fe400078e0a09 */
[----:B------:R-:W-:Y:S02]  /*0dc0*/  IMAD.MOV R11, RZ, RZ, -R11 ;  /* 0x000000ffff0b7224 */ /* 0x000fe400078e0a0b */
[C---:B------:R-:W-:Y:S01]  /*0dd0*/  IMAD R93, R5.reuse, R2, R16 ;  /* 0x00000002055d7224 */ /* 0x040fe200078e0210 */
[----:B------:R-:W-:Y:S01]  /*0de0*/  IABS R16, R15 ;  /* 0x0000000f00107213 */ /* 0x000fe20000000000 */
[C---:B------:R-:W-:Y:S01]  /*0df0*/  IMAD R0, R5.reuse, R0, R14 ;  /* 0x0000000005007224 */ /* 0x040fe200078e020e */
[----:B------:R-:W-:Y:S01]  /*0e00*/  IABS R14, R20 ;  /* 0x00000014000e7213 */ /* 0x000fe20000000000 */
[C---:B------:R-:W-:Y:S01]  /*0e10*/  IMAD R91, R5.reuse, R9, R18 ;  /* 0x00000009055b7224 */ /* 0x040fe200078e0212 */
[----:B------:R-:W-:Y:S01]  /*0e20*/  STL [R1+0xd00], R93 ;  /* 0x000d005d01007387 */ /* 0x000fe20000100800 */
[----:B------:R-:W-:Y:S01]  /*0e30*/  IMAD R90, R5, R11, R90 ;  /* 0x0000000b055a7224 */ /* 0x000fe200078e025a */
[----:B------:R-:W-:Y:S01]  /*0e40*/  IABS R18, R12 ;  /* 0x0000000c00127213 */ /* 0x000fe20000000000 */
[C---:B------:R-:W-:Y:S01]  /*0e50*/  IMAD.HI.U32 R8, R7.reuse, R16, RZ ;  /* 0x0000001007087227 */ /* 0x040fe200078e00ff */
[----:B------:R0:W-:Y:S03]  /*0e60*/  STL [R1], R0 ;  /* 0x0000000001007387 */ /* 0x0001e60000100800 */
[C---:B------:R-:W-:Y:S01]  /*0e70*/  IMAD.HI.U32 R2, R7.reuse, R88, RZ ;  /* 0x0000005807027227 */ /* 0x040fe200078e00ff */
[----:B------:R-:W-:Y:S03]  /*0e80*/  STL [R1+0xd04], R92 ;  /* 0x000d045c01007387 */ /* 0x000fe60000100800 */
[C---:B------:R-:W-:Y:S01]  /*0e90*/  IMAD.HI.U32 R9, R7.reuse, R86, RZ ;  /* 0x0000005607097227 */ /* 0x040fe200078e00ff */
[----:B------:R-:W-:Y:S03]  /*0ea0*/  STL [R1+0xd08], R91 ;  /* 0x000d085b01007387 */ /* 0x000fe60000100800 */
[----:B0-----:R-:W-:Y:S01]  /*0eb0*/  IMAD.HI.U32 R0, R7, R14, RZ ;  /* 0x0000000e07007227 */ /* 0x001fe200078e00ff */
[----:B------:R-:W-:Y:S03]  /*0ec0*/  STL [R1+0xd0c], R90 ;  /* 0x000d0c5a01007387 */ /* 0x000fe60000100800 */
[----:B------:R-:W-:Y:S01]  /*0ed0*/  IMAD.MOV R0, RZ, RZ, -R0 ;  /* 0x000000ffff007224 */ /* 0x000fe200078e0a00 */
[----:B------:R0:W-:Y:S01]  /*0ee0*/  STL [R1+0xb0], R20 ;  /* 0x0000b01401007387 */ /* 0x0001e20000100800 */
[----:B------:R-:W-:-:S02]  /*0ef0*/  IMAD.MOV R8, RZ, RZ, -R8 ;  /* 0x000000ffff087224 */ /* 0x000fc400078e0a08 */
[----:B------:R-:W-:Y:S01]  /*0f00*/  IMAD.HI.U32 R11, R7, R18, RZ ;  /* 0x00000012070b7227 */ /* 0x000fe200078e00ff */
[----:B------:R1:W-:Y:S03]  /*0f10*/  STL [R1+0xb4], R17 ;  /* 0x0000b41101007387 */ /* 0x0003e60000100800 */
[----:B------:R-:W-:Y:S01]  /*0f20*/  IMAD.MOV R2, RZ, RZ, -R2 ;  /* 0x000000ffff027224 */ /* 0x000fe200078e0a02 */
[----:B------:R2:W-:Y:S01]  /*0f30*/  STL [R1+0xb8], R15 ;  /* 0x0000b80f01007387 */ /* 0x0005e20000100800 */
[C---:B------:R-:W-:Y:S01]  /*0f40*/  IMAD R89, R5.reuse, R0, R14 ;  /* 0x0000000005597224 */ /* 0x040fe200078e020e */
[C---:B0-----:R-:W-:Y:S01]  /*0f50*/  LOP3.LUT R20, R6.reuse, 0x1a, RZ, 0xfc, !PT ;  /* 0x0000001a06147812 */ /* 0x041fe200078efcff */
[----:B------:R-:W-:Y:S01]  /*0f60*/  IMAD.MOV R9, RZ, RZ, -R9 ;  /* 0x000000ffff097224 */ /* 0x000fe200078e0a09 */
[----:B------:R0:W-:Y:S01]  /*0f70*/  STL [R1+0xbc], R13 ;  /* 0x0000bc0d01007387 */ /* 0x0001e20000100800 */
[C---:B------:R-:W-:Y:S01]  /*0f80*/  IMAD R87, R5.reuse, R8, R16 ;  /* 0x0000000805577224 */ /* 0x040fe200078e0210 */
[----:B-1----:R-:W-:Y:S01]  /*0f90*/  LOP3.LUT R17, R6, 0x1c, RZ, 0xfc, !PT ;  /* 0x0000001c06117812 */ /* 0x002fe200078efcff */
[----:B------:R-:W-:Y:S01]  /*0fa0*/  IMAD.MOV R11, RZ, RZ, -R11 ;  /* 0x000000ffff0b7224 */ /* 0x000fe200078e0a0b */
[----:B------:R1:W-:Y:S01]  /*0fb0*/  STL [R1+0xc0], R12 ;  /* 0x0000c00c01007387 */ /* 0x0003e20000100800 */
[----:B------:R-:W-:Y:S01]  /*0fc0*/  IABS R84, R20 ;  /* 0x0000001400547213 */ /* 0x000fe20000000000 */
[----:B--2---:R-:W-:Y:S01]  /*0fd0*/  VIADD R15, R10, 0x1e ;  /* 0x0000001e0a0f7836 */ /* 0x004fe20000000000 */
[----:B------:R-:W-:Y:S01]  /*0fe0*/  IABS R14, R17 ;  /* 0x00000011000e7213 */ /* 0x000fe20000000000 */
[----:B------:R-:W-:Y:S01]  /*0ff0*/  IMAD R88, R5, R2, R88 ;  /* 0x0000000205587224 */ /* 0x000fe200078e0258 */
[----:B------:R-:W-:Y:S01]  /*1000*/  STL [R1+0xd10], R89 ;  /* 0x000d105901007387 */ /* 0x000fe20000100800 */
[C---:B0-----:R-:W-:Y:S01]  /*1010*/  LOP3.LUT R13, R6.reuse, 0x20, RZ, 0xfc, !PT ;  /* 0x00000020060d7812 */ /* 0x041fe200078efcff */
[----:B------:R-:W-:Y:S01]  /*1020*/  IMAD.HI.U32 R0, R7, R84, RZ ;  /* 0x0000005407007227 */ /* 0x000fe200078e00ff */
[----:B------:R-:W-:Y:S01]  /*1030*/  IABS R82, R15 ;  /* 0x0000000f00527213 */ /* 0x000fe20000000000 */
[----:B------:R-:W-:Y:S01]  /*1040*/  STL [R1+0xd14], R88 ;  /* 0x000d145801007387 */ /* 0x000fe20000100800 */
[C---:B-1----:R-:W-:Y:S01]  /*1050*/  LOP3.LUT R12, R6.reuse, 0x22, RZ, 0xfc, !PT ;  /* 0x00000022060c7812 */ /* 0x042fe200078efcff */
[----:B------:R-:W-:Y:S01]  /*1060*/  IMAD R86, R5, R9, R86 ;  /* 0x0000000905567224 */ /* 0x000fe200078e0256 */
[----:B------:R-:W-:Y:S01]  /*1070*/  IABS R16, R13 ;  /* 0x0000000d00107213 */ /* 0x000fe20000000000 */
[----:B------:R-:W-:Y:S01]  /*1080*/  IMAD.HI.U32 R2, R7, R14, RZ ;  /* 0x0000000e07027227 */ /* 0x000fe200078e00ff */
[----:B------:R-:W-:Y:S01]  /*1090*/  IABS R80, R12 ;  /* 0x0000000c00507213 */ /* 0x000fe20000000000 */
[----:B------:R-:W-:Y:S02]  /*10a0*/  STL [R1+0xd18], R87 ;  /* 0x000d185701007387 */ /* 0x000fe40000100800 */
[----:B------:R-:W-:Y:S01]  /*10b0*/  IMAD R85, R5, R11, R18 ;  /* 0x0000000b05557224 */ /* 0x000fe200078e0212 */
[----:B------:R-:W-:Y:S01]  /*10c0*/  LOP3.LUT R18, R6, 0x24, RZ, 0xfc, !PT ;  /* 0x0000002406127812 */ /* 0x000fe200078efcff */
[C---:B------:R-:W-:Y:S01]  /*10d0*/  IMAD.HI.U32 R8, R7.reuse, R82, RZ ;  /* 0x0000005207087227 */ /* 0x040fe200078e00ff */
[----:B------:R-:W-:Y:S03]  /*10e0*/  STL [R1+0xd1c], R86 ;  /* 0x000d1c5601007387 */ /* 0x000fe60000100800 */
[C---:B------:R-:W-:Y:S01]  /*10f0*/  IMAD.HI.U32 R9, R7.reuse, R16, RZ ;  /* 0x0000001007097227 */ /* 0x040fe200078e00ff */
[----:B------:R-:W-:Y:S03]  /*1100*/  STL [R1+0xd20], R85 ;  /* 0x000d205501007387 */ /* 0x000fe60000100800 */
[----:B------:R-:W-:Y:S01]  /*1110*/  IMAD.HI.U32 R11, R7, R80, RZ ;  /* 0x00000050070b7227 */ /* 0x000fe200078e00ff */
[----:B------:R-:W-:Y:S03]  /*1120*/  STL [R1+0xc4], R20 ;  /* 0x0000c41401007387 */ /* 0x000fe60000100800 */
[----:B------:R-:W-:Y:S01]  /*1130*/  IMAD.MOV R0, RZ, RZ, -R0 ;  /* 0x000000ffff007224 */ /* 0x000fe200078e0a00 */
[----:B------:R0:W-:Y:S01]  /*1140*/  STL [R1+0xc8], R17 ;  /* 0x0000c81101007387 */ /* 0x0001e20000100800 */
[----:B------:R-:W-:-:S02]  /*1150*/  IMAD.MOV R2, RZ, RZ, -R2 ;  /* 0x000000ffff027224 */ /* 0x000fc400078e0a02 */
[----:B------:R-:W-:Y:S01]  /*1160*/  IMAD.MOV R8, RZ, RZ, -R8 ;  /* 0x000000ffff087224 */ /* 0x000fe200078e0a08 */
[----:B------:R1:W-:Y:S01]  /*1170*/  STL [R1+0xcc], R15 ;  /* 0x0000cc0f01007387 */ /* 0x0003e20000100800 */
[----:B------:R-:W-:Y:S02]  /*1180*/  IMAD.MOV R9, RZ, RZ, -R9 ;  /* 0x000000ffff097224 */ /* 0x000fe400078e0a09 */
[----:B------:R-:W-:Y:S01]  /*1190*/  IMAD.MOV R11, RZ, RZ, -R11 ;  /* 0x000000ffff0b7224 */ /* 0x000fe200078e0a0b */
[----:B------:R2:W-:Y:S01]  /*11a0*/  STL [R1+0xd0], R13 ;  /* 0x0000d00d01007387 */ /* 0x0005e20000100800 */
[C---:B------:R-:W-:Y:S01]  /*11b0*/  IMAD R84, R5.reuse, R0, R84 ;  /* 0x0000000005547224 */ /* 0x040fe200078e0254 */
[C---:B0-----:R-:W-:Y:S01]  /*11c0*/  LOP3.LUT R17, R6.reuse, 0x26, RZ, 0xfc, !PT ;  /* 0x0000002606117812 */ /* 0x041fe200078efcff */
[C---:B------:R-:W-:Y:S01]  /*11d0*/  IMAD R83, R5.reuse, R2, R14 ;  /* 0x0000000205537224 */ /* 0x040fe200078e020e */
[----:B------:R0:W-:Y:S01]  /*11e0*/  STL [R1+0xd4], R12 ;  /* 0x0000d40c01007387 */ /* 0x0001e20000100800 */
[C---:B------:R-:W-:Y:S01]  /*11f0*/  IMAD R82, R5.reuse, R8, R82 ;  /* 0x0000000805527224 */ /* 0x040fe200078e0252 */
[C---:B-1----:R-:W-:Y:S01]  /*1200*/  LOP3.LUT R15, R6.reuse, 0x28, RZ, 0xfc, !PT ;  /* 0x00000028060f7812 */ /* 0x042fe200078efcff */
[C---:B------:R-:W-:Y:S01]  /*1210*/  IMAD R81, R5.reuse, R9, R16 ;  /* 0x0000000905517224 */ /* 0x040fe200078e0210 */
[----:B------:R-:W-:Y:S01]  /*1220*/  STL [R1+0xd24], R84 ;  /* 0x000d245401007387 */ /* 0x000fe20000100800 */
[----:B------:R-:W-:Y:S01]  /*1230*/  IMAD R80, R5, R11, R80 ;  /* 0x0000000b05507224 */ /* 0x000fe200078e0250 */
[----:B--2---:R-:W-:Y:S01]  /*1240*/  LOP3.LUT R13, R6, 0x2a, RZ, 0xfc, !PT ;  /* 0x0000002a060d7812 */ /* 0x004fe200078efcff */
[----:B------:R-:W-:Y:S01]  /*1250*/  VIADD R20, R10, 0x2e ;  /* 0x0000002e0a147836 */ /* 0x000fe20000000000 */
[----:B------:R-:W-:Y:S01]  /*1260*/  STL [R1+0xd28], R83 ;  /* 0x000d285301007387 */ /* 0x000fe20000100800 */
[----:B------:R-:W-:-:S02]  /*1270*/  IABS R14, R18 ;  /* 0x00000012000e7213 */ /* 0x000fc40000000000 */
[----:B0-----:R-:W-:Y:S01]  /*1280*/  LOP3.LUT R12, R6, 0x2c, RZ, 0xfc, !PT ;  /* 0x0000002c060c7812 */ /* 0x001fe200078efcff */
[----:B------:R-:W-:Y:S01]  /*1290*/  STL [R1+0xd2c], R82 ;  /* 0x000d2c5201007387 */ /* 0x000fe20000100800 */
[----:B------:R-:W-:Y:S01]  /*12a0*/  IABS R78, R17 ;  /* 0x00000011004e7213 */ /* 0x000fe20000000000 */
[C---:B------:R-:W-:Y:S01]  /*12b0*/  IMAD.HI.U32 R0, R7.reuse, R14, RZ ;  /* 0x0000000e07007227 */ /* 0x040fe200078e00ff */
[----:B------:R-:W-:Y:S01]  /*12c0*/  IABS R16, R15 ;  /* 0x0000000f00107213 */ /* 0x000fe20000000000 */
[----:B------:R-:W-:Y:S01]  /*12d0*/  STL [R1+0xd30], R81 ;  /* 0x000d305101007387 */ /* 0x000fe20000100800 */
[----:B------:R-:W-:Y:S01]  /*12e0*/  IABS R76, R13 ;  /* 0x0000000d004c7213 */ /* 0x000fe20000000000 */
[C---:B------:R-:W-:Y:S01]  /*12f0*/  IMAD.HI.U32 R2, R7.reuse, R78, RZ ;  /* 0x0000004e07027227 */ /* 0x040fe200078e00ff */
[----:B------:R-:W-:Y:S01]  /*1300*/  IABS R74, R20 ;  /* 0x00000014004a7213 */ /* 0x000fe20000000000 */
[----:B------:R-:W-:Y:S02]  /*1310*/  STL [R1+0xd34], R80 ;  /* 0x000d345001007387 */ /* 0x000fe40000100800 */
[----:B------:R-:W-:-:S02]  /*1320*/  IMAD.HI.U32 R8, R7, R16, RZ ;  /* 0x0000001007087227 */ /* 0x000fc400078e00ff */
[----:B------:R0:W-:Y:S02]  /*1330*/  STL [R1+0xd8], R18 ;  /* 0x0000d81201007387 */ /* 0x0001e40000100800 */
[----:B------:R-:W-:Y:S02]  /*1340*/  IMAD.HI.U32 R9, R7, R76, RZ ;  /* 0x0000004c07097227 */ /* 0x000fe400078e00ff */
[----:B------:R1:W-:Y:S02]  /*1350*/  STL [R1+0x170], R17 ;  /* 0x0001701101007387 */ /* 0x0003e40000100800 */
[----:B------:R-:W-:Y:S02]  /*1360*/  IMAD.MOV R0, RZ, RZ, -R0 ;  /* 0x000000ffff007224 */ /* 0x000fe400078e0a00 */
[----:B------:R-:W-:Y:S01]  /*1370*/  IMAD.MOV R2, RZ, RZ, -R2 ;  /* 0x000000ffff027224 */ /* 0x000fe200078e0a02 */
[----:B------:R2:W-:Y:S01]  /*1380*/  STL [R1+0x174], R15 ;  /* 0x0001740f01007387 */ /* 0x0005e20000100800 */
[----:B0-----:R-:W-:Y:S01]  /*1390*/  IABS R18, R12 ;  /* 0x0000000c00127213 */ /* 0x001fe20000000000 */
[----:B------:R-:W-:-:S02]  /*13a0*/  IMAD.MOV R8, RZ, RZ, -R8 ;  /* 0x000000ffff087224 */ /* 0x000fc400078e0a08 */
[----:B------:R-:W-:Y:S01]  /*13b0*/  IMAD.MOV R9, RZ, RZ, -R9 ;  /* 0x000000ffff097224 */ /* 0x000fe200078e0a09 */
[C---:B-1----:R-:W-:Y:S01]  /*13c0*/  LOP3.LUT R17, R6.reuse, 0x30, RZ, 0xfc, !PT ;  /* 0x0000003006117812 */ /* 0x042fe200078efcff */
[----:B------:R-:W-:Y:S01]  /*13d0*/  IMAD.HI.U32 R11, R7, R18, RZ ;  /* 0x00000012070b7227 */ /* 0x000fe200078e00ff */
[----:B------:R0:W-:Y:S03]  /*13e0*/  STL [R1+0x178], R13 ;  /* 0x0001780d01007387 */ /* 0x0001e60000100800 */
[----:B------:R-:W-:Y:S01]  /*13f0*/  IMAD.MOV R11, RZ, RZ, -R11 ;  /* 0x000000ffff0b7224 */ /* 0x000fe200078e0a0b */
[----:B------:R1:W-:Y:S01]  /*1400*/  STL [R1+0x17c], R12 ;  /* 0x00017c0c01007387 */ /* 0x0003e20000100800 */
[C---:B------:R-:W-:Y:S01]  /*1410*/  IMAD R79, R5.reuse, R0, R14 ;  /* 0x00000000054f7224 */ /* 0x040fe200078e020e */
[----:B------:R-:W-:Y:S01]  /*1420*/  IABS R14, R17 ;  /* 0x00000011000e7213 */ /* 0x000fe20000000000 */
[C---:B------:R-:W-:Y:S01]  /*1430*/  IMAD R78, R5.reuse, R2, R78 ;  /* 0x00000002054e7224 */ /* 0x040fe200078e024e */
[C---:B--2---:R-:W-:Y:S01]  /*1440*/  LOP3.LUT R15, R6.reuse, 0x32, RZ, 0xfc, !PT ;  /* 0x00000032060f7812 */ /* 0x044fe200078efcff */
[C---:B------:R-:W-:Y:S01]  /*1450*/  IMAD R77, R5.reuse, R8, R16 ;  /* 0x00000008054d7224 */ /* 0x040fe200078e0210 */
[C---:B0-----:R-:W-:Y:S01]  /*1460*/  LOP3.LUT R13, R6.reuse, 0x34, RZ, 0xfc, !PT ;  /* 0x00000034060d7812 */ /* 0x041fe200078efcff */
[C---:B------:R-:W-:Y:S01]  /*1470*/  IMAD R76, R5.reuse, R9, R76 ;  /* 0x00000009054c7224 */ /* 0x040fe200078e024c */
[----:B------:R-:W-:Y:S01]  /*1480*/  STL [R1+0xd38], R79 ;  /* 0x000d384f01007387 */ /* 0x000fe20000100800 */
[----:B------:R-:W-:Y:S01]  /*1490*/  IMAD R75, R5, R11, R18 ;  /* 0x0000000b054b7224 */ /* 0x000fe200078e0212 */
[----:B------:R-:W-:Y:S01]  /*14a0*/  IABS R16, R13 ;  /* 0x0000000d00107213 */ /* 0x000fe20000000000 */
[----:B------:R-:W-:Y:S01]  /*14b0*/  IMAD.HI.U32 R2, R7, R14, RZ ;  /* 0x0000000e07027227 */ /* 0x000fe200078e00ff */
[----:B------:R-:W-:Y:S01]  /*14c0*/  STL [R1+0xd3c], R78 ;  /* 0x000d3c4e01007387 */ /* 0x000fe20000100800 */
[----:B-1----:R-:W-:-:S02]  /*14d0*/  LOP3.LUT R12, R6, 0x36, RZ, 0xfc, !PT ;  /* 0x00000036060c7812 */ /* 0x002fc400078efcff */
[----:B------:R-:W-:Y:S01]  /*14e0*/  IABS R72, R15 ;  /* 0x0000000f00487213 */ /* 0x000fe20000000000 */
[----:B------:R-:W-:Y:S01]  /*14f0*/  STL [R1+0xd40], R77 ;  /* 0x000d404d01007387 */ /* 0x000fe20000100800 */
[----:B------:R-:W-:Y:S01]  /*1500*/  IABS R18, R12 ;  /* 0x0000000c00127213 */ /* 0x000fe20000000000 */
[C---:B------:R-:W-:Y:S02]  /*1510*/  IMAD.HI.U32 R9, R7.reuse, R16, RZ ;  /* 0x0000001007097227 */ /* 0x040fe400078e00ff */
[----:B------:R-:W-:Y:S02]  /*1520*/  STL [R1+0xd44], R76 ;  /* 0x000d444c01007387 */ /* 0x000fe40000100800 */
[----:B------:R-:W-:Y:S02]  /*1530*/  IMAD.HI.U32 R0, R7, R74, RZ ;  /* 0x0000004a07007227 */ /* 0x000fe400078e00ff */
[----:B------:R-:W-:Y:S02]  /*1540*/  STL [R1+0xd48], R75 ;  /* 0x000d484b01007387 */ /* 0x000fe40000100800 */
[----:B------:R-:W-:-:S02]  /*1550*/  IMAD.MOV R2, RZ, RZ, -R2 ;  /* 0x000000ffff027224 */ /* 0x000fc400078e0a02 */
[----:B------:R0:W-:Y:S01]  /*1560*/  STL [R1+0x180], R20 ;  /* 0x0001801401007387 */ /* 0x0001e20000100800 */
[----:B------:R-:W-:-:S03]  /*1570*/  IMAD.HI.U32 R8, R7, R72, RZ ;  /* 0x0000004807087227 */ /* 0x000fc600078e00ff */
[----:B------:R1:W-:Y:S01]  /*1580*/  STL [R1+0x198], R17 ;  /* 0x0001981101007387 */ /* 0x0003e20000100800 */
[----:B------:R-:W-:Y:S02]  /*1590*/  IMAD.MOV R9, RZ, RZ, -R9 ;  /* 0x000000ffff097224 */ /* 0x000fe400078e0a09 */
[----:B------:R-:W-:Y:S01]  /*15a0*/  IMAD.HI.U32 R11, R7, R18, RZ ;  /* 0x00000012070b7227 */ /* 0x000fe200078e00ff */
[----:B------:R2:W-:Y:S01]  /*15b0*/  STL [R1+0x1a0], R15 ;  /* 0x0001a00f01007387 */ /* 0x0005e20000100800 */
[C---:B0-----:R-:W-:Y:S02]  /*15c0*/  LOP3.LUT R20, R6.reuse, 0x38, RZ, 0xfc, !PT ;  /* 0x0000003806147812 */ /* 0x041fe400078efcff */
[----:B------:R-:W-:Y:S01]  /*15d0*/  IMAD.MOV R0, RZ, RZ, -R0 ;  /* 0x000000ffff007224 */ /* 0x000fe200078e0a00 */
[----:B------:R0:W-:Y:S01]  /*15e0*/  STL [R1+0x1a8], R13 ;  /* 0x0001a80d01007387 */ /* 0x0001e20000100800 */
[C---:B------:R-:W-:Y:S01]  /*15f0*/  IMAD R73, R5.reuse, R2, R14 ;  /* 0x0000000205497224 */ /* 0x040fe200078e020e */
[C---:B-1----:R-:W-:Y:S01]  /*1600*/  LOP3.LUT R17, R6.reuse, 0x3a, RZ, 0xfc, !PT ;  /* 0x0000003a06117812 */ /* 0x042fe200078efcff */
[----:B------:R-:W-:Y:S01]  /*1610*/  IMAD.MOV R8, RZ, RZ, -R8 ;  /* 0x000000ffff087224 */ /* 0x000fe200078e0a08 */
[----:B------:R-:W-:Y:S01]  /*1620*/  IABS R66, R20 ;  /* 0x0000001400427213 */ /* 0x000fe20000000000 */
[C---:B------:R-:W-:Y:S01]  /*1630*/  IMAD R71, R5.reuse, R9, R16 ;  /* 0x0000000905477224 */ /* 0x040fe200078e0210 */
[----:B--2---:R-:W-:Y:S01]  /*1640*/  LOP3.LUT R15, R6, 0x3c, RZ, 0xfc, !PT ;  /* 0x0000003c060f7812 */ /* 0x004fe200078efcff */
[----:B------:R-:W-:Y:S01]  /*1650*/  IMAD.MOV R11, RZ, RZ, -R11 ;  /* 0x000000ffff0b7224 */ /* 0x000fe200078e0a0b */
[----:B------:R-:W-:Y:S01]  /*1660*/  IABS R14, R17 ;  /* 0x00000011000e7213 */ /* 0x000fe20000000000 */
[C---:B------:R-:W-:Y:S01]  /*1670*/  IMAD R74, R5.reuse, R0, R74 ;  /* 0x00000000054a7224 */ /* 0x040fe200078e024a */
[----:B------:R-:W-:Y:S01]  /*1680*/  IABS R64, R15 ;  /* 0x0000000f00407213 */ /* 0x000fe20000000000 */
[----:B0-----:R-:W-:Y:S01]  /*1690*/  VIADD R13, R10, 0x3e ;  /* 0x0000003e0a0d7836 */ /* 0x001fe20000000000 */
[----:B------:R0:W-:Y:S01]  /*16a0*/  STL [R1+0x1b0], R12 ;  /* 0x0001b00c01007387 */ /* 0x0001e20000100800 */
[----:B------:R-:W-:-:S02]  /*16b0*/  IMAD R72, R5, R8, R72 ;  /* 0x0000000805487224 */ /* 0x000fc400078e0248 */
[C---:B------:R-:W-:Y:S01]  /*16c0*/  IMAD.HI.U32 R0, R7.reuse, R66, RZ ;  /* 0x0000004207007227 */ /* 0x040fe200078e00ff */
[----:B------:R-:W-:Y:S01]  /*16d0*/  IABS R16, R13 ;  /* 0x0000000d00107213 */ /* 0x000fe20000000000 */
[----:B------:R1:W-:Y:S02]  /*16e0*/  STL [R1+0xd4c], R74 ;  /* 0x000d4c4a01007387 */ /* 0x0003e40000100800 */
[----:B------:R-:W-:Y:S02]  /*16f0*/  IMAD.HI.U32 R2, R7, R14, RZ ;  /* 0x0000000e07027227 */ /* 0x000fe400078e00ff */
[----:B------:R-:W-:Y:S01]  /*1700*/  STL [R1+0xd50], R73 ;  /* 0x000d504901007387 */ /* 0x000fe20000100800 */
[C---:B0-----:R-:W-:Y:S01]  /*1710*/  LOP3.LUT R12, R6.reuse, 0x40, RZ, 0xfc, !PT ;  /* 0x00000040060c7812 */ /* 0x041fe200078efcff */
[----:B------:R-:W-:Y:S01]  /*1720*/  IMAD R67, R5, R11, R18 ;  /* 0x0000000b05437224 */ /* 0x000fe200078e0212 */
[----:B------:R-:W-:Y:S01]  /*1730*/  LOP3.LUT R18, R6, 0x42, RZ, 0xfc, !PT ;  /* 0x0000004206127812 */ /* 0x000fe200078efcff */
[C---:B------:R-:W-:Y:S01]  /*1740*/  IMAD.HI.U32 R8, R7.reuse, R64, RZ ;  /* 0x0000004007087227 */ /* 0x040fe200078e00ff */
[----:B------:R-:W-:Y:S01]  /*1750*/  STL [R1+0xd54], R72 ;  /* 0x000d544801007387 */ /* 0x000fe20000100800 */
[----:B------:R-:W-:Y:S01]  /*1760*/  IABS R62, R12 ;  /* 0x0000000c003e7213 */ /* 0x000fe20000000000 */
[----:B-1----:R-:W0:Y:S01]  /*1770*/  LDC R74, c[0x0][0x3a0] ;  /* 0x0000e800ff4a7b82 */ /* 0x002e220000000800 */
[----:B------:R-:W-:Y:S01]  /*1780*/  IMAD.HI.U32 R9, R7, R16, RZ ;  /* 0x0000001007097227 */ /* 0x000fe200078e00ff */
[----:B------:R-:W-:Y:S03]  /*1790*/  STL [R1+0xd58], R71 ;  /* 0x000d584701007387 */ /* 0x000fe60000100800 */
[----:B------:R-:W-:Y:S01]  /*17a0*/  IMAD.MOV R0, RZ, RZ, -R0 ;  /* 0x000000ffff007224 */ /* 0x000fe200078e0a00 */
[----:B------:R-:W-:Y:S01]  /*17b0*/  STL [R1+0xd5c], R67 ;  /* 0x000d5c4301007387 */ /* 0x000fe20000100800 */
[----:B------:R-:W-:-:S02]  /*17c0*/  IMAD.MOV R2, RZ, RZ, -R2 ;  /* 0x000000ffff027224 */ /* 0x000fc400078e0a02 */
[----:B------:R-:W-:Y:S01]  /*17d0*/  IMAD.MOV R8, RZ, RZ, -R8 ;  /* 0x000000ffff087224 */ /* 0x000fe200078e0a08 */
[----:B------:R-:W-:Y:S01]  /*17e0*/  STL [R1+0x1b4], R20 ;  /* 0x0001b41401007387 */ /* 0x000fe20000100800 */
[----:B------:R-:W-:Y:S02]  /*17f0*/  IMAD.MOV R9, RZ, RZ, -R9 ;  /* 0x000000ffff097224 */ /* 0x000fe400078e0a09 */
[C---:B------:R-:W-:Y:S01]  /*1800*/  IMAD R66, R5.reuse, R0, R66 ;  /* 0x0000000005427224 */ /* 0x040fe200078e0242 */
[----:B------:R1:W-:Y:S01]  /*1810*/  STL [R1+0x1cc], R17 ;  /* 0x0001cc1101007387 */ /* 0x0003e20000100800 */
[C---:B------:R-:W-:Y:S01]  /*1820*/  IMAD R65, R5.reuse, R2, R14 ;  /* 0x0000000205417224 */ /* 0x040fe200078e020e */
[----:B------:R-:W-:Y:S01]  /*1830*/  IABS R14, R18 ;  /* 0x00000012000e7213 */ /* 0x000fe20000000000 */
[C---:B------:R-:W-:Y:S01]  /*1840*/  IMAD R64, R5.reuse, R8, R64 ;  /* 0x0000000805407224 */ /* 0x040fe200078e0240 */
[----:B------:R2:W-:Y:S01]  /*1850*/  STL [R1+0x1d0], R15 ;  /* 0x0001d00f01007387 */ /* 0x0005e20000100800 */
[----:B------:R-:W-:Y:S01]  /*1860*/  IMAD R63, R5, R9, R16 ;  /* 0x00000009053f7224 */ /* 0x000fe200078e0210 */
[C---:B------:R-:W-:Y:S01]  /*1870*/  LOP3.LUT R16, R6.reuse, 0x4c, RZ, 0xfc, !PT ;  /* 0x0000004c06107812 */ /* 0x040fe200078efcff */
[----:B------:R-:W-:Y:S01]  /*1880*/  IMAD.HI.U32 R11, R7, R62, RZ ;  /* 0x0000003e070b7227 */ /* 0x000fe200078e00ff */
[----:B------:R4:W-:Y:S01]  /*1890*/  STL [R1+0x1d4], R13 ;  /* 0x0001d40d01007387 */ /* 0x0009e20000100800 */
[----:B-1----:R-:W-:-:S02]  /*18a0*/  LOP3.LUT R17, R6, 0x44, RZ, 0xfc, !PT ;  /* 0x0000004406117812 */ /* 0x002fc400078efcff */
[----:B------:R-:W-:Y:S01]  /*18b0*/  IMAD.MOV R11, RZ, RZ, -R11 ;  /* 0x000000ffff0b7224 */ /* 0x000fe200078e0a0b */
[----:B------:R1:W-:Y:S01]  /*18c0*/  STL [R1+0x1d8], R12 ;  /* 0x0001d80c01007387 */ /* 0x0003e20000100800 */
[----:B------:R-:W-:Y:S01]  /*18d0*/  IMAD.HI.U32 R61, R7, R14, RZ ;  /* 0x0000000e073d7227 */ /* 0x000fe200078e00ff */
[C---:B--2---:R-:W-:Y:S02]  /*18e0*/  LOP3.LUT R15, R6.reuse, 0x46, RZ, 0xfc, !PT ;  /* 0x00000046060f7812 */ /* 0x044fe400078efcff */
[----:B------:R-:W-:Y:S01]  /*18f0*/  STL [R1+0xd60], R66 ;  /* 0x000d604201007387 */ /* 0x000fe20000100800 */
[----:B------:R-:W-:Y:S01]  /*1900*/  IMAD R62, R5, R11, R62 ;  /* 0x0000000b053e7224 */ /* 0x000fe200078e023e */
[----:B----4-:R-:W-:Y:S01]  /*1910*/  LOP3.LUT R13, R6, 0x48, RZ, 0xfc, !PT ;  /* 0x00000048060d7812 */ /* 0x010fe200078efcff */
[----:B------:R-:W-:Y:S01]  /*1920*/  IMAD.MOV R61, RZ, RZ, -R61 ;  /* 0x000000ffff3d7224 */ /* 0x000fe200078e0a3d */
[----:B------:R-:W-:Y:S01]  /*1930*/  STL [R1+0xd64], R65 ;  /* 0x000d644101007387 */ /* 0x000fe20000100800 */
[----:B------:R-:W-:Y:S01]  /*1940*/  IABS R8, R15 ;  /* 0x0000000f00087213 */ /* 0x000fe20000000000 */
[----:B0-----:R-:W-:Y:S01]  /*1950*/  VIADD R20, R74, 0xffffffc4 ;  /* 0xffffffc44a147836 */ /* 0x001fe20000000000 */
[C---:B-1----:R-:W-:Y:S01]  /*1960*/  LOP3.LUT R12, R6.reuse, 0x4a, RZ, 0xfc, !PT ;  /* 0x0000004a060c7812 */ /* 0x042fe200078efcff */
[----:B------:R-:W-:Y:S01]  /*1970*/  STL [R1+0xd68], R64 ;  /* 0x000d684001007387 */ /* 0x000fe20000100800 */
[----:B------:R-:W-:Y:S01]  /*1980*/  IABS R58, R13 ;  /* 0x0000000d003a7213 */ /* 0x000fe20000000000 */
[C---:B------:R-:W-:Y:S01]  /*1990*/  IMAD.HI.U32 R59, R7.reuse, R8, RZ ;  /* 0x00000008073b7227 */ /* 0x040fe200078e00ff */
[----:B------:R-:W-:Y:S01]  /*19a0*/  IABS R0, R12 ;  /* 0x0000000c00007213 */ /* 0x000fe20000000000 */
[----:B------:R-:W-:Y:S01]  /*19b0*/  STL [R1+0xd6c], R63 ;  /* 0x000d6c3f01007387 */ /* 0x000fe20000100800 */
[----:B------:R-:W-:Y:S01]  /*19c0*/  LOP3.LUT R11, R6, 0x54, RZ, 0xfc, !PT ;  /* 0x00000054060b7812 */ /* 0x000fe200078efcff */
[C---:B------:R-:W-:Y:S01]  /*19d0*/  IMAD.HI.U32 R2, R7.reuse, R58, RZ ;  /* 0x0000003a07027227 */ /* 0x040fe200078e00ff */
[----:B------:R-:W-:Y:S01]  /*19e0*/  IABS R56, R16 ;  /* 0x0000001000387213 */ /* 0x000fe20000000000 */
[----:B------:R-:W-:Y:S01]  /*19f0*/  STL [R1+0x1e0], R18 ;  /* 0x0001e01201007387 */ /* 0x000fe20000100800 */
[----:B------:R-:W-:Y:S01]  /*1a00*/  IABS R52, R11 ;  /* 0x0000000b00347213 */ /* 0x000fe20000000000 */
[----:B------:R-:W-:Y:S01]  /*1a10*/  IMAD.HI.U32 R57, R7, R0, RZ ;  /* 0x0000000007397227 */ /* 0x000fe200078e00ff */
[----:B------:R-:W-:Y:S01]  /*1a20*/  IABS R60, R17 ;  /* 0x00000011003c7213 */ /* 0x000fe20000000000 */
[----:B------:R-:W-:Y:S02]  /*1a30*/  STL [R1+0x208], R17 ;  /* 0x0002081101007387 */ /* 0x000fe40000100800 */
[----:B------:R-:W-:-:S02]  /*1a40*/  IMAD.MOV R59, RZ, RZ, -R59 ;  /* 0x000000ffff3b7224 */ /* 0x000fc400078e0a3b */
[----:B------:R0:W-:Y:S01]  /*1a50*/  STL [R1+0x20c], R15 ;  /* 0x00020c0f01007387 */ /* 0x0001e20000100800 */
[----:B------:R-:W-:Y:S02]  /*1a60*/  IMAD.MOV R2, RZ, RZ, -R2 ;  /* 0x000000ffff027224 */ /* 0x000fe400078e0a02 */
[----:B------:R-:W-:Y:S01]  /*1a70*/  IMAD.MOV R57, RZ, RZ, -R57 ;  /* 0x000000ffff397224 */ /* 0x000fe200078e0a39 */
[----:B------:R1:W-:Y:S01]  /*1a80*/  STL [R1+0x210], R13 ;  /* 0x0002100d01007387 */ /* 0x0003e20000100800 */
[C---:B------:R-:W-:Y:S01]  /*1a90*/  IMAD R61, R5.reuse, R61, R14 ;  /* 0x0000003d053d7224 */ /* 0x040fe200078e020e */
[----:B------:R-:W-:Y:S01]  /*1aa0*/  LOP3.LUT R14, R6, 0x5a, RZ, 0xfc, !PT ;  /* 0x0000005a060e7812 */ /* 0x000fe200078efcff */
[C---:B------:R-:W-:Y:S01]  /*1ab0*/  IMAD R59, R5.reuse, R59, R8 ;  /* 0x0000003b053b7224 */ /* 0x040fe200078e0208 */
[----:B------:R2:W-:Y:S01]  /*1ac0*/  STL [R1+0x214], R12 ;  /* 0x0002140c01007387 */ /* 0x0005e20000100800 */
[C---:B------:R-:W-:Y:S01]  /*1ad0*/  IMAD R58, R5.reuse, R2, R58 ;  /* 0x00000002053a7224 */ /* 0x040fe200078e023a */
[----:B------:R-:W-:Y:S01]  /*1ae0*/  IABS R49, R14 ;  /* 0x0000000e00317213 */ /* 0x000fe20000000000 */
[----:B0-----:R-:W-:Y:S01]  /*1af0*/  VIADD R15, R10, 0x4e ;  /* 0x0000004e0a0f7836 */ /* 0x001fe20000000000 */
[----:B------:R0:W-:Y:S01]  /*1b00*/  STL [R1+0x218], R16 ;  /* 0x0002181001007387 */ /* 0x0001e20000100800 */
[----:B------:R-:W-:Y:S01]  /*1b10*/  IMAD R57, R5, R57, R0 ;  /* 0x0000003905397224 */ /* 0x000fe200078e0200 */
[----:B-1----:R-:W-:Y:S01]  /*1b20*/  LOP3.LUT R13, R6, 0x50, RZ, 0xfc, !PT ;  /* 0x00000050060d7812 */ /* 0x002fe200078efcff */
[----:B------:R-:W-:Y:S01]  /*1b30*/  IMAD.HI.U32 R0, R7, R52, RZ ;  /* 0x0000003407007227 */ /* 0x000fe200078e00ff */
[----:B------:R1:W-:Y:S01]  /*1b40*/  STL [R1+0x21c], R15 ;  /* 0x00021c0f01007387 */ /* 0x0003e20000100800 */
[----:B------:R-:W-:-:S02]  /*1b50*/  IABS R55, R15 ;  /* 0x0000000f00377213 */ /* 0x000fc40000000000 */
[C---:B--2---:R-:W-:Y:S01]  /*1b60*/  LOP3.LUT R12, R6.reuse, 0x52, RZ, 0xfc, !PT ;  /* 0x00000052060c7812 */ /* 0x044fe200078efcff */
[----:B------:R2:W-:Y:S01]  /*1b70*/  STL [R1+0x220], R13 ;  /* 0x0002200d01007387 */ /* 0x0005e20000100800 */
[----:B------:R-:W-:Y:S01]  /*1b80*/  IABS R54, R13 ;  /* 0x0000000d00367213 */ /* 0x000fe20000000000 */
[----:B------:R-:W-:Y:S01]  /*1b90*/  IMAD.MOV R0, RZ, RZ, -R0 ;  /* 0x000000ffff007224 */ /* 0x000fe200078e0a00 */
[----:B------:R-:W-:Y:S01]  /*1ba0*/  IABS R53, R12 ;  /* 0x0000000c00357213 */ /* 0x000fe20000000000 */
[----:B------:R4:W-:Y:S01]  /*1bb0*/  STL [R1+0x224], R12 ;  /* 0x0002240c01007387 */ /* 0x0009e20000100800 */
[C---:B0-----:R-:W-:Y:S01]  /*1bc0*/  LOP3.LUT R16, R6.reuse, 0x56, RZ, 0xfc, !PT ;  /* 0x0000005606107812 */ /* 0x041fe200078efcff */
[C---:B------:R-:W-:Y:S01]  /*1bd0*/  IMAD.HI.U32 R8, R7.reuse, R54, RZ ;  /* 0x0000003607087227 */ /* 0x040fe200078e00ff */
[C---:B-1----:R-:W-:Y:S01]  /*1be0*/  LOP3.LUT R15, R6.reuse, 0x58, RZ, 0xfc, !PT ;  /* 0x00000058060f7812 */ /* 0x042fe200078efcff */
[----:B------:R-:W-:Y:S01]  /*1bf0*/  STL [R1+0x228], R11 ;  /* 0x0002280b01007387 */ /* 0x000fe20000100800 */
[----:B------:R-:W-:Y:S01]  /*1c00*/  IABS R51, R16 ;  /* 0x0000001000337213 */ /* 0x000fe20000000000 */
[----:B------:R-:W-:Y:S01]  /*1c10*/  IMAD.HI.U32 R2, R7, R53, RZ ;  /* 0x0000003507027227 */ /* 0x000fe200078e00ff */
[----:B--2---:R-:W-:Y:S01]  /*1c20*/  LOP3.LUT R13, R6, 0x5c, RZ, 0xfc, !PT ;  /* 0x0000005c060d7812 */ /* 0x004fe200078efcff */
[----:B------:R0:W-:Y:S01]  /*1c30*/  STL [R1+0x1f4], R16 ;  /* 0x0001f41001007387 */ /* 0x0001e20000100800 */
[----:B------:R-:W-:Y:S01]  /*1c40*/  IABS R50, R15 ;  /* 0x0000000f00327213 */ /* 0x000fe20000000000 */
[----:B----4-:R-:W-:Y:S01]  /*1c50*/  VIADD R12, R10, 0x5e ;  /* 0x0000005e0a0c7836 */ /* 0x010fe20000000000 */
[----:B------:R-:W-:Y:S01]  /*1c60*/  IABS R48, R13 ;  /* 0x0000000d00307213 */ /* 0x000fe20000000000 */
[----:B------:R-:W-:Y:S01]  /*1c70*/  IMAD.MOV R8, RZ, RZ, -R8 ;  /* 0x000000ffff087224 */ /* 0x000fe200078e0a08 */
[----:B------:R-:W-:Y:S01]  /*1c80*/  STL [R1+0x1f8], R15 ;  /* 0x0001f80f01007387 */ /* 0x000fe20000100800 */
[----:B------:R-:W-:Y:S01]  /*1c90*/  IMAD.MOV R2, RZ, RZ, -R2 ;  /* 0x000000ffff027224 */ /* 0x000fe200078e0a02 */
[----:B------:R-:W-:Y:S01]  /*1ca0*/  IABS R47, R12 ;  /* 0x0000000c002f7213 */ /* 0x000fe20000000000 */
[C---:B------:R-:W-:Y:S01]  /*1cb0*/  IMAD R54, R5.reuse, R8, R54 ;  /* 0x0000000805367224 */ /* 0x040fe200078e0236 */
[----:B------:R1:W-:Y:S01]  /*1cc0*/  STL [R1+0x1fc], R14 ;  /* 0x0001fc0e01007387 */ /* 0x0003e20000100800 */
[----:B------:R-:W-:Y:S01]  /*1cd0*/  IMAD R53, R5, R2, R53 ;  /* 0x0000000205357224 */ /* 0x000fe200078e0235 */
[C---:B0-----:R-:W-:Y:S01]  /*1ce0*/  LOP3.LUT R16, R6.reuse, 0x60, RZ, 0xfc, !PT ;  /* 0x0000006006107812 */ /* 0x041fe200078efcff */
[----:B------:R-:W-:Y:S01]  /*1cf0*/  IMAD.HI.U32 R8, R7, R49, RZ ;  /* 0x0000003107087227 */ /* 0x000fe200078e00ff */
[----:B------:R0:W-:Y:S01]  /*1d00*/  STL [R1+0x200], R13 ;  /* 0x0002000d01007387 */ /* 0x0001e20000100800 */
[----:B------:R-:W-:-:S02]  /*1d10*/  LOP3.LUT R17, R6, 0x84, RZ, 0xfc, !PT ;  /* 0x0000008406117812 */ /* 0x000fc400078efcff */
[----:B------:R-:W-:Y:S01]  /*1d20*/  IMAD R52, R5, R0, R52 ;  /* 0x0000000005347224 */ /* 0x000fe200078e0234 */
[----:B------:R2:W-:Y:S01]  /*1d30*/  STL [R1+0x204], R12 ;  /* 0x0002040c01007387 */ /* 0x0005e20000100800 */
[C---:B------:R-:W-:Y:S01]  /*1d40*/  IMAD.HI.U32 R2, R7.reuse, R48, RZ ;  /* 0x0000003007027227 */ /* 0x040fe200078e00ff */
[C---:B-1----:R-:W-:Y:S02]  /*1d50*/  LOP3.LUT R14, R6.reuse, 0x64, RZ, 0xfc, !PT ;  /* 0x00000064060e7812 */ /* 0x042fe400078efcff */
[C---:B------:R-:W-:Y:S01]  /*1d60*/  LOP3.LUT R15, R6.reuse, 0x62, RZ, 0xfc, !PT ;  /* 0x00000062060f7812 */ /* 0x040fe200078efcff */
[----:B------:R-:W-:Y:S01]  /*1d70*/  IMAD.HI.U32 R0, R7, R47, RZ ;  /* 0x0000002f07007227 */ /* 0x000fe200078e00ff */
[C---:B0-----:R-:W-:Y:S01]  /*1d80*/  LOP3.LUT R13, R6.reuse, 0x66, RZ, 0xfc, !PT ;  /* 0x00000066060d7812 */ /* 0x041fe200078efcff */
[----:B------:R0:W-:Y:S01]  /*1d90*/  STL [R1+0x1dc], R16 ;  /* 0x0001dc1001007387 */ /* 0x0001e20000100800 */
[----:B------:R-:W-:Y:S01]  /*1da0*/  IABS R44, R14 ;  /* 0x0000000e002c7213 */ /* 0x000fe20000000000 */
[----:B------:R-:W-:Y:S01]  /*1db0*/  IMAD.MOV R8, RZ, RZ, -R8 ;  /* 0x000000ffff087224 */ /* 0x000fe200078e0a08 */
[C---:B--2---:R-:W-:Y:S01]  /*1dc0*/  LOP3.LUT R12, R6.reuse, 0x68, RZ, 0xfc, !PT ;  /* 0x00000068060c7812 */ /* 0x044fe200078efcff */
[----:B------:R-:W-:Y:S01]  /*1dd0*/  IMAD.MOV R2, RZ, RZ, -R2 ;  /* 0x000000ffff027224 */ /* 0x000fe200078e0a02 */
[----:B------:R-:W-:Y:S01]  /*1de0*/  IABS R43, R13 ;  /* 0x0000000d002b7213 */ /* 0x000fe20000000000 */
[----:B------:R-:W-:Y:S01]  /*1df0*/  IMAD.MOV R0, RZ, RZ, -R0 ;  /* 0x000000ffff007224 */ /* 0x000fe200078e0a00 */
[----:B------:R1:W-:Y:S01]  /*1e00*/  STL [R1+0x1e4], R15 ;  /* 0x0001e40f01007387 */ /* 0x0003e20000100800 */
[----:B------:R-:W-:Y:S01]  /*1e10*/  IABS R42, R12 ;  /* 0x0000000c002a7213 */ /* 0x000fe20000000000 */
[C---:B------:R-:W-:Y:S01]  /*1e20*/  IMAD R49, R5.reuse, R8, R49 ;  /* 0x0000000805317224 */ /* 0x040fe200078e0231 */
[----:B------:R-:W-:Y:S01]  /*1e30*/  IABS R46, R16 ;  /* 0x00000010002e7213 */ /* 0x000fe20000000000 */
[----:B------:R2:W-:Y:S01]  /*1e40*/  STL [R1+0x1e8], R14 ;  /* 0x0001e80e01007387 */ /* 0x0005e20000100800 */
[----:B------:R-:W-:Y:S01]  /*1e50*/  IMAD R48, R5, R2, R48 ;  /* 0x0000000205307224 */ /* 0x000fe200078e0230 */
[----:B------:R-:W-:Y:S01]  /*1e60*/  IABS R45, R15 ;  /* 0x0000000f002d7213 */ /* 0x000fe20000000000 */
[----:B------:R-:W-:Y:S01]  /*1e70*/  IMAD.HI.U32 R8, R7, R44, RZ ;  /* 0x0000002c07087227 */ /* 0x000fe200078e00ff */
[----:B------:R4:W-:Y:S01]  /*1e80*/  STL [R1+0x1ec], R13 ;  /* 0x0001ec0d01007387 */ /* 0x0009e20000100800 */
[----:B0-----:R-:W-:-:S02]  /*1e90*/  LOP3.LUT R16, R6, 0x6a, RZ, 0xfc, !PT ;  /* 0x0000006a06107812 */ /* 0x001fc400078efcff */
[----:B------:R-:W-:Y:S01]  /*1ea0*/  IMAD R47, R5, R0, R47 ;  /* 0x00000000052f7224 */ /* 0x000fe200078e022f */
[----:B------:R0:W-:Y:S01]  /*1eb0*/  STL [R1+0x1f0], R12 ;  /* 0x0001f00c01007387 */ /* 0x0001e20000100800 */
[C---:B------:R-:W-:Y:S01]  /*1ec0*/  IMAD.HI.U32 R2, R7.reuse, R43, RZ ;  /* 0x0000002b07027227 */ /* 0x040fe200078e00ff */
[----:B-1----:R-:W-:Y:S02]  /*1ed0*/  LOP3.LUT R15, R6, 0x6c, RZ, 0xfc, !PT ;  /* 0x0000006c060f7812 */ /* 0x002fe400078efcff */
[----:B------:R1:W-:Y:S01]  /*1ee0*/  STL [R1+0x1b8], R16 ;  /* 0x0001b81001007387 */ /* 0x0003e20000100800 */
[----:B--2---:R-:W-:Y:S01]  /*1ef0*/  VIADD R14, R10, 0x6e ;  /* 0x0000006e0a0e7836 */ /* 0x004fe20000000000 */
[----:B----4-:R-:W-:Y:S01]  /*1f00*/  LOP3.LUT R13, R6, 0x70, RZ, 0xfc, !PT ;  /* 0x00000070060d7812 */ /* 0x010fe200078efcff */
[----:B------:R-:W-:Y:S01]  /*1f10*/  IMAD.HI.U32 R0, R7, R42, RZ ;  /* 0x0000002a07007227 */ /* 0x000fe200078e00ff */
[----:B------:R-:W-:Y:S01]  /*1f20*/  STL [R1+0x1bc], R15 ;  /* 0x0001bc0f01007387 */ /* 0x000fe20000100800 */
[----:B------:R-:W-:-:S02]  /*1f30*/  IABS R41, R16 ;  /* 0x0000001000297213 */ /* 0x000fc40000000000 */
[C---:B0-----:R-:W-:Y:S01]  /*1f40*/  LOP3.LUT R12, R6.reuse, 0x72, RZ, 0xfc, !PT ;  /* 0x00000072060c7812 */ /* 0x041fe200078efcff */
[----:B------:R-:W-:Y:S01]  /*1f50*/  IMAD.MOV R8, RZ, RZ, -R8 ;  /* 0x000000ffff087224 */ /* 0x000fe200078e0a08 */
[----:B------:R-:W-:Y:S01]  /*1f60*/  IABS R39, R14 ;  /* 0x0000000e00277213 */ /* 0x000fe20000000000 */
[----:B------:R-:W-:Y:S01]  /*1f70*/  IMAD.MOV R2, RZ, RZ, -R2 ;  /* 0x000000ffff027224 */ /* 0x000fe200078e0a02 */
[----:B------:R-:W-:Y:S01]  /*1f80*/  IABS R38, R13 ;  /* 0x0000000d00267213 */ /* 0x000fe20000000000 */
[----:B------:R-:W-:Y:S01]  /*1f90*/  IMAD.MOV R0, RZ, RZ, -R0 ;  /* 0x000000ffff007224 */ /* 0x000fe200078e0a00 */
[----:B------:R-:W-:Y:S01]  /*1fa0*/  IABS R37, R12 ;  /* 0x0000000c00257213 */ /* 0x000fe20000000000 */
[C---:B------:R-:W-:Y:S01]  /*1fb0*/  IMAD R44, R5.reuse, R8, R44 ;  /* 0x00000008052c7224 */ /* 0x040fe200078e022c */
[----:B------:R0:W-:Y:S01]  /*1fc0*/  STL [R1+0x1c0], R14 ;  /* 0x0001c00e01007387 */ /* 0x0001e20000100800 */
[----:B------:R-:W-:Y:S01]  /*1fd0*/  IMAD R43, R5, R2, R43 ;  /* 0x00000002052b7224 */ /* 0x000fe200078e022b */
[----:B------:R-:W-:Y:S01]  /*1fe0*/  IABS R40, R15 ;  /* 0x0000000f00287213 */ /* 0x000fe20000000000 */
[----:B------:R-:W-:Y:S01]  /*1ff0*/  IMAD.HI.U32 R8, R7, R39, RZ ;  /* 0x0000002707087227 */ /* 0x000fe200078e00ff */
[----:B------:R2:W-:Y:S01]  /*2000*/  STL [R1+0x1c4], R13 ;  /* 0x0001c40d01007387 */ /* 0x0005e20000100800 */
[----:B-1----:R-:W-:-:S02]  /*2010*/  LOP3.LUT R16, R6, 0x74, RZ, 0xfc, !PT ;  /* 0x0000007406107812 */ /* 0x002fc400078efcff */
[----:B------:R-:W-:Y:S01]  /*2020*/  IMAD R42, R5, R0, R42 ;  /* 0x00000000052a7224 */ /* 0x000fe200078e022a */
[----:B------:R1:W-:Y:S01]  /*2030*/  STL [R1+0x1c8], R12 ;  /* 0x0001c80c01007387 */ /* 0x0003e20000100800 */
[C---:B------:R-:W-:Y:S01]  /*2040*/  IMAD.HI.U32 R2, R7.reuse, R38, RZ ;  /* 0x0000002607027227 */ /* 0x040fe200078e00ff */
[C---:B0-----:R-:W-:Y:S02]  /*2050*/  LOP3.LUT R14, R6.reuse, 0x78, RZ, 0xfc, !PT ;  /* 0x00000078060e7812 */ /* 0x041fe400078efcff */
[C---:B------:R-:W-:Y:S01]  /*2060*/  LOP3.LUT R15, R6.reuse, 0x76, RZ, 0xfc, !PT ;  /* 0x00000076060f7812 */ /* 0x040fe200078efcff */
[----:B------:R-:W-:Y:S01]  /*2070*/  IMAD.HI.U32 R0, R7, R37, RZ ;  /* 0x0000002507007227 */ /* 0x000fe200078e00ff */
[C---:B--2---:R-:W-:Y:S01]  /*2080*/  LOP3.LUT R13, R6.reuse, 0x7a, RZ, 0xfc, !PT ;  /* 0x0000007a060d7812 */ /* 0x044fe200078efcff */
[----:B------:R-:W-:Y:S01]  /*2090*/  STL [R1+0x190], R16 ;  /* 0x0001901001007387 */ /* 0x000fe20000100800 */
[----:B------:R-:W-:Y:S01]  /*20a0*/  IABS R34, R14 ;  /* 0x0000000e00227213 */ /* 0x000fe20000000000 */
[----:B------:R-:W-:Y:S01]  /*20b0*/  IMAD.MOV R8, RZ, RZ, -R8 ;  /* 0x000000ffff087224 */ /* 0x000fe200078e0a08 */
[----:B-1----:R-:W-:Y:S01]  /*20c0*/  LOP3.LUT R12, R6, 0x7c, RZ, 0xfc, !PT ;  /* 0x0000007c060c7812 */ /* 0x002fe200078efcff */
        /* <DEDUP_REMOVED lines=9> */
[----:B------:R-:W-:Y:S01]  /*2160*/  STL [R1+0x19c], R14 ;  /* 0x00019c0e01007387 */ /* 0x000fe20000100800 */
[----:B------:R-:W-:-:S02]  /*2170*/  IABS R36, R16 ;  /* 0x0000001000247213 */ /* 0x000fc40000000000 */
[----:B------:R-:W-:Y:S01]  /*2180*/  IMAD R37, R5, R0, R37 ;  /* 0x0000000005257224 */ /* 0x000fe200078e0225 */
[----:B------:R1:W-:Y:S01]  /*2190*/  STL [R1+0x1a4], R13 ;  /* 0x0001a40d01007387 */ /* 0x0003e20000100800 */
[C---:B------:R-:W-:Y:S01]  /*21a0*/  IMAD.HI.U32 R2, R7.reuse, R33, RZ ;  /* 0x0000002107027227 */ /* 0x040fe200078e00ff */
[C---:B0-----:R-:W-:Y:S02]  /*21b0*/  LOP3.LUT R15, R6.reuse, 0x88, RZ, 0xfc, !PT ;  /* 0x00000088060f7812 */ /* 0x041fe400078efcff */
[----:B------:R0:W-:Y:S01]  /*21c0*/  STL [R1+0x1ac], R12 ;  /* 0x0001ac0c01007387 */ /* 0x0001e20000100800 */
[----:B------:R-:W-:Y:S01]  /*21d0*/  IMAD.HI.U32 R0, R7, R32, RZ ;  /* 0x0000002007007227 */ /* 0x000fe200078e00ff */
[----:B------:R-:W-:Y:S02]  /*21e0*/  IABS R26, R15 ;  /* 0x0000000f001a7213 */ /* 0x000fe40000000000 */
[C---:B------:R-:W-:Y:S01]  /*21f0*/  LOP3.LUT R16, R6.reuse, 0x86, RZ, 0xfc, !PT ;  /* 0x0000008606107812 */ /* 0x040fe200078efcff */
[----:B------:R-:W-:Y:S01]  /*2200*/  IMAD.MOV R8, RZ, RZ, -R8 ;  /* 0x000000ffff087224 */ /* 0x000fe200078e0a08 */
[----:B-1----:R-:W-:Y:S01]  /*2210*/  LOP3.LUT R13, R6, 0x8a, RZ, 0xfc, !PT ;  /* 0x0000008a060d7812 */ /* 0x002fe200078efcff */
[----:B------:R-:W-:Y:S01]  /*2220*/  IMAD.MOV R2, RZ, RZ, -R2 ;  /* 0x000000ffff027224 */ /* 0x000fe200078e0a02 */
[----:B------:R-:W-:Y:S01]  /*2230*/  IABS R27, R16 ;  /* 0x00000010001b7213 */ /* 0x000fe20000000000 */
[----:B------:R-:W-:Y:S01]  /*2240*/  IMAD.MOV R0, RZ, RZ, -R0 ;  /* 0x000000ffff007224 */ /* 0x000fe200078e0a00 */
[----:B0-----:R-:W-:Y:S01]  /*2250*/  LOP3.LUT R12, R19, 0x7f, RZ, 0xc0, !PT ;  /* 0x0000007f130c7812 */ /* 0x001fe200078ec0ff */
[----:B------:R-:W-:Y:S01]  /*2260*/  IMAD.HI.U32 R9, R7, R60, RZ ;  /* 0x0000003c07097227 */ /* 0x000fe200078e00ff */
[----:B------:R-:W-:-:S02]  /*2270*/  IABS R25, R13 ;  /* 0x0000000d00197213 */ /* 0x000fc40000000000 */
[----:B------:R-:W-:Y:S01]  /*2280*/  IABS R28, R17 ;  /* 0x00000011001c7213 */ /* 0x000fe20000000000 */
[C---:B------:R-:W-:Y:S02]  /*2290*/  IMAD R34, R5.reuse, R8, R34 ;  /* 0x0000000805227224 */ /* 0x040fe400078e0222 */
[----:B------:R-:W-:Y:S01]  /*22a0*/  IMAD R33, R5, R2, R33 ;  /* 0x0000000205217224 */ /* 0x000fe200078e0221 */
[----:B------:R-:W-:Y:S01]  /*22b0*/  LOP3.LUT R2, R6, 0x80, RZ, 0xfc, !PT ;  /* 0x0000008006027812 */ /* 0x000fe200078efcff */
[----:B------:R-:W-:Y:S02]  /*22c0*/  VIADD R8, R10, 0x7e ;  /* 0x0000007e0a087836 */ /* 0x000fe40000000000 */
[----:B------:R-:W-:Y:S01]  /*22d0*/  IMAD R69, R69, 0x100, R12 ;  /* 0x0000010045457824 */ /* 0x000fe200078e020c */
[----:B------:R-:W-:Y:S01]  /*22e0*/  IABS R30, R2 ;  /* 0x00000002001e7213 */ /* 0x000fe20000000000 */
[----:B------:R-:W-:Y:S01]  /*22f0*/  IMAD R32, R5, R0, R32 ;  /* 0x0000000005207224 */ /* 0x000fe200078e0220 */
[----:B------:R-:W-:Y:S01]  /*2300*/  LOP3.LUT R0, R6, 0x82, RZ, 0xfc, !PT ;  /* 0x0000008206007812 */ /* 0x000fe200078efcff */
[----:B------:R-:W-:Y:S01]  /*2310*/  IMAD.MOV R9, RZ, RZ, -R9 ;  /* 0x000000ffff097224 */ /* 0x000fe200078e0a09 */
[----:B------:R-:W-:Y:S01]  /*2320*/  STL [R1+0x184], R8 ;  /* 0x0001840801007387 */ /* 0x000fe20000100800 */
[----:B------:R-:W-:Y:S01]  /*2330*/  VIADD R70, R69, 0x80 ;  /* 0x0000008045467836 */ /* 0x000fe20000000000 */
[----:B------:R-:W-:Y:S01]  /*2340*/  IABS R29, R0 ;  /* 0x00000000001d7213 */ /* 0x000fe20000000000 */
[----:B------:R-:W-:Y:S01]  /*2350*/  IMAD R60, R5, R9, R60 ;  /* 0x00000009053c7224 */ /* 0x000fe200078e023c */
[----:B------:R0:W-:Y:S01]  /*2360*/  STL [R1+0x18c], R2 ;  /* 0x00018c0201007387 */ /* 0x0001e20000100800 */
[----:B------:R-:W-:Y:S01]  /*2370*/  IMAD.HI.U32 R9, R7, R55, RZ ;  /* 0x0000003707097227 */ /* 0x000fe200078e00ff */
[----:B------:R-:W-:-:S02]  /*2380*/  IABS R31, R8 ;  /* 0x00000008001f7213 */ /* 0x000fc40000000000 */
[----:B------:R1:W-:Y:S01]  /*2390*/  STL [R1+0x188], R0 ;  /* 0x0001880001007387 */ /* 0x0003e20000100800 */
[----:B------:R-:W-:Y:S01]  /*23a0*/  IMAD.MOV R9, RZ, RZ, -R9 ;  /* 0x000000ffff097224 */ /* 0x000fe200078e0a09 */
[----:B------:R-:W-:Y:S01]  /*23b0*/  LOP3.LUT R12, R6, 0x8c, RZ, 0xfc, !PT ;  /* 0x0000008c060c7812 */ /* 0x000fe200078efcff */
[----:B------:R-:W-:Y:S01]  /*23c0*/  IMAD.HI.U32 R11, R7, R56, RZ ;  /* 0x00000038070b7227 */ /* 0x000fe200078e00ff */
[----:B------:R-:W-:Y:S01]  /*23d0*/  STL [R1+0xdc], R17 ;  /* 0x0000dc1101007387 */ /* 0x000fe20000100800 */
[----:B0-----:R-:W-:Y:S02]  /*23e0*/  IABS R2, R70 ;  /* 0x0000004600027213 */ /* 0x001fe40000000000 */
[----:B------:R-:W-:Y:S01]  /*23f0*/  IMAD R55, R5, R9, R55 ;  /* 0x0000000905377224 */ /* 0x000fe200078e0237 */
[----:B------:R-:W-:Y:S01]  /*2400*/  IABS R24, R12 ;  /* 0x0000000c00187213 */ /* 0x000fe20000000000 */
[----:B------:R-:W-:Y:S01]  /*2410*/  IMAD.HI.U32 R9, R7, R50, RZ ;  /* 0x0000003207097227 */ /* 0x000fe200078e00ff */
[----:B-1----:R-:W-:Y:S01]  /*2420*/  IABS R0, R69 ;  /* 0x0000004500007213 */ /* 0x002fe20000000000 */
[----:B------:R-:W-:Y:S02]  /*2430*/  STL [R1+0xe0], R16 ;  /* 0x0000e01001007387 */ /* 0x000fe40000100800 */
[----:B------:R-:W-:-:S02]  /*2440*/  IMAD.MOV R11, RZ, RZ, -R11 ;  /* 0x000000ffff0b7224 */ /* 0x000fc400078e0a0b */
[C---:B------:R-:W-:Y:S01]  /*2450*/  IMAD.HI.U32 R8, R4.reuse, R0, RZ ;  /* 0x0000000004087227 */ /* 0x040fe200078e00ff */
[----:B------:R-:W-:Y:S03]  /*2460*/  STL [R1+0xe4], R15 ;  /* 0x0000e40f01007387 */ /* 0x000fe60000100800 */
[----:B------:R-:W-:Y:S01]  /*2470*/  IMAD.HI.U32 R4, R4, R2, RZ ;  /* 0x0000000204047227 */ /* 0x000fe200078e00ff */
[----:B------:R0:W-:Y:S03]  /*2480*/  STL [R1+0x168], R13 ;  /* 0x0001680d01007387 */ /* 0x0001e60000100800 */
[----:B------:R-:W-:Y:S01]  /*2490*/  IMAD.MOV R8, RZ, RZ, -R8 ;  /* 0x000000ffff087224 */ /* 0x000fe200078e0a08 */
[----:B------:R1:W-:Y:S01]  /*24a0*/  STL [R1+0x16c], R12 ;  /* 0x00016c0c01007387 */ /* 0x0003e20000100800 */
[----:B------:R-:W-:-:S02]  /*24b0*/  IMAD.MOV R4, RZ, RZ, -R4 ;  /* 0x000000ffff047224 */ /* 0x000fc400078e0a04 */
[----:B------:R-:W-:Y:S02]  /*24c0*/  IMAD.MOV R9, RZ, RZ, -R9 ;  /* 0x000000ffff097224 */ /* 0x000fe400078e0a09 */
[C---:B------:R-:W-:Y:S02]  /*24d0*/  IMAD R0, R3.reuse, R8, R0 ;  /* 0x0000000803007224 */ /* 0x040fe400078e0200 */
[----:B------:R-:W-:Y:S02]  /*24e0*/  IMAD R2, R3, R4, R2 ;  /* 0x0000000403027224 */ /* 0x000fe400078e0202 */
[----:B------:R-:W-:Y:S01]  /*24f0*/  IMAD R56, R5, R11, R56 ;  /* 0x0000000b05387224 */ /* 0x000fe200078e0238 */
[----:B------:R-:W-:Y:S01]  /*2500*/  ISETP.GT.U32.AND P0, PT, R3, R0, PT ;  /* 0x000000000300720c */ /* 0x000fe20003f04070 */
[----:B------:R-:W-:Y:S01]  /*2510*/  IMAD.HI.U32 R11, R7, R51, RZ ;  /* 0x00000033070b7227 */ /* 0x000fe200078e00ff */
[----:B------:R-:W-:-:S03]  /*2520*/  ISETP.GT.U32.AND P1, PT, R3, R2, PT ;  /* 0x000000020300720c */ /* 0x000fc60003f24070 */
[----:B------:R-:W-:Y:S02]  /*2530*/  IMAD R50, R5, R9, R50 ;  /* 0x0000000905327224 */ /* 0x000fe400078e0232 */
[----:B------:R-:W-:-:S04]  /*2540*/  IMAD.HI.U32 R9, R7, R45, RZ ;  /* 0x0000002d07097227 */ /* 0x000fc800078e00ff */
[----:B------:R-:W-:Y:S02]  /*2550*/  IMAD.MOV R11, RZ, RZ, -R11 ;  /* 0x000000ffff0b7224 */ /* 0x000fe400078e0a0b */
[----:B------:R-:W-:Y:S02]  /*2560*/  IMAD.MOV R9, RZ, RZ, -R9 ;  /* 0x000000ffff097224 */ /* 0x000fe400078e0a09 */
[----:B------:R-:W-:Y:S02]  /*2570*/  IMAD R51, R5, R11, R51 ;  /* 0x0000000b05337224 */ /* 0x000fe400078e0233 */
[----:B------:R-:W-:-:S04]  /*2580*/  IMAD.HI.U32 R11, R7, R46, RZ ;  /* 0x0000002e070b7227 */ /* 0x000fc800078e00ff */
[----:B------:R-:W-:Y:S02]  /*2590*/  IMAD R45, R5, R9, R45 ;  /* 0x00000009052d7224 */ /* 0x000fe400078e022d */
[----:B------:R-:W-:-:S04]  /*25a0*/  IMAD.HI.U32 R9, R7, R40, RZ ;  /* 0x0000002807097227 */ /* 0x000fc800078e00ff */
[----:B------:R-:W-:Y:S02]  /*25b0*/  IMAD.MOV R11, RZ, RZ, -R11 ;  /* 0x000000ffff0b7224 */ /* 0x000fe400078e0a0b */
[----:B------:R-:W-:Y:S02]  /*25c0*/  IMAD.MOV R9, RZ, RZ, -R9 ;  /* 0x000000ffff097224 */ /* 0x000fe400078e0a09 */
[--C-:B------:R-:W-:Y:S02]  /*25d0*/  @!P0 IMAD.IADD R0, R0, 0x1, -R3.reuse ;  /* 0x0000000100008824 */ /* 0x100fe400078e0a03 */
[----:B------:R-:W-:Y:S02]  /*25e0*/  @!P1 IMAD.IADD R2, R2, 0x1, -R3 ;  /* 0x0000000102029824 */ /* 0x000fe400078e0a03 */
[----:B------:R-:W-:Y:S01]  /*25f0*/  IMAD R46, R5, R11, R46 ;  /* 0x0000000b052e7224 */ /* 0x000fe200078e022e */
[----:B------:R-:W-:Y:S01]  /*2600*/  ISETP.GT.U32.AND P0, PT, R3, R0, PT ;  /* 0x000000000300720c */ /* 0x000fe20003f04070 */
[----:B------:R-:W-:Y:S01]  /*2610*/  IMAD.HI.U32 R8, R7, R25, RZ ;  /* 0x0000001907087227 */ /* 0x000fe200078e00ff */
[----:B------:R-:W-:-:S03]  /*2620*/  ISETP.GT.U32.AND P1, PT, R3, R2, PT ;  /* 0x000000020300720c */ /* 0x000fc60003f24070 */
[----:B------:R-:W-:-:S04]  /*2630*/  IMAD.HI.U32 R11, R7, R41, RZ ;  /* 0x00000029070b7227 */ /* 0x000fc800078e00ff */
[----:B------:R-:W-:Y:S02]  /*2640*/  IMAD R40, R5, R9, R40 ;  /* 0x0000000905287224 */ /* 0x000fe400078e0228 */
[----:B------:R-:W-:-:S04]  /*2650*/  IMAD.HI.U32 R9, R7, R35, RZ ;  /* 0x0000002307097227 */ /* 0x000fc800078e00ff */
[----:B------:R-:W-:-:S04]  /*2660*/  IMAD.HI.U32 R4, R7, R24, RZ ;  /* 0x0000001807047227 */ /* 0x000fc800078e00ff */
[----:B------:R-:W-:Y:S02]  /*2670*/  IMAD.MOV R8, RZ, RZ, -R8 ;  /* 0x000000ffff087224 */ /* 0x000fe400078e0a08 */
[----:B------:R-:W-:Y:S02]  /*2680*/  IMAD.MOV R11, RZ, RZ, -R11 ;  /* 0x000000ffff0b7224 */ /* 0x000fe400078e0a0b */
[----:B------:R-:W-:Y:S02]  /*2690*/  IMAD.MOV R9, RZ, RZ, -R9 ;  /* 0x000000ffff097224 */ /* 0x000fe400078e0a09 */
[----:B------:R-:W-:Y:S02]  /*26a0*/  IMAD.MOV R4, RZ, RZ, -R4 ;  /* 0x000000ffff047224 */ /* 0x000fe400078e0a04 */
[C---:B------:R-:W-:Y:S02]  /*26b0*/  IMAD R25, R5.reuse, R8, R25 ;  /* 0x0000000805197224 */ /* 0x040fe400078e0219 */
[----:B------:R-:W-:-:S02]  /*26c0*/  IMAD R41, R5, R11, R41 ;  /* 0x0000000b05297224 */ /* 0x000fc400078e0229 */
[----:B------:R-:W-:Y:S02]  /*26d0*/  VIADD R8, R74, 0xffffffff ;  /* 0xffffffff4a087836 */ /* 0x000fe40000000000 */
[----:B------:R-:W-:-:S03]  /*26e0*/  IMAD.HI.U32 R11, R7, R36, RZ ;  /* 0x00000024070b7227 */ /* 0x000fc600078e00ff */
[----:B------:R-:W-:Y:S01]  /*26f0*/  ISETP.GE.U32.AND P3, PT, R8, 0x7fffffc0, PT ;  /* 0x7fffffc00800780c */ /* 0x000fe20003f66070 */
[----:B------:R-:W-:Y:S02]  /*2700*/  IMAD R35, R5, R9, R35 ;  /* 0x0000000905237224 */ /* 0x000fe400078e0223 */
[----:B------:R-:W-:-:S04]  /*2710*/  IMAD.HI.U32 R9, R7, R29, RZ ;  /* 0x0000001d07097227 */ /* 0x000fc800078e00ff */
[----:B------:R-:W-:Y:S02]  /*2720*/  IMAD R24, R5, R4, R24 ;  /* 0x0000000405187224 */ /* 0x000fe400078e0218 */
[----:B------:R-:W-:Y:S02]  /*2730*/  VIADD R4, R74, 0xfffffff7 ;  /* 0xfffffff74a047836 */ /* 0x000fe40000000000 */
[----:B------:R-:W-:Y:S02]  /*2740*/  IMAD.MOV R11, RZ, RZ, -R11 ;  /* 0x000000ffff0b7224 */ /* 0x000fe400078e0a0b */
[----:B------:R-:W-:Y:S01]  /*2750*/  IMAD.MOV R9, RZ, RZ, -R9 ;  /* 0x000000ffff097224 */ /* 0x000fe200078e0a09 */
[----:B------:R-:W-:Y:S01]  /*2760*/  ISETP.GE.U32.AND P4, PT, R4, 0x7fffffb8, PT ;  /* 0x7fffffb80400780c */ /* 0x000fe20003f86070 */
[----:B------:R-:W-:Y:S02]  /*2770*/  VIADD R8, R74, 0xffffffed ;  /* 0xffffffed4a087836 */ /* 0x000fe40000000000 */
[----:B------:R-:W-:-:S02]  /*2780*/  @!P0 IMAD.IADD R0, R0, 0x1, -R3 ;  /* 0x0000000100008824 */ /* 0x000fc400078e0a03 */
[----:B------:R-:W-:Y:S01]  /*2790*/  @!P1 IMAD.IADD R2, R2, 0x1, -R3 ;  /* 0x0000000102029824 */ /* 0x000fe200078e0a03 */
[----:B------:R-:W-:Y:S01]  /*27a0*/  ISETP.GE.U32.AND P6, PT, R8, 0x7fffffae, PT ;  /* 0x7fffffae0800780c */ /* 0x000fe20003fc6070 */
[----:B------:R-:W-:Y:S02]  /*27b0*/  VIADD R3, R74, 0xffffffec ;  /* 0xffffffec4a037836 */ /* 0x000fe40000000000 */
[----:B------:R-:W-:Y:S02]  /*27c0*/  IMAD R36, R5, R11, R36 ;  /* 0x0000000b05247224 */ /* 0x000fe400078e0224 */
[----:B------:R-:W-:Y:S01]  /*27d0*/  IMAD.HI.U32 R11, R7, R30, RZ ;  /* 0x0000001e070b7227 */ /* 0x000fe200078e00ff */
[----:B------:R-:W-:-:S03]  /*27e0*/  ISETP.GE.U32.AND P5, PT, R3, 0x7fffffad, PT ;  /* 0x7fffffad0300780c */ /* 0x000fc60003fa6070 */
[----:B------:R-:W-:Y:S02]  /*27f0*/  IMAD R29, R5, R9, R29 ;  /* 0x00000009051d7224 */ /* 0x000fe400078e021d */
[----:B------:R-:W-:Y:S02]  /*2800*/  VIADD R4, R74, 0xffffffef ;  /* 0xffffffef4a047836 */ /* 0x000fe40000000000 */
[----:B------:R-:W-:-:S03]  /*2810*/  IMAD.HI.U32 R9, R7, R26, RZ ;  /* 0x0000001a07097227 */ /* 0x000fc600078e00ff */
[----:B------:R-:W-:Y:S01]  /*2820*/  ISETP.GE.U32.AND P1, PT, R4, 0x7fffffb0, PT ;  /* 0x7fffffb00400780c */ /* 0x000fe20003f26070 */
[----:B------:R-:W-:-:S03]  /*2830*/  IMAD.HI.U32 R14, R7, R31, RZ ;  /* 0x0000001f070e7227 */ /* 0x000fc600078e00ff */
[----:B0-----:R-:W-:Y:S01]  /*2840*/  SEL R13, RZ, 0x7fff8, P1 ;  /* 0x0007fff8ff0d7807 */ /* 0x001fe20000800000 */
[C---:B------:R-:W-:Y:S02]  /*2850*/  VIADD R8, R74.reuse, 0xffffffe8 ;  /* 0xffffffe84a087836 */ /* 0x040fe40000000000 */
[----:B------:R-:W-:Y:S02]  /*2860*/  IMAD.MOV R11, RZ, RZ, -R11 ;  /* 0x000000ffff0b7224 */ /* 0x000fe400078e0a0b */
[----:B------:R-:W-:Y:S01]  /*2870*/  VIADD R3, R74, 0xffffffee ;  /* 0xffffffee4a037836 */ /* 0x000fe20000000000 */
[----:B------:R-:W-:Y:S01]  /*2880*/  ISETP.GE.U32.AND P2, PT, R8, 0x7fffffa9, PT ;  /* 0x7fffffa90800780c */ /* 0x000fe20003f46070 */
[----:B------:R-:W-:Y:S02]  /*2890*/  IMAD.MOV R9, RZ, RZ, -R9 ;  /* 0x000000ffff097224 */ /* 0x000fe400078e0a09 */
[----:B------:R-:W-:Y:S01]  /*28a0*/  IMAD.MOV R14, RZ, RZ, -R14 ;  /* 0x000000ffff0e7224 */ /* 0x000fe200078e0a0e */
[----:B------:R-:W-:Y:S01]  /*28b0*/  ISETP.GE.U32.AND P0, PT, R3, 0x7fffffaf, PT ;  /* 0x7fffffaf0300780c */ /* 0x000fe20003f06070 */
[C---:B------:R-:W-:Y:S01]  /*28c0*/  VIADD R4, R74.reuse, 0xffffffe9 ;  /* 0xffffffe94a047836 */ /* 0x040fe20000000000 */
[----:B------:R-:W-:Y:S01]  /*28d0*/  SEL R3, RZ, 0x1, P5 ;  /* 0x00000001ff037807 */ /* 0x000fe20002800000 */
[----:B------:R-:W-:Y:S01]  /*28e0*/  IMAD R30, R5, R11, R30 ;  /* 0x0000000b051e7224 */ /* 0x000fe200078e021e */
[----:B------:R-:W-:Y:S01]  /*28f0*/  SEL R75, RZ, 0x4, P0 ;  /* 0x00000004ff4b7807 */ /* 0x000fe20000000000 */
[----:B------:R-:W-:Y:S01]  /*2900*/  VIADD R8, R74, 0xffffffea ;  /* 0xffffffea4a087836 */ /* 0x000fe20000000000 */
[----:B------:R-:W-:Y:S01]  /*2910*/  ISETP.GE.U32.AND P5, PT, R4, 0x7fffffaa, PT ;  /* 0x7fffffaa0400780c */ /* 0x000fe20003fa6070 */
[----:B------:R-:W-:Y:S01]  /*2920*/  IMAD.HI.U32 R11, R7, R27, RZ ;  /* 0x0000001b070b7227 */ /* 0x000fe200078e00ff */
[----:B------:R-:W-:-:S02]  /*2930*/  SEL R4, RZ, 0x1fffe, P6 ;  /* 0x0001fffeff047807 */ /* 0x000fc40003000000 */
[----:B------:R-:W-:Y:S01]  /*2940*/  ISETP.GE.U32.AND P6, PT, R8, 0x7fffffab, PT ;  /* 0x7fffffab0800780c */ /* 0x000fe20003fc6070 */
[C---:B------:R-:W-:Y:S02]  /*2950*/  IMAD R26, R5.reuse, R9, R26 ;  /* 0x00000009051a7224 */ /* 0x040fe400078e021a */
[----:B------:R-:W-:Y:S01]  /*2960*/  IMAD R31, R5, R14, R31 ;  /* 0x0000000e051f7224 */ /* 0x000fe200078e021f */
[----:B------:R-:W-:Y:S01]  /*2970*/  SEL R76, RZ, 0x4, P6 ;  /* 0x00000004ff4c7807 */ /* 0x000fe20003000000 */
[----:B------:R-:W-:Y:S02]  /*2980*/  VIADD R9, R74, 0xffffffeb ;  /* 0xffffffeb4a097836 */ /* 0x000fe40000000000 */
[----:B------:R-:W-:-:S03]  /*2990*/  IMAD.HI.U32 R14, R7, R28, RZ ;  /* 0x0000001c070e7227 */ /* 0x000fc600078e00ff */
[----:B------:R-:W-:Y:S01]  /*29a0*/  ISETP.GE.U32.AND P0, PT, R9, 0x7fffffac, PT ;  /* 0x7fffffac0900780c */ /* 0x000fe20003f06070 */
[----:B------:R-:W-:Y:S02]  /*29b0*/  IMAD.MOV R11, RZ, RZ, -R11 ;  /* 0x000000ffff0b7224 */ /* 0x000fe400078e0a0b */
[C---:B------:R-:W-:Y:S01]  /*29c0*/  VIADD R8, R74.reuse, 0xffffffe4 ;  /* 0xffffffe44a087836 */ /* 0x040fe20000000000 */
[----:B-1----:R-:W-:Y:S01]  /*29d0*/  SEL R12, RZ, 0x7fff8, P0 ;  /* 0x0007fff8ff0c7807 */ /* 0x002fe20000000000 */
[----:B------:R-:W-:Y:S02]  /*29e0*/  IMAD.MOV R14, RZ, RZ, -R14 ;  /* 0x000000ffff0e7224 */ /* 0x000fe400078e0a0e */
[----:B------:R-:W-:Y:S01]  /*29f0*/  VIADD R9, R74, 0xffffffe5 ;  /* 0xffffffe54a097836 */ /* 0x000fe20000000000 */
[----:B------:R-:W-:Y:S01]  /*2a00*/  ISETP.GE.U32.AND P1, PT, R8, 0x7fffffa5, PT ;  /* 0x7fffffa50800780c */ /* 0x000fe20003f26070 */
[----:B------:R-:W-:Y:S01]  /*2a10*/  IMAD R27, R5, R11, R27 ;  /* 0x0000000b051b7224 */ /* 0x000fe200078e021b */
[----:B------:R-:W-:Y:S01]  /*2a20*/  SEL R8, RZ, 0x1, P2 ;  /* 0x00000001ff087807 */ /* 0x000fe20001000000 */
[C---:B------:R-:W-:Y:S01]  /*2a30*/  VIADD R11, R74.reuse, 0xffffffe6 ;  /* 0xffffffe64a0b7836 */ /* 0x040fe20000000000 */
[----:B------:R-:W-:Y:S01]  /*2a40*/  ISETP.GE.U32.AND P2, PT, R9, 0x7fffffa6, PT ;  /* 0x7fffffa60900780c */ /* 0x000fe20003f46070 */
[----:B------:R-:W-:Y:S01]  /*2a50*/  IMAD R28, R5, R14, R28 ;  /* 0x0000000e051c7224 */ /* 0x000fe200078e021c */
[----:B------:R-:W-:Y:S01]  /*2a60*/  SEL R9, RZ, 0x1fffe, P5 ;  /* 0x0001fffeff097807 */ /* 0x000fe20002800000 */
[C---:B------:R-:W-:Y:S01]  /*2a70*/  VIADD R14, R74.reuse, 0xffffffe7 ;  /* 0xffffffe74a0e7836 */ /* 0x040fe20000000000 */
[----:B------:R-:W-:Y:S01]  /*2a80*/  ISETP.GE.U32.AND P5, PT, R11, 0x7fffffa7, PT ;  /* 0x7fffffa70b00780c */ /* 0x000fe20003fa6070 */
[----:B------:R-:W-:-:S02]  /*2a90*/  VIADD R11, R74, 0xffffffe1 ;  /* 0xffffffe14a0b7836 */ /* 0x000fc40000000000 */
[----:B------:R-:W-:Y:S01]  /*2aa0*/  VIADD R15, R74, 0xffffffe2 ;  /* 0xffffffe24a0f7836 */ /* 0x000fe20000000000 */
[----:B------:R-:W-:Y:S01]  /*2ab0*/  ISETP.GE.U32.AND P6, PT, R14, 0x7fffffa8, PT ;  /* 0x7fffffa80e00780c */ /* 0x000fe20003fc6070 */
[C---:B------:R-:W-:Y:S01]  /*2ac0*/  VIADD R14, R74.reuse, 0xffffffe0 ;  /* 0xffffffe04a0e7836 */ /* 0x040fe20000000000 */
[----:B------:R-:W-:Y:S01]  /*2ad0*/  ISETP.GE.U32.AND P0, PT, R11, 0x7fffffa2, PT ;  /* 0x7fffffa20b00780c */ /* 0x000fe20003f06070 */
[C---:B------:R-:W-:Y:S01]  /*2ae0*/  VIADD R16, R74.reuse, 0xffffffe3 ;  /* 0xffffffe34a107836 */ /* 0x040fe20000000000 */
[----:B------:R-:W-:Y:S01]  /*2af0*/  SEL R11, RZ, 0x1, P1 ;  /* 0x00000001ff0b7807 */ /* 0x000fe20000800000 */
[----:B------:R-:W-:Y:S01]  /*2b00*/  VIADD R17, R74, 0xffffffcd ;  /* 0xffffffcd4a117836 */ /* 0x000fe20000000000 */
[----:B------:R-:W-:Y:S01]  /*2b10*/  ISETP.GE.U32.AND P1, PT, R14, 0x7fffffa1, PT ;  /* 0x7fffffa10e00780c */ /* 0x000fe20003f26070 */
[C---:B------:R-:W-:Y:S01]  /*2b20*/  VIADD R18, R74.reuse, 0xffffffc8 ;  /* 0xffffffc84a127836 */ /* 0x040fe20000000000 */
[----:B------:R-:W-:Y:S01]  /*2b30*/  SEL R14, RZ, 0x1fffe, P2 ;  /* 0x0001fffeff0e7807 */ /* 0x000fe20001000000 */
        /* <DEDUP_REMOVED lines=10> */
[----:B------:R-:W-:Y:S01]  /*2be0*/  VIADD R66, R74, 0xffffffd1 ;  /* 0xffffffd14a427836 */ /* 0x000fe20000000000 */
[----:B------:R-:W-:Y:S01]  /*2bf0*/  SEL R15, RZ, 0x1fffe, P0 ;  /* 0x0001fffeff0f7807 */ /* 0x000fe20000000000 */
[----:B------:R-:W-:Y:S01]  /*2c00*/  IMAD.IADD R8, R8, 0x1, R9 ;  /* 0x0000000108087824 */ /* 0x000fe200078e0209 */
[----:B------:R-:W-:Y:S01]  /*2c10*/  ISETP.GE.U32.AND P0, PT, R17, 0x7fffff8e, PT ;  /* 0x7fffff8e1100780c */ /* 0x000fe20003f06070 */
[----:B------:R-:W-:Y:S01]  /*2c20*/  VIADD R17, R74, 0xffffffcf ;  /* 0xffffffcf4a117836 */ /* 0x000fe20000000000 */
[----:B------:R-:W-:Y:S01]  /*2c30*/  SEL R79, RZ, 0x4, P2 ;  /* 0x00000004ff4f7807 */ /* 0x000fe20001000000 */
[----:B------:R-:W-:Y:S01]  /*2c40*/  IMAD.IADD R11, R11, 0x1, R14 ;  /* 0x000000010b0b7824 */ /* 0x000fe200078e020e */
[----:B------:R-:W-:-:S02]  /*2c50*/  ISETP.GE.U32.AND P2, PT, R16, 0x7fffff8f, PT ;  /* 0x7fffff8f1000780c */ /* 0x000fc40003f46070 */
[----:B------:R-:W-:Y:S02]  /*2c60*/  SEL R16, RZ, 0x1, P6 ;  /* 0x00000001ff107807 */ /* 0x000fe40003000000 */
[----:B------:R-:W-:Y:S02]  /*2c70*/  SEL R80, RZ, 0x7fff8, P5 ;  /* 0x0007fff8ff507807 */ /* 0x000fe40002800000 */
[----:B------:R-:W-:Y:S01]  /*2c80*/  ISETP.GE.U32.AND P6, PT, R18, 0x7fffff89, PT ;  /* 0x7fffff891200780c */ /* 0x000fe20003fc6070 */
[C---:B------:R-:W-:Y:S01]  /*2c90*/  VIADD R18, R74.reuse, 0xffffffca ;  /* 0xffffffca4a127836 */ /* 0x040fe20000000000 */
[----:B------:R-:W-:Y:S02]  /*2ca0*/  ISETP.GE.U32.AND P5, PT, R17, 0x7fffff90, PT ;  /* 0x7fffff901100780c */ /* 0x000fe40003fa6070 */
[----:B------:R-:W-:Y:S02]  /*2cb0*/  SEL R17, RZ, 0x1fffe, P0 ;  /* 0x0001fffeff117807 */ /* 0x000fe40000000000 */
        /* <DEDUP_REMOVED lines=15> */
[----:B------:R-:W-:Y:S01]  /*2db0*/  ISETP.GE.U32.AND P2, PT, R20, 0x7fffff87, PT ;  /* 0x7fffff871400780c */ /* 0x000fe20003f46070 */
[----:B------:R-:W-:Y:S01]  /*2dc0*/  VIADD R20, R74, 0xffffffc1 ;  /* 0xffffffc14a147836 */ /* 0x000fe20000000000 */
[----:B------:R-:W-:-:S02]  /*2dd0*/  SEL R84, RZ, 0x7fff8, P5 ;  /* 0x0007fff8ff547807 */ /* 0x000fc40002800000 */
[----:B------:R-:W-:Y:S01]  /*2de0*/  ISETP.GE.U32.AND P5, PT, R21, 0x7fffff88, PT ;  /* 0x7fffff881500780c */ /* 0x000fe20003fa6070 */
[----:B------:R-:W-:Y:S01]  /*2df0*/  VIADD R21, R74, 0xffffffc2 ;  /* 0xffffffc24a157836 */ /* 0x000fe20000000000 */
[----:B------:R-:W-:Y:S02]  /*2e00*/  SEL R22, RZ, 0x1, P6 ;  /* 0x00000001ff167807 */ /* 0x000fe40003000000 */
        /* <DEDUP_REMOVED lines=10> */
[C---:B------:R-:W-:Y:S01]  /*2eb0*/  VIADD R23, R74.reuse, 0xffffffdd ;  /* 0xffffffdd4a177836 */ /* 0x040fe20000000000 */
[----:B------:R-:W-:Y:S02]  /*2ec0*/  SEL R63, RZ, 0x1fffe, P6 ;  /* 0x0001fffeff3f7807 */ /* 0x000fe40003000000 */
[----:B------:R-:W-:Y:S01]  /*2ed0*/  ISETP.GE.U32.AND P6, PT, R21, 0x7fffff9d, PT ;  /* 0x7fffff9d1500780c */ /* 0x000fe20003fc6070 */
[C---:B------:R-:W-:Y:S01]  /*2ee0*/  VIADD R21, R74.reuse, 0xffffffde ;  /* 0xffffffde4a157836 */ /* 0x040fe20000000000 */
[----:B------:R-:W-:Y:S02]  /*2ef0*/  SEL R87, RZ, 0x4, P2 ;  /* 0x00000004ff577807 */ /* 0x000fe40001000000 */
        /* <DEDUP_REMOVED lines=30> */
[----:B------:R-:W-:Y:S02]  /*30e0*/  ISETP.GE.U32.AND P5, PT, R23, 0x7fffff98, PT ;  /* 0x7fffff981700780c */ /* 0x000fe40003fa6070 */
[----:B------:R-:W-:Y:S02]  /*30f0*/  SEL R72, RZ, 0x1fffe, P6 ;  /* 0x0001fffeff487807 */ /* 0x000fe40003000000 */
[----:B------:R-:W-:Y:S01]  /*3100*/  ISETP.GE.U32.AND P6, PT, R21, 0x7fffff91, PT ;  /* 0x7fffff911500780c */ /* 0x000fe20003fc6070 */
[----:B------:R-:W-:Y:S01]  /*3110*/  VIADD R21, R74, 0xffffffd2 ;  /* 0xffffffd24a157836 */ /* 0x000fe20000000000 */
[----:B------:R-:W-:Y:S02]  /*3120*/  SEL R23, RZ, 0x4, P2 ;  /* 0x00000004ff177807 */ /* 0x000fe40001000000 */
[----:B------:R-:W-:Y:S01]  /*3130*/  ISETP.GE.U32.AND P2, PT, R66, 0x7fffff92, PT ;  /* 0x7fffff924200780c */ /* 0x000fe20003f46070 */
[----:B------:R-:W-:Y:S01]  /*3140*/  VIADD R66, R74, 0xffffffd3 ;  /* 0xffffffd34a427836 */ /* 0x000fe20000000000 */
[----:B------:R-:W-:-:S02]  /*3150*/  SEL R68, RZ, 0x7fff8, P5 ;  /* 0x0007fff8ff447807 */ /* 0x000fc40002800000 */
[----:B------:R-:W-:Y:S01]  /*3160*/  ISETP.GE.U32.AND P5, PT, R21, 0x7fffff93, PT ;  /* 0x7fffff931500780c */ /* 0x000fe20003fa6070 */
[----:B------:R-:W-:Y:S01]  /*3170*/  VIADD R21, R74, 0xfffffffe ;  /* 0xfffffffe4a157836 */ /* 0x000fe20000000000 */
[----:B------:R-:W-:Y:S02]  /*3180*/  SEL R91, RZ, 0x1, P6 ;  /* 0x00000001ff5b7807 */ /* 0x000fe40003000000 */
[----:B------:R-:W-:Y:S01]  /*3190*/  ISETP.GE.U32.AND P6, PT, R66, 0x7fffff94, PT ;  /* 0x7fffff944200780c */ /* 0x000fe20003fc6070 */
[----:B------:R-:W-:Y:S01]  /*31a0*/  IMAD.IADD R66, R3, 0x1, R4 ;  /* 0x0000000103427824 */ /* 0x000fe200078e0204 */
[----:B------:R-:W-:Y:S02]  /*31b0*/  SEL R3, RZ, 0x1, P0 ;  /* 0x00000001ff037807 */ /* 0x000fe40000000000 */
[----:B------:R-:W-:Y:S02]  /*31c0*/  SEL R74, RZ, 0x1fffe, P2 ;  /* 0x0001fffeff4a7807 */ /* 0x000fe40001000000 */
[----:B------:R-:W-:Y:S01]  /*31d0*/  ISETP.GE.U32.AND P2, PT, R21, 0x7fffffbf, PT ;  /* 0x7fffffbf1500780c */ /* 0x000fe20003f46070 */
[----:B------:R-:W-:Y:S01]  /*31e0*/  IMAD.IADD R4, R3, 0x1, R63 ;  /* 0x0000000103047824 */ /* 0x000fe200078e023f */
[----:B------:R-:W-:Y:S01]  /*31f0*/  SEL R21, RZ, 0x1, P1 ;  /* 0x00000001ff157807 */ /* 0x000fe20000800000 */
[----:B------:R0:W5:Y:S01]  /*3200*/  LDL.LU R63, [R1+0xd6c] ;  /* 0x000d6c00013f7983 */ /* 0x0001620000300800 */
[----:B------:R-:W-:Y:S01]  /*3210*/  IMAD.IADD R9, R65, 0x1, R64 ;  /* 0x0000000141097824 */ /* 0x000fe200078e0240 */
[----:B------:R-:W-:-:S02]  /*3220*/  LOP3.LUT R3, R66, 0x3, RZ, 0xc0, !PT ;  /* 0x0000000342037812 */ /* 0x000fc400078ec0ff */
[----:B------:R0:W5:Y:S01]  /*3230*/  LDL.LU R64, [R1+0xd68] ;  /* 0x000d680001407983 */ /* 0x0001620000300800 */
[----:B------:R-:W-:Y:S02]  /*3240*/  IMAD.IADD R15, R21, 0x1, R15 ;  /* 0x00000001150f7824 */ /* 0x000fe400078e020f */
[----:B------:R-:W-:Y:S01]  /*3250*/  IMAD.IADD R19, R71, 0x1, R67 ;  /* 0x0000000147137824 */ /* 0x000fe200078e0243 */
[----:B------:R0:W5:Y:S01]  /*3260*/  LDL.LU R65, [R1+0xd64] ;  /* 0x000d640001417983 */ /* 0x0001620000300800 */
[----:B------:R-:W-:Y:S01]  /*3270*/  IMAD.IADD R22, R73, 0x1, R72 ;  /* 0x0000000149167824 */ /* 0x000fe200078e0248 */
[----:B------:R-:W-:Y:S02]  /*3280*/  LOP3.LUT R8, R8, 0x3, RZ, 0xc0, !PT ;  /* 0x0000000308087812 */ /* 0x000fe400078ec0ff */
[----:B------:R0:W5:Y:S01]  /*3290*/  LDL.LU R66, [R1+0xd60] ;  /* 0x000d600001427983 */ /* 0x0001620000300800 */
[----:B------:R-:W-:-:S03]  /*32a0*/  LOP3.LUT R11, R11, 0x3, RZ, 0xc0, !PT ;  /* 0x000000030b0b7812 */ /* 0x000fc600078ec0ff */
[----:B------:R0:W5:Y:S01]  /*32b0*/  LDL.LU R67, [R1+0xd5c] ;  /* 0x000d5c0001437983 */ /* 0x0001620000300800 */
[----:B------:R-:W-:Y:S01]  /*32c0*/  IMAD.IADD R91, R91, 0x1, R74 ;  /* 0x000000015b5b7824 */ /* 0x000fe200078e024a */
[----:B------:R-:W-:Y:S02]  /*32d0*/  IADD3 R13, PT, PT, R3, R13, R75 ;  /* 0x0000000d030d7210 */ /* 0x000fe40007ffe04b */
[----:B------:R0:W5:Y:S01]  /*32e0*/  LDL.LU R71, [R1+0xd58] ;  /* 0x000d580001477983 */ /* 0x0001620000300800 */
[----:B------:R-:W-:-:S03]  /*32f0*/  LOP3.LUT R3, R15, 0x3, RZ, 0xc0, !PT ;  /* 0x000000030f037812 */ /* 0x000fc600078ec0ff */
[----:B------:R0:W5:Y:S01]  /*3300*/  LDL.LU R72, [R1+0xd54] ;  /* 0x000d540001487983 */ /* 0x0001620000300800 */
[----:B------:R-:W-:-:S03]  /*3310*/  IADD3 R12, PT, PT, R8, R12, R76 ;  /* 0x0000000c080c7210 */ /* 0x000fc60007ffe04c */
[----:B------:R0:W5:Y:S01]  /*3320*/  LDL.LU R73, [R1+0xd50] ;  /* 0x000d500001497983 */ /* 0x0001620000300800 */
[----:B------:R-:W-:-:S03]  /*3330*/  LOP3.LUT R18, R18, 0x3, RZ, 0xc0, !PT ;  /* 0x0000000312127812 */ /* 0x000fc600078ec0ff */
[----:B------:R0:W5:Y:S01]  /*3340*/  LDL.LU R74, [R1+0xd4c] ;  /* 0x000d4c00014a7983 */ /* 0x0001620000300800 */
[----:B------:R-:W-:Y:S02]  /*3350*/  LOP3.LUT R16, R16, 0x3, RZ, 0xc0, !PT ;  /* 0x0000000310107812 */ /* 0x000fe400078ec0ff */
[----:B------:R-:W-:Y:S01]  /*3360*/  IADD3 R21, PT, PT, R11, R78, R77 ;  /* 0x0000004e0b157210 */ /* 0x000fe20007ffe04d */
[----:B------:R0:W5:Y:S01]  /*3370*/  LDL.LU R75, [R1+0xd48] ;  /* 0x000d4800014b7983 */ /* 0x0001620000300800 */
[----:B------:R-:W-:-:S03]  /*3380*/  IADD3 R3, PT, PT, R3, R80, R79 ;  /* 0x0000005003037210 */ /* 0x000fc60007ffe04f */
[----:B------:R0:W5:Y:S01]  /*3390*/  LDL.LU R76, [R1+0xd44] ;  /* 0x000d4400014c7983 */ /* 0x0001620000300800 */
[----:B------:R-:W-:-:S03]  /*33a0*/  LOP3.LUT R8, R4, 0x3, RZ, 0xc0, !PT ;  /* 0x0000000304087812 */ /* 0x000fc600078ec0ff */
[----:B------:R0:W5:Y:S01]  /*33b0*/  LDL.LU R77, [R1+0xd40] ;  /* 0x000d4000014d7983 */ /* 0x0001620000300800 */
[----:B------:R-:W-:-:S03]  /*33c0*/  IADD3 R4, PT, PT, R18, R84, R83 ;  /* 0x0000005412047210 */ /* 0x000fc60007ffe053 */
[----:B------:R0:W5:Y:S01]  /*33d0*/  LDL.LU R78, [R1+0xd3c] ;  /* 0x000d3c00014e7983 */ /* 0x0001620000300800 */
[----:B------:R-:W-:Y:S02]  /*33e0*/  IADD3 R11, PT, PT, R16, R82, R81 ;  /* 0x00000052100b7210 */ /* 0x000fe40007ffe051 */
[----:B------:R-:W-:Y:S01]  /*33f0*/  LOP3.LUT R15, R20, 0x3, RZ, 0xc0, !PT ;  /* 0x00000003140f7812 */ /* 0x000fe200078ec0ff */
[----:B------:R0:W5:Y:S04]  /*3400*/  LDL.LU R79, [R1+0xd38] ;  /* 0x000d3800014f7983 */ /* 0x0001680000300800 */
[----:B------:R0:W5:Y:S01]  /*3410*/  LDL.LU R80, [R1+0xd34] ;  /* 0x000d340001507983 */ /* 0x0001620000300800 */
[----:B------:R-:W-:-:S03]  /*3420*/  LOP3.LUT R9, R9, 0x3, RZ, 0xc0, !PT ;  /* 0x0000000309097812 */ /* 0x000fc600078ec0ff */
[----:B------:R0:W5:Y:S01]  /*3430*/  LDL.LU R81, [R1+0xd30] ;  /* 0x000d300001517983 */ /* 0x0001620000300800 */
[----:B------:R-:W-:Y:S01]  /*3440*/  IADD3 R15, PT, PT, R15, R86, R85 ;  /* 0x000000560f0f7210 */ /* 0x000fe20007ffe055 */
[----:B------:R-:W-:Y:S02]  /*3450*/  IMAD.SHL.U32 R4, R4, 0x100, RZ ;  /* 0x0000010004047824 */ /* 0x000fe400078e00ff */
[----:B------:R0:W5:Y:S01]  /*3460*/  LDL.LU R82, [R1+0xd2c] ;  /* 0x000d2c0001527983 */ /* 0x0001620000300800 */
[----:B------:R-:W-:-:S03]  /*3470*/  IADD3 R8, PT, PT, R8, R88, R87 ;  /* 0x0000005808087210 */ /* 0x000fc60007ffe057 */
[----:B------:R0:W5:Y:S01]  /*3480*/  LDL.LU R83, [R1+0xd28] ;  /* 0x000d280001537983 */ /* 0x0001620000300800 */
[----:B------:R-:W-:-:S03]  /*3490*/  LOP3.LUT R19, R19, 0x3, RZ, 0xc0, !PT ;  /* 0x0000000313137812 */ /* 0x000fc600078ec0ff */
[----:B------:R0:W5:Y:S01]  /*34a0*/  LDL.LU R84, [R1+0xd24] ;  /* 0x000d240001547983 */ /* 0x0001620000300800 */
[----:B------:R-:W-:-:S03]  /*34b0*/  IADD3 R9, PT, PT, R9, R90, R89 ;  /* 0x0000005a09097210 */ /* 0x000fc60007ffe059 */
[----:B------:R0:W5:Y:S01]  /*34c0*/  LDL.LU R85, [R1+0xd20] ;  /* 0x000d200001557983 */ /* 0x0001620000300800 */
[----:B------:R-:W-:-:S03]  /*34d0*/  LOP3.LUT R18, R22, 0x3, RZ, 0xc0, !PT ;  /* 0x0000000316127812 */ /* 0x000fc600078ec0ff */
[----:B------:R0:W5:Y:S01]  /*34e0*/  LDL.LU R86, [R1+0xd1c] ;  /* 0x000d1c0001567983 */ /* 0x0001620000300800 */
[----:B------:R-:W-:-:S03]  /*34f0*/  LOP3.LUT R4, R4, 0xf00, RZ, 0xe2, !PT ;  /* 0x00000f0004047812 */ /* 0x000fc600078ee2ff */
[----:B------:R0:W5:Y:S01]  /*3500*/  LDL.LU R87, [R1+0xd18] ;  /* 0x000d180001577983 */ /* 0x0001620000300800 */
[----:B------:R-:W-:-:S03]  /*3510*/  LOP3.LUT R16, R91, 0x3, RZ, 0xc0, !PT ;  /* 0x000000035b107812 */ /* 0x000fc600078ec0ff */
[----:B------:R0:W5:Y:S01]  /*3520*/  LDL.LU R88, [R1+0xd14] ;  /* 0x000d140001587983 */ /* 0x0001620000300800 */
[----:B------:R-:W-:-:S03]  /*3530*/  IADD3 R19, PT, PT, R19, R93, R92 ;  /* 0x0000005d13137210 */ /* 0x000fc60007ffe05c */
[----:B------:R0:W5:Y:S01]  /*3540*/  LDL.LU R89, [R1+0xd10] ;  /* 0x000d100001597983 */ /* 0x0001620000300800 */
[----:B------:R-:W-:-:S03]  /*3550*/  IADD3 R18, PT, PT, R18, R68, R23 ;  /* 0x0000004412127210 */ /* 0x000fc60007ffe017 */
[----:B------:R0:W5:Y:S01]  /*3560*/  LDL.LU R90, [R1+0xd0c] ;  /* 0x000d0c00015a7983 */ /* 0x0001620000300800 */
[----:B------:R-:W-:-:S03]  /*3570*/  IMAD R4, R11, 0x1000, R4 ;  /* 0x000010000b047824 */ /* 0x000fc600078e0204 */
[----:B------:R0:W5:Y:S01]  /*3580*/  LDL.LU R91, [R1+0xd08] ;  /* 0x000d0800015b7983 */ /* 0x0001620000300800 */
[----:B------:R-:W-:-:S03]  /*3590*/  IMAD.SHL.U32 R11, R12, 0x100, RZ ;  /* 0x000001000c0b7824 */ /* 0x000fc600078e00ff */
[----:B------:R0:W5:Y:S04]  /*35a0*/  LDL.LU R92, [R1+0xd04] ;  /* 0x000d0400015c7983 */ /* 0x0001680000300800 */
[----:B------:R0:W5:Y:S04]  /*35b0*/  LDL.LU R93, [R1+0xd00] ;  /* 0x000d0000015d7983 */ /* 0x0001680000300800 */
[----:B------:R0:W5:Y:S04]  /*35c0*/  LDL.LU R23, [R1+0xcfc] ;  /* 0x000cfc0001177983 */ /* 0x0001680000300800 */
[----:B------:R0:W5:Y:S04]  /*35d0*/  LDL.LU R68, [R1+0xcf8] ;  /* 0x000cf80001447983 */ /* 0x0001680000300800 */
[----:B------:R-:W2:Y:S01]  /*35e0*/  LDL.LU R12, [R1+0xcf4] ;  /* 0x000cf400010c7983 */ /* 0x000ea20000300800 */
[----:B------:R-:W-:-:S02]  /*35f0*/  SEL R14, RZ, 0x4, P5 ;  /* 0x00000004ff0e7807 */ /* 0x000fc40002800000 */
[----:B------:R-:W-:-:S04]  /*3600*/  SEL R17, RZ, 0x7fff8, P6 ;  /* 0x0007fff8ff117807 */ /* 0x000fc80003000000 */
[----:B------:R-:W-:Y:S01]  /*3610*/  IADD3 R14, PT, PT, R16, R17, R14 ;  /* 0x00000011100e7210 */ /* 0x000fe20007ffe00e */
[----:B------:R-:W-:Y:S01]  /*3620*/  IMAD.SHL.U32 R19, R19, 0x100, RZ ;  /* 0x0000010013137824 */ /* 0x000fe200078e00ff */
[----:B------:R-:W-:Y:S02]  /*3630*/  LOP3.LUT R3, R3, 0xf, RZ, 0xc0, !PT ;  /* 0x0000000f03037812 */ /* 0x000fe400078ec0ff */
[----:B------:R-:W-:Y:S01]  /*3640*/  LOP3.LUT R14, R14, 0xf, RZ, 0xc0, !PT ;  /* 0x0000000f0e0e7812 */ /* 0x000fe200078ec0ff */
[----:B------:R-:W1:Y:S01]  /*3650*/  S2R R20, SR_TID.X ;  /* 0x0000000000147919 */ /* 0x000e620000002100 */
[----:B------:R-:W-:Y:S01]  /*3660*/  LOP3.LUT R19, R19, 0xf00, RZ, 0xe2, !PT ;  /* 0x00000f0013137812 */ /* 0x000fe200078ee2ff */
[----:B------:R-:W-:Y:S02]  /*3670*/  IMAD R3, R21, 0x10, R3 ;  /* 0x0000001015037824 */ /* 0x000fe400078e0203 */
[----:B------:R-:W-:Y:S01]  /*3680*/  IMAD R14, R18, 0x10, R14 ;  /* 0x00000010120e7824 */ /* 0x000fe200078e020e */
[----:B------:R-:W-:Y:S01]  /*3690*/  LOP3.LUT R11, R11, 0xf00, RZ, 0xe2, !PT ;  /* 0x00000f000b0b7812 */ /* 0x000fe200078ee2ff */
[----:B------:R-:W-:Y:S01]  /*36a0*/  IMAD R9, R9, 0x1000, R19 ;  /* 0x0000100009097824 */ /* 0x000fe200078e0213 */
[----:B------:R-:W-:-:S02]  /*36b0*/  LOP3.LUT R3, R3, 0xff, RZ, 0xc0, !PT ;  /* 0x000000ff03037812 */ /* 0x000fc400078ec0ff */
[----:B------:R-:W-:Y:S01]  /*36c0*/  LOP3.LUT R14, R14, 0xff, RZ, 0xc0, !PT ;  /* 0x000000ff0e0e7812 */ /* 0x000fe200078ec0ff */
[----:B------:R-:W-:Y:S01]  /*36d0*/  IMAD R11, R13, 0x1000, R11 ;  /* 0x000010000d0b7824 */ /* 0x000fe200078e020b */
[----:B------:R-:W-:Y:S01]  /*36e0*/  LOP3.LUT R8, R8, 0xf, RZ, 0xc0, !PT ;  /* 0x0000000f08087812 */ /* 0x000fe200078ec0ff */
[----:B------:R0:W5:Y:S02]  /*36f0*/  LDL.LU R13, [R1+0xcf0] ;  /* 0x000cf000010d7983 */ /* 0x0001640000300800 */
[----:B------:R-:W-:Y:S02]  /*3700*/  IMAD.IADD R14, R9, 0x1, R14 ;  /* 0x00000001090e7824 */ /* 0x000fe400078e020e */
[--C-:B------:R-:W-:Y:S01]  /*3710*/  IMAD.IADD R9, R11, 0x1, R3.reuse ;  /* 0x000000010b097824 */ /* 0x100fe200078e0203 */
[----:B------:R-:W-:Y:S02]  /*3720*/  PRMT R3, RZ, 0x7610, R3 ;  /* 0x00007610ff037816 */ /* 0x000fe40000000003 */
[----:B------:R-:W-:-:S03]  /*3730*/  ISETP.GE.AND P6, PT, R70, RZ, PT ;  /* 0x000000ff4600720c */ /* 0x000fc60003fc6270 */
[----:B------:R0:W-:Y:S01]  /*3740*/  STL.S16 [R1+0x244], R3 ;  /* 0x0002440301007387 */ /* 0x0001e20000100600 */
[----:B------:R-:W-:Y:S01]  /*3750*/  ISETP.GE.AND P5, PT, R69, RZ, PT ;  /* 0x000000ff4500720c */ /* 0x000fe20003fa6270 */
[----:B------:R-:W-:Y:S01]  /*3760*/  IMAD R8, R15, 0x10, R8 ;  /* 0x000000100f087824 */ /* 0x000fe200078e0208 */
[----:B------:R-:W-:-:S04]  /*3770*/  USHF.L.U32 UR4, UR7, 0x15, URZ ;  /* 0x0000001507047899 */ /* 0x000fc800080006ff */
[----:B------:R-:W-:Y:S01]  /*3780*/  LOP3.LUT R8, R8, 0xff, RZ, 0xc0, !PT ;  /* 0x000000ff08087812 */ /* 0x000fe200078ec0ff */
[----:B------:R-:W-:Y:S02]  /*3790*/  ULOP3.LUT UR4, UR4, 0x600000, URZ, 0xc0, !UPT ;  /* 0x0060000004047892 */ /* 0x000fe4000f8ec0ff */
[----:B------:R-:W-:Y:S01]  /*37a0*/  @!P6 IMAD.MOV R2, RZ, RZ, -R2 ;  /* 0x000000ffff02e224 */ /* 0x000fe200078e0a02 */
[----:B-1----:R-:W-:Y:S01]  /*37b0*/  LOP3.LUT R20, R20, 0x7f, RZ, 0xc0, !PT ;  /* 0x0000007f14147812 */ /* 0x002fe200078ec0ff */
[----:B------:R-:W-:Y:S02]  /*37c0*/  IMAD.IADD R8, R4, 0x1, R8 ;  /* 0x0000000104087824 */ /* 0x000fe400078e0208 */
[----:B------:R-:W-:Y:S01]  /*37d0*/  @!P5 IMAD.MOV R0, RZ, RZ, -R0 ;  /* 0x000000ffff00d224 */ /* 0x000fe200078e0a00 */
[----:B------:R-:W-:Y:S02]  /*37e0*/  ISETP.NE.U32.AND P5, PT, R20, RZ, PT ;  /* 0x000000ff1400720c */ /* 0x000fe40003fa5070 */
[----:B------:R-:W-:Y:S01]  /*37f0*/  PRMT R8, R8, 0x5410, R14 ;  /* 0x0000541008087816 */ /* 0x000fe2000000000e */
[----:B------:R-:W-:-:S02]  /*3800*/  UIADD3 UR9, UPT, UPT, UR8, UR4, URZ ;  /* 0x0000000408097290 */ /* 0x000fc4000fffe0ff */
[----:B------:R-:W-:Y:S01]  /*3810*/  UIADD3 UR11, UPT, UPT, UR10, 0x10000, URZ ;  /* 0x000100000a0b7890 */ /* 0x000fe2000fffe0ff */
[----:B------:R-:W-:Y:S01]  /*3820*/  UMOV UR4, 0x1 ;  /* 0x0000000100047882 */ /* 0x000fe20000000000 */
[----:B--2---:R-:W-:Y:S02]  /*3830*/  ISETP.NE.AND P6, PT, R12, RZ, PT ;  /* 0x000000ff0c00720c */ /* 0x004fe40003fc5270 */
[----:B------:R-:W-:-:S04]  /*3840*/  LOP3.LUT R12, RZ, R12, RZ, 0x33, !PT ;  /* 0x0000000cff0c7212 */ /* 0x000fc800078e33ff */
[C---:B------:R-:W-:Y:S02]  /*3850*/  SEL R0, R12.reuse, R0, !P6 ;  /* 0x000000000c007207 */ /* 0x040fe40007000000 */
[----:B------:R-:W-:Y:S01]  /*3860*/  SEL R2, R12, R2, !P6 ;  /* 0x000000020c027207 */ /* 0x000fe20007000000 */
[----:B0--3--:R-:W-:Y:S06]  /*3870*/  BRA.U UP0, `(.L_x_5) ;  /* 0x0000000100187547 */ /* 0x009fec000b800000 */
[----:B------:R-:W-:Y:S01]  /*3880*/  ELECT P6, URZ, PT ;  /* 0x0000000000ff782f */ /* 0x000fe200038c0000 */
[----:B------:R-:W-:Y:S01]  /*3890*/  IMAD.MOV.U32 R3, RZ, RZ, 0x1 ;  /* 0x00000001ff037424 */ /* 0x000fe200078e00ff */
[----:B------:R-:W-:Y:S01]  /*38a0*/  UMOV UR6, 0x40 ;  /* 0x0000004000067882 */ /* 0x000fe20000000000 */
[----:B------:R-:W-:Y:S01]  /*38b0*/  UVIRTCOUNT.DEALLOC.SMPOOL 0x80 ;  /* 0x000000800000784c */ /* 0x000fe20000000000 */
[----:B------:R-:W-:-:S09]  /*38c0*/  ULEA UR6, UR5, UR6, 0x18 ;  /* 0x0000000605067291 */ /* 0x000fd2000f8ec0ff */
[----:B------:R0:W-:Y:S03]  /*38d0*/  @P6 STS.U8 [UR6], R3 ;  /* 0x00000003ff006988 */ /* 0x0001e60008000006 */
.L_x_5:
[----:B------:R-:W2:Y:S01]  /*38e0*/  LDL.LU R20, [R1+0x8] ;  /* 0x0000080001147983 */ /* 0x000ea20000300800 */
[----:B------:R-:W-:Y:S01]  /*38f0*/  STTM.x64 tmem[UR9], RZ ;  /* 0x000000ff000079ed */ /* 0x000fe20008340009 */
[----:B------:R-:W-:Y:S01]  /*3900*/  VOTEU.ALL UP1, P5 ;  /* 0x0000000000ff7886 */ /* 0x000fe20002820000 */
[----:B------:R-:W-:Y:S01]  /*3910*/  VOTEU.ALL UP2, P5 ;  /* 0x0000000000ff7886 */ /* 0x000fe20002840000 */
[----:B0-----:R-:W-:Y:S02]  /*3920*/  IMAD R3, R0, UR20, RZ ;  /* 0x0000001400037c24 */ /* 0x001fe4000f8e02ff */
[----:B------:R-:W-:Y:S01]  /*3930*/  IMAD R4, R2, UR20, RZ ;  /* 0x0000001402047c24 */ /* 0x000fe2000f8e02ff */
[----:B------:R-:W-:Y:S01]  /*3940*/  USHF.L.U32 UR5, UR12, 0x3, URZ ;  /* 0x000000030c057899 */ /* 0x000fe200080006ff */
[----:B------:R-:W-:Y:S01]  /*3950*/  LOP3.LUT R9, R9, 0xffff, RZ, 0xc0, !PT ;  /* 0x0000ffff09097812 */ /* 0x000fe200078ec0ff */
[----:B------:R-:W-:Y:S01]  /*3960*/  USHF.L.U32 UR6, UR12, 0x4, URZ ;  /* 0x000000040c067899 */ /* 0x000fe200080006ff */
[----:B------:R-:W0:Y:S01]  /*3970*/  LDCU UR39, c[0x0][0x3b0] ;  /* 0x00007600ff2777ac */ /* 0x000e220008000800 */
[----:B------:R-:W1:Y:S01]  /*3980*/  LDCU UR26, c[0x0][0x3b0] ;  /* 0x00007600ff1a77ac */ /* 0x000e620008000800 */
[----:B------:R-:W3:Y:S01]  /*3990*/  LDCU UR30, c[0x0][0x3b0] ;  /* 0x00007600ff1e77ac */ /* 0x000ee20008000800 */
[----:B------:R-:W4:Y:S01]  /*39a0*/  LDCU UR32, c[0x0][0x3b0] ;  /* 0x00007600ff2077ac */ /* 0x000f220008000800 */
[----:B------:R-:W0:Y:S01]  /*39b0*/  LDCU UR33, c[0x0][0x3b0] ;  /* 0x00007600ff2177ac */ /* 0x000e220008000800 */
        /* <DEDUP_REMOVED lines=12> */
[----:B--2---:R-:W-:Y:S01]  /*3a80*/  STL [R1+0x107c], R20 ;  /* 0x00107c1401007387 */ /* 0x004fe20000100800 */
[----:B------:R-:W-:Y:S03]  /*3a90*/  STTM.x64 tmem[UR9+0x40], RZ ;  /* 0x000040ff000079ed */ /* 0x000fe60008340009 */
[----:B------:R-:W2:Y:S01]  /*3aa0*/  LDL.LU R18, [R1+0xa8] ;  /* 0x0000a80001127983 */ /* 0x000ea20000300800 */
[----:B------:R-:W-:-:S04]  /*3ab0*/  @!UP1 UIADD3 UR14, UPT, UPT, -UR4, 0x100000, URZ ;  /* 0x00100000040e9890 */ /* 0x000fc8000fffe1ff */
[----:B------:R-:W-:Y:S02]  /*3ac0*/  @!UP1 USHF.L.U32 UR15, UR14, 0xb, URZ ;  /* 0x0000000b0e0f9899 */ /* 0x000fe400080006ff */
[----:B------:R-:W-:Y:S01]  /*3ad0*/  @!UP1 USHF.L.U32 UR14, UR14, 0x1, URZ ;  /* 0x000000010e0e9899 */ /* 0x000fe200080006ff */
[----:B------:R-:W0:Y:S01]  /*3ae0*/  LDCU UR20, c[0x0][0x3b0] ;  /* 0x00007600ff1477ac */ /* 0x000e220008000800 */
[----:B------:R-:W2:Y:S04]  /*3af0*/  LDL.LU R19, [R1+0xa4] ;  /* 0x0000a40001137983 */ /* 0x000ea80000300800 */
[----:B------:R-:W2:Y:S04]  /*3b00*/  LDL.LU R21, [R1+0x4] ;  /* 0x0000040001157983 */ /* 0x000ea80000300800 */
[----:B------:R-:W2:Y:S04]  /*3b10*/  LDL.LU R12, [R1+0xa0] ;  /* 0x0000a000010c7983 */ /* 0x000ea80000300800 */
[----:B------:R-:W2:Y:S04]  /*3b20*/  LDL.LU R17, [R1+0x9c] ;  /* 0x00009c0001117983 */ /* 0x000ea80000300800 */
[----:B------:R-:W-:Y:S04]  /*3b30*/  STL [R1+0x1074], R8 ;  /* 0x0010740801007387 */ /* 0x000fe80000100800 */
        /* <DEDUP_REMOVED lines=46> */
[----:B-----5:R-:W-:Y:S04]  /*3e20*/  STL [R1+0xfbc], R23 ;  /* 0x000fbc1701007387 */ /* 0x020fe80000100800 */
        /* <DEDUP_REMOVED lines=57> */
[----:B------:R0:W-:Y:S04]  /*41c0*/  STL [R1+0xed4], R36 ;  /* 0x000ed42401007387 */ /* 0x0001e80000100800 */
[----:B0-----:R-:W2:Y:S04]  /*41d0*/  LDL.LU R36, [R1] ;  /* 0x0000000001247983 */ /* 0x001ea80000300800 */
[----:B------:R-:W2:Y:S04]  /*41e0*/  LDL.LU R16, [R1+0x90] ;  /* 0x0000900001107983 */ /* 0x000ea80000300800 */
[----:B------:R-:W2:Y:S01]  /*41f0*/  LDL R11, [R1+0x244] ;  /* 0x00024400010b7983 */ /* 0x000ea20000100800 */
[C---:B------:R-:W-:Y:S01]  /*4200*/  IADD3 R0, P6, PT, R3.reuse, UR16, RZ ;  /* 0x0000001003007c10 */ /* 0x040fe2000ffde0ff */
[----:B------:R-:W-:Y:S01]  /*4210*/  STTM.x64 tmem[UR9+0x80], RZ ;  /* 0x000080ff000079ed */ /* 0x000fe20008340009 */
[----:B------:R-:W-:Y:S01]  /*4220*/  STTM.x64 tmem[UR9+0xc0], RZ ;  /* 0x0000c0ff000079ed */ /* 0x000fe20008340009 */
[----:B------:R-:W-:Y:S01]  /*4230*/  STTM.x64 tmem[UR9+0x100], RZ ;  /* 0x000100ff000079ed */ /* 0x000fe20008340009 */
[----:B------:R-:W-:Y:S01]  /*4240*/  STTM.x64 tmem[UR9+0x140], RZ ;  /* 0x000140ff000079ed */ /* 0x000fe20008340009 */
[----:B------:R-:W-:Y:S01]  /*4250*/  STTM.x64 tmem[UR9+0x180], RZ ;  /* 0x000180ff000079ed */ /* 0x000fe20008340009 */
[----:B------:R-:W-:Y:S01]  /*4260*/  STTM.x64 tmem[UR9+0x1c0], RZ ;  /* 0x0001c0ff000079ed */ /* 0x000fe20008340009 */
[----:B------:R-:W0:Y:S02]  /*4270*/  FENCE.VIEW.ASYNC.T ;  /* 0x00000000000073c6 */ /* 0x000e240000000200 */
[----:B0-----:R-:W-:Y:S01]  /*4280*/  BAR.SYNC.DEFER_BLOCKING 0x0 ;  /* 0x0000000000007b1d */ /* 0x001fe20000010000 */
[----:B------:R-:W-:Y:S01]  /*4290*/  LEA.HI.X.SX32 R2, R3, UR17, 0x1, P6 ;  /* 0x0000001103027c11 */ /* 0x000fe2000b0f0eff */
[----:B------:R-:W-:Y:S01]  /*42a0*/  @!P3 IMAD.MOV.U32 R14, RZ, RZ, R0 ;  /* 0x000000ffff0eb224 */ /* 0x000fe200078e0000 */
[----:B------:R-:W-:-:S03]  /*42b0*/  IADD3 R3, P6, PT, R4, UR16, RZ ;  /* 0x0000001004037c10 */ /* 0x000fc6000ffde0ff */
[----:B------:R-:W-:Y:S01]  /*42c0*/  @!P3 IMAD.MOV.U32 R15, RZ, RZ, R2 ;  /* 0x000000ffff0fb224 */ /* 0x000fe200078e0002 */
[----:B------:R-:W-:Y:S01]  /*42d0*/  PRMT R20, RZ, 0x7610, R20 ;  /* 0x00007610ff147816 */ /* 0x000fe20000000014 */
[----:B------:R-:W-:Y:S04]  /*42e0*/  STL [R1+0xed0], R35 ;  /* 0x000ed02301007387 */ /* 0x000fe80000100800 */
[----:B------:R-:W0:Y:S02]  /*42f0*/  FENCE.VIEW.ASYNC.S ;  /* 0x00000000000073c6 */ /* 0x000e240000000000 */
[----:B0-----:R0:W0:Y:S02]  /*4300*/  @!UP2 SYNCS.EXCH.64 URZ, [UR11], UR14 ;  /* 0x0000000e0bffa5b2 */ /* 0x0010240008000100 */
[----:B0-----:R-:W-:Y:S01]  /*4310*/  BAR.SYNC.DEFER_BLOCKING 0x0 ;  /* 0x0000000000007b1d */ /* 0x001fe20000010000 */
[----:B------:R-:W-:-:S05]  /*4320*/  LEA.HI.X.SX32 R4, R4, UR17, 0x1, P6 ;  /* 0x0000001104047c11 */ /* 0x000fca000b0f0eff */
[----:B------:R-:W-:Y:S04]  /*4330*/  STL [R1+0xecc], R34 ;  /* 0x000ecc2201007387 */ /* 0x000fe80000100800 */
[----:B------:R-:W-:Y:S04]  /*4340*/  STL [R1+0xec8], R33 ;  /* 0x000ec82101007387 */ /* 0x000fe80000100800 */
[----:B------:R-:W-:Y:S04]  /*4350*/  STL [R1+0xec4], R32 ;  /* 0x000ec42001007387 */ /* 0x000fe80000100800 */
[----:B------:R-:W-:Y:S04]  /*4360*/  STL [R1+0xec0], R31 ;  /* 0x000ec01f01007387 */ /* 0x000fe80000100800 */
[----:B------:R-:W-:Y:S04]  /*4370*/  STL [R1+0xebc], R30 ;  /* 0x000ebc1e01007387 */ /* 0x000fe80000100800 */
[----:B------:R-:W-:Y:S04]  /*4380*/  STL [R1+0xeb8], R29 ;  /* 0x000eb81d01007387 */ /* 0x000fe80000100800 */
[----:B------:R-:W-:Y:S01]  /*4390*/  STL [R1+0xeb4], R28 ;  /* 0x000eb41c01007387 */ /* 0x000fe20000100800 */
[----:B------:R-:W-:-:S03]  /*43a0*/  USHF.R.S32.HI UR14, URZ, 0x1f, UR5 ;  /* 0x0000001fff0e7899 */ /* 0x000fc60008011405 */
[----:B------:R-:W-:Y:S04]  /*43b0*/  STL [R1+0xeb0], R27 ;  /* 0x000eb01b01007387 */ /* 0x000fe80000100800 */
[----:B------:R-:W-:Y:S04]  /*43c0*/  STL [R1+0xeac], R26 ;  /* 0x000eac1a01007387 */ /* 0x000fe80000100800 */
[----:B------:R0:W-:Y:S04]  /*43d0*/  STL [R1+0xea8], R25 ;  /* 0x000ea81901007387 */ /* 0x0001e80000100800 */
[----:B------:R-:W-:Y:S04]  /*43e0*/  STL [R1+0xea4], R24 ;  /* 0x000ea41801007387 */ /* 0x000fe80000100800 */
[----:B------:R-:W-:Y:S04]  /*43f0*/  STL [R1+0xe88], R13 ;  /* 0x000e880d01007387 */ /* 0x000fe80000100800 */
[----:B--2---:R2:W3:Y:S01]  /*4400*/  @!P3 LDG.E.U8 R11, desc[UR24][R14.64] ;  /* 0x000000180e0bb981 */ /* 0x0044e2000c1e1100 */
[----:B0-----:R-:W-:-:S03]  /*4410*/  IADD3 R25, P6, PT, R0, UR5, RZ ;  /* 0x0000000500197c10 */ /* 0x001fc6000ffde0ff */
[----:B------:R-:W-:Y:S04]  /*4420*/  STL [R1+0xcf8], R70 ;  /* 0x000cf84601007387 */ /* 0x000fe80000100800 */
[----:B------:R-:W-:Y:S01]  /*4430*/  STL [R1+0xd54], R70 ;  /* 0x000d544601007387 */ /* 0x000fe20000100800 */
[----:B--2---:R-:W-:Y:S02]  /*4440*/  @!P3 IMAD.MOV.U32 R14, RZ, RZ, R3 ;  /* 0x000000ffff0eb224 */ /* 0x004fe400078e0003 */
[----:B------:R-:W-:Y:S01]  /*4450*/  @!P3 IMAD.MOV.U32 R15, RZ, RZ, R4 ;  /* 0x000000ffff0fb224 */ /* 0x000fe200078e0004 */
[----:B------:R-:W-:Y:S04]  /*4460*/  STL [R1+0xcf4], R69 ;  /* 0x000cf44501007387 */ /* 0x000fe80000100800 */
[----:B------:R0:W2:Y:S04]  /*4470*/  @!P3 LDG.E.U8 R20, desc[UR24][R14.64] ;  /* 0x000000180e14b981 */ /* 0x0000a8000c1e1100 */
[----:B------:R-:W-:Y:S04]  /*4480*/  STL [R1+0xd50], R69 ;  /* 0x000d504501007387 */ /* 0x000fe80000100800 */
[----:B------:R-:W-:Y:S01]  /*4490*/  STL [R1+0xcf0], R68 ;  /* 0x000cf04401007387 */ /* 0x000fe20000100800 */
[----:B0-----:R-:W-:Y:S01]  /*44a0*/  IMAD.MOV.U32 R15, RZ, RZ, R25 ;  /* 0x000000ffff0f7224 */ /* 0x001fe200078e0019 */
[----:B------:R-:W-:-:S02]  /*44b0*/  IADD3.X R14, PT, PT, R2, UR14, RZ, P6, !PT ;  /* 0x0000000e020e7c10 */ /* 0x000fc4000b7fe4ff */
[----:B------:R-:W-:Y:S02]  /*44c0*/  STL [R1+0xe80], R68 ;  /* 0x000e804401007387 */ /* 0x000fe40000100800 */
[----:B------:R-:W-:Y:S02]  /*44d0*/  @!P4 LOP3.LUT R15, R15, R14, RZ, 0x3c, !PT ;  /* 0x0000000e0f0fc212 */ /* 0x000fe400078e3cff */
[----:B------:R-:W-:Y:S02]  /*44e0*/  PRMT R22, RZ, 0x7610, R22 ;  /* 0x00007610ff167816 */ /* 0x000fe40000000016 */
[----:B------:R-:W-:Y:S01]  /*44f0*/  PRMT R8, RZ, 0x7610, R8 ;  /* 0x00007610ff087816 */ /* 0x000fe20000000008 */
[----:B---3--:R0:W-:Y:S02]  /*4500*/  @!P3 STL [R1+0x244], R11 ;  /* 0x0002440b0100b387 */ /* 0x0081e40000100800 */
[----:B0-----:R-:W-:Y:S02]  /*4510*/  SHF.R.U32.HI R11, RZ, 0xf, R9 ;  /* 0x0000000fff0b7819 */ /* 0x001fe40000011609 */
[----:B--2---:R0:W-:Y:S02]  /*4520*/  STL [R1+0x250], R20 ;  /* 0x0002501401007387 */ /* 0x0041e40000100800 */
[----:B------:R-:W-:-:S02]  /*4530*/  LOP3.LUT P3, RZ, R11, 0x1, RZ, 0xc0, !PT ;  /* 0x000000010bff7812 */ /* 0x000fc4000786c0ff */
[----:B0-----:R-:W2:Y:S04]  /*4540*/  LDL.LU R20, [R1+0x107c] ;  /* 0x00107c0001147983 */ /* 0x001ea80000300800 */
[----:B------:R0:W-:Y:S04]  /*4550*/  STL [R1+0x160], R25 ;  /* 0x0001601901007387 */ /* 0x0001e80000100800 */
[----:B------:R3:W-:Y:S01]  /*4560*/  STL [R1+0x15c], R14 ;  /* 0x00015c0e01007387 */ /* 0x0007e20000100800 */
[----:B0-----:R-:W-:Y:S02]  /*4570*/  IADD3 R25, P6, PT, R3, UR5, RZ ;  /* 0x0000000503197c10 */ /* 0x001fe4000ffde0ff */
[----:B---3--:R-:W-:-:S02]  /*4580*/  @!P4 LOP3.LUT R14, R15, R14, RZ, 0x3c, !PT ;  /* 0x0000000e0f0ec212 */ /* 0x008fc400078e3cff */
[----:B------:R-:W-:Y:S02]  /*4590*/  IADD3.X R11, PT, PT, R4, UR14, RZ, P6, !PT ;  /* 0x0000000e040b7c10 */ /* 0x000fe4000b7fe4ff */
[----:B------:R-:W-:-:S05]  /*45a0*/  @!P4 LOP3.LUT R15, R15, R14, RZ, 0x3c, !PT ;  /* 0x0000000e0f0fc212 */ /* 0x000fca00078e3cff */
[----:B------:R0:W3:Y:S02]  /*45b0*/  @!P4 LDG.E.U8 R22, desc[UR24][R14.64] ;  /* 0x000000180e16c981 */ /* 0x0000e4000c1e1100 */
[----:B0-----:R-:W-:Y:S02]  /*45c0*/  IMAD.MOV.U32 R14, RZ, RZ, R11 ;  /* 0x000000ffff0e7224 */ /* 0x001fe400078e000b */
[----:B------:R-:W-:-:S05]  /*45d0*/  IMAD.MOV.U32 R15, RZ, RZ, R25 ;  /* 0x000000ffff0f7224 */ /* 0x000fca00078e0019 */
[----:B------:R-:W-:-:S04]  /*45e0*/  @!P4 LOP3.LUT R15, R15, R14, RZ, 0x3c, !PT ;  /* 0x0000000e0f0fc212 */ /* 0x000fc800078e3cff */
[----:B------:R-:W-:-:S04]  /*45f0*/  @!P4 LOP3.LUT R14, R15, R14, RZ, 0x3c, !PT ;  /* 0x0000000e0f0ec212 */ /* 0x000fc800078e3cff */
[----:B------:R-:W-:-:S05]  /*4600*/  @!P4 LOP3.LUT R15, R15, R14, RZ, 0x3c, !PT ;  /* 0x0000000e0f0fc212 */ /* 0x000fca00078e3cff */
[----:B------:R0:W2:Y:S01]  /*4610*/  @!P4 LDG.E.U8 R8, desc[UR24][R14.64] ;  /* 0x000000180e08c981 */ /* 0x0000a2000c1e1100 */
[----:B------:R-:W-:-:S03]  /*4620*/  USHF.R.S32.HI UR15, URZ, 0x1f, UR6 ;  /* 0x0000001fff0f7899 */ /* 0x000fc60008011406 */
[----:B------:R0:W-:Y:S02]  /*4630*/  STL [R1+0x568], R25 ;  /* 0x0005681901007387 */ /* 0x0001e40000100800 */
[----:B0-----:R-:W-:-:S04]  /*4640*/  IADD3 R25, P6, PT, R0, UR6, RZ ;  /* 0x0000000600197c10 */ /* 0x001fc8000ffde0ff */
[----:B------:R-:W-:Y:S01]  /*4650*/  IADD3.X R14, PT, PT, R2, UR15, RZ, P6, !PT ;  /* 0x0000000f020e7c10 */ /* 0x000fe2000b7fe4ff */
[----:B------:R-:W-:-:S05]  /*4660*/  IMAD.MOV.U32 R15, RZ, RZ, R25 ;  /* 0x000000ffff0f7224 */ /* 0x000fca00078e0019 */
[-C--:B------:R-:W-:Y:S02]  /*4670*/  @P3 LOP3.LUT R15, R15, R14.reuse, RZ, 0x3c, !PT ;  /* 0x0000000e0f0f3212 */ /* 0x080fe400078e3cff */
[----:B------:R-:W-:Y:S01]  /*4680*/  PRMT R5, RZ, 0x7610, R5 ;  /* 0x00007610ff057816 */ /* 0x000fe20000000005 */
[----:B---3--:R0:W-:Y:S04]  /*4690*/  STL [R1+0x24c], R22 ;  /* 0x00024c1601007387 */ /* 0x0081e80000100800 */
[----:B0-----:R-:W3:Y:S04]  /*46a0*/  LDL.LU R22, [R1+0x1078] ;  /* 0x0010780001167983 */ /* 0x001ee80000300800 */
[----:B------:R-:W-:Y:S04]  /*46b0*/  STL [R1+0x164], R11 ;  /* 0x0001640b01007387 */ /* 0x000fe80000100800 */
[----:B--2---:R0:W-:Y:S04]  /*46c0*/  STL [R1+0x258], R8 ;  /* 0x0002580801007387 */ /* 0x0041e80000100800 */
[----:B0-----:R-:W2:Y:S04]  /*46d0*/  LDL.LU R8, [R1+0x1074] ;  /* 0x0010740001087983 */ /* 0x001ea80000300800 */
[----:B------:R-:W-:Y:S04]  /*46e0*/  STL [R1+0x5e0], R25 ;  /* 0x0005e01901007387 */ /* 0x000fe80000100800 */
[----:B------:R0:W-:Y:S02]  /*46f0*/  STL [R1+0x5dc], R14 ;  /* 0x0005dc0e01007387 */ /* 0x0001e40000100800 */
[----:B0-----:R-:W-:-:S04]  /*4700*/  @P3 LOP3.LUT R14, R15, R14, RZ, 0x3c, !PT ;  /* 0x0000000e0f0e3212 */ /* 0x001fc800078e3cff */
[----:B------:R-:W-:-:S05]  /*4710*/  @P3 LOP3.LUT R15, R15, R14, RZ, 0x3c, !PT ;  /* 0x0000000e0f0f3212 */ /* 0x000fca00078e3cff */
[----:B------:R0:W2:Y:S01]  /*4720*/  @P3 LDG.E.U8 R5, desc[UR24][R14.64] ;  /* 0x000000180e053981 */ /* 0x0000a2000c1e1100 */
[----:B------:R-:W-:-:S05]  /*4730*/  IADD3 R25, P6, PT, R3, UR6, RZ ;  /* 0x0000000603197c10 */ /* 0x000fca000ffde0ff */
[----:B0-----:R-:W-:Y:S01]  /*4740*/  IMAD.MOV.U32 R15, RZ, RZ, R25 ;  /* 0x000000ffff0f7224 */ /* 0x001fe200078e0019 */
[----:B------:R-:W-:-:S04]  /*4750*/  IADD3.X R14, PT, PT, R4, UR15, RZ, P6, !PT ;  /* 0x0000000f040e7c10 */ /* 0x000fc8000b7fe4ff */
[-C--:B------:R-:W-:Y:S02]  /*4760*/  @P3 LOP3.LUT R15, R15, R14.reuse, RZ, 0x3c, !PT ;  /* 0x0000000e0f0f3212 */ /* 0x080fe400078e3cff */
[----:B---3--:R-:W-:Y:S01]  /*4770*/  PRMT R22, RZ, 0x7610, R22 ;  /* 0x00007610ff167816 */ /* 0x008fe20000000016 */
[----:B--2---:R0:W-:Y:S04]  /*4780*/  STL [R1+0x254], R5 ;  /* 0x0002540501007387 */ /* 0x0041e80000100800 */
[----:B0-----:R-:W2:Y:S04]  /*4790*/  LDL.LU R5, [R1+0x1070] ;  /* 0x0010700001057983 */ /* 0x001ea80000300800 */
[----:B------:R-:W-:Y:S04]  /*47a0*/  STL [R1+0x5e8], R25 ;  /* 0x0005e81901007387 */ /* 0x000fe80000100800 */
[----:B------:R0:W-:Y:S02]  /*47b0*/  STL [R1+0x5e4], R14 ;  /* 0x0005e40e01007387 */ /* 0x0001e40000100800 */
[----:B0-----:R-:W-:-:S04]  /*47c0*/  @P3 LOP3.LUT R14, R15, R14, RZ, 0x3c, !PT ;  /* 0x0000000e0f0e3212 */ /* 0x001fc800078e3cff */
[----:B------:R-:W-:-:S05]  /*47d0*/  @P3 LOP3.LUT R15, R15, R14, RZ, 0x3c, !PT ;  /* 0x0000000e0f0f3212 */ /* 0x000fca00078e3cff */
[----:B------:R0:W3:Y:S01]  /*47e0*/  @P3 LDG.E.U8 R22, desc[UR24][R14.64] ;  /* 0x000000180e163981 */ /* 0x0000e2000c1e1100 */
[----:B------:R-:W-:Y:S01]  /*47f0*/  SHF.R.U32.HI R11, RZ, 0x7, R9 ;  /* 0x00000007ff0b7819 */ /* 0x000fe20000011609 */
[----:B------:R-:W-:-:S03]  /*4800*/  UIMAD UR5, UR12, 0x18, URZ ;  /* 0x000000180c0578a4 */ /* 0x000fc6000f8e02ff */
[----:B------:R-:W-:Y:S01]  /*4810*/  LOP3.LUT P4, RZ, R11, 0x1, RZ, 0xc0, !PT ;  /* 0x000000010bff7812 */ /* 0x000fe2000788c0ff */
[----:B------:R-:W-:Y:S02]  /*4820*/  USHF.R.S32.HI UR14, URZ, 0x1f, UR5 ;  /* 0x0000001fff0e7899 */ /* 0x000fe40008011405 */
[----:B------:R-:W-:-:S04]  /*4830*/  IADD3 R25, P6, PT, R0, UR5, RZ ;  /* 0x0000000500197c10 */ /* 0x000fc8000ffde0ff */
[----:B0-----:R-:W-:Y:S01]  /*4840*/  IADD3.X R14, PT, PT, R2, UR14, RZ, P6, !PT ;  /* 0x0000000e020e7c10 */ /* 0x001fe2000b7fe4ff */
[----:B------:R-:W-:-:S05]  /*4850*/  IMAD.MOV.U32 R15, RZ, RZ, R25 ;  /* 0x000000ffff0f7224 */ /* 0x000fca00078e0019 */
[-C--:B------:R-:W-:Y:S02]  /*4860*/  @P4 LOP3.LUT R15, R15, R14.reuse, RZ, 0x3c, !PT ;  /* 0x0000000e0f0f4212 */ /* 0x080fe400078e3cff */
[----:B--2---:R-:W-:Y:S01]  /*4870*/  PRMT R5, RZ, 0x7610, R5 ;  /* 0x00007610ff057816 */ /* 0x004fe20000000005 */
[----:B---3--:R0:W-:Y:S04]  /*4880*/  STL [R1+0x260], R22 ;  /* 0x0002601601007387 */ /* 0x0081e80000100800 */
[----:B0-----:R-:W2:Y:S04]  /*4890*/  LDL.LU R22, [R1+0x106c] ;  /* 0x00106c0001167983 */ /* 0x001ea80000300800 */
[----:B------:R-:W-:Y:S04]  /*48a0*/  STL [R1+0x6b0], R25 ;  /* 0x0006b01901007387 */ /* 0x000fe80000100800 */
[----:B------:R0:W-:Y:S02]  /*48b0*/  STL [R1+0x6ac], R14 ;  /* 0x0006ac0e01007387 */ /* 0x0001e40000100800 */
[----:B0-----:R-:W-:-:S04]  /*48c0*/  @P4 LOP3.LUT R14, R15, R14, RZ, 0x3c, !PT ;  /* 0x0000000e0f0e4212 */ /* 0x001fc800078e3cff */
[----:B------:R-:W-:-:S05]  /*48d0*/  @P4 LOP3.LUT R15, R15, R14, RZ, 0x3c, !PT ;  /* 0x0000000e0f0f4212 */ /* 0x000fca00078e3cff */
[----:B------:R0:W3:Y:S01]  /*48e0*/  @P4 LDG.E.U8 R5, desc[UR24][R14.64] ;  /* 0x000000180e054981 */ /* 0x0000e2000c1e1100 */
[----:B------:R-:W-:Y:S02]  /*48f0*/  SHF.R.U64 R11, R8, 0x1f, RZ ;  /* 0x0000001f080b7819 */ /* 0x000fe400000012ff */
[----:B------:R-:W-:Y:S02]  /*4900*/  IADD3 R25, P6, PT, R3, UR5, RZ ;  /* 0x0000000503197c10 */ /* 0x000fe4000ffde0ff */
[----:B------:R-:W-:Y:S02]  /*4910*/  LOP3.LUT P3, RZ, R11, 0x1, RZ, 0xc0, !PT ;  /* 0x000000010bff7812 */ /* 0x000fe4000786c0ff */
[----:B------:R-:W-:Y:S01]  /*4920*/  IADD3.X R11, PT, PT, R4, UR14, RZ, P6, !PT ;  /* 0x0000000e040b7c10 */ /* 0x000fe2000b7fe4ff */
[----:B0-----:R-:W-:-:S04]  /*4930*/  IMAD.MOV.U32 R15, RZ, RZ, R25 ;  /* 0x000000ffff0f7224 */ /* 0x001fc800078e0019 */
[----:B------:R-:W-:-:S05]  /*4940*/  IMAD.MOV.U32 R14, RZ, RZ, R11 ;  /* 0x000000ffff0e7224 */ /* 0x000fca00078e000b */
[----:B------:R-:W-:-:S04]  /*4950*/  @P4 LOP3.LUT R15, R15, R14, RZ, 0x3c, !PT ;  /* 0x0000000e0f0f4212 */ /* 0x000fc800078e3cff */
[----:B------:R-:W-:-:S04]  /*4960*/  @P4 LOP3.LUT R14, R15, R14, RZ, 0x3c, !PT ;  /* 0x0000000e0f0e4212 */ /* 0x000fc800078e3cff */
[----:B------:R-:W-:Y:S01]  /*4970*/  @P4 LOP3.LUT R15, R15, R14, RZ, 0x3c, !PT ;  /* 0x0000000e0f0f4212 */ /* 0x000fe200078e3cff */
[----:B------:R-:W-:Y:S01]  /*4980*/  STL [R1+0x6b8], R25 ;  /* 0x0006b81901007387 */ /* 0x000fe20000100800 */
[----:B--2---:R-:W-:-:S06]  /*4990*/  PRMT R22, RZ, 0x7610, R22 ;  /* 0x00007610ff167816 */ /* 0x004fcc0000000016 */
[----:B------:R0:W2:Y:S04]  /*49a0*/  @P4 LDG.E.U8 R22, desc[UR24][R14.64] ;  /* 0x000000180e164981 */ /* 0x0000a8000c1e1100 */
[----:B---3--:R3:W-:Y:S04]  /*49b0*/  STL [R1+0x25c], R5 ;  /* 0x00025c0501007387 */ /* 0x0087e80000100800 */
[----:B---3--:R-:W3:Y:S01]  /*49c0*/  LDL.LU R5, [R1+0x1068] ;  /* 0x0010680001057983 */ /* 0x008ee20000300800 */
[----:B------:R-:W-:-:S04]  /*49d0*/  USHF.L.U32 UR6, UR12, 0x5, URZ ;  /* 0x000000050c067899 */ /* 0x000fc800080006ff */
[----:B------:R-:W-:Y:S02]  /*49e0*/  USHF.R.S32.HI UR15, URZ, 0x1f, UR6 ;  /* 0x0000001fff0f7899 */ /* 0x000fe40008011406 */
[----:B------:R-:W-:Y:S01]  /*49f0*/  IADD3 R25, P6, PT, R0, UR6, RZ ;  /* 0x0000000600197c10 */ /* 0x000fe2000ffde0ff */
[----:B------:R-:W-:Y:S03]  /*4a00*/  STL [R1+0x6b4], R11 ;  /* 0x0006b40b01007387 */ /* 0x000fe60000100800 */
[----:B0-----:R-:W-:Y:S01]  /*4a10*/  IADD3.X R14, PT, PT, R2, UR15, RZ, P6, !PT ;  /* 0x0000000f020e7c10 */ /* 0x001fe2000b7fe4ff */
[----:B------:R-:W-:-:S05]  /*4a20*/  IMAD.MOV.U32 R15, RZ, RZ, R25 ;  /* 0x000000ffff0f7224 */ /* 0x000fca00078e0019 */
[-C--:B------:R-:W-:Y:S01]  /*4a30*/  @P3 LOP3.LUT R15, R15, R14.reuse, RZ, 0x3c, !PT ;  /* 0x0000000e0f0f3212 */ /* 0x080fe200078e3cff */
[----:B--2---:R0:W-:Y:S04]  /*4a40*/  STL [R1+0x268], R22 ;  /* 0x0002681601007387 */ /* 0x0041e80000100800 */
[----:B0-----:R-:W2:Y:S04]  /*4a50*/  LDL.LU R22, [R1+0x1064] ;  /* 0x0010640001167983 */ /* 0x001ea80000300800 */
[----:B------:R-:W-:Y:S04]  /*4a60*/  STL [R1+0x720], R25 ;  /* 0x0007201901007387 */ /* 0x000fe80000100800 */
[----:B------:R0:W-:Y:S02]  /*4a70*/  STL [R1+0x71c], R14 ;  /* 0x00071c0e01007387 */ /* 0x0001e40000100800 */
[----:B0-----:R-:W-:-:S02]  /*4a80*/  @P3 LOP3.LUT R14, R15, R14, RZ, 0x3c, !PT ;  /* 0x0000000e0f0e3212 */ /* 0x001fc400078e3cff */
[----:B---3--:R-:W-:Y:S02]  /*4a90*/  PRMT R5, RZ, 0x7610, R5 ;  /* 0x00007610ff057816 */ /* 0x008fe40000000005 */
[----:B------:R-:W-:-:S05]  /*4aa0*/  @P3 LOP3.LUT R15, R15, R14, RZ, 0x3c, !PT ;  /* 0x0000000e0f0f3212 */ /* 0x000fca00078e3cff */
[----:B------:R0:W3:Y:S01]  /*4ab0*/  @P3 LDG.E.U8 R5, desc[UR24][R14.64] ;  /* 0x000000180e053981 */ /* 0x0000e2000c1e1100 */
[----:B------:R-:W-:-:S05]  /*4ac0*/  IADD3 R25, P6, PT, R3, UR6, RZ ;  /* 0x0000000603197c10 */ /* 0x000fca000ffde0ff */
[----:B0-----:R-:W-:Y:S01]  /*4ad0*/  IMAD.MOV.U32 R15, RZ, RZ, R25 ;  /* 0x000000ffff0f7224 */ /* 0x001fe200078e0019 */
[----:B------:R-:W-:-:S04]  /*4ae0*/  IADD3.X R14, PT, PT, R4, UR15, RZ, P6, !PT ;  /* 0x0000000f040e7c10 */ /* 0x000fc8000b7fe4ff */
        /* <DEDUP_REMOVED lines=9> */
[----:B------:R-:W-:Y:S01]  /*4b80*/  SHF.R.U64 R11, R8, 0x17, RZ ;  /* 0x00000017080b7819 */ /* 0x000fe200000012ff */
[----:B------:R-:W-:-:S03]  /*4b90*/  UIMAD UR5, UR12, 0x28, URZ ;  /* 0x000000280c0578a4 */ /* 0x000fc6000f8e02ff */
[----:B------:R-:W-:Y:S01]  /*4ba0*/  LOP3.LUT P4, RZ, R11, 0x1, RZ, 0xc0, !PT ;  /* 0x000000010bff7812 */ /* 0x000fe2000788c0ff */
[----:B------:R-:W-:Y:S02]  /*4bb0*/  USHF.R.S32.HI UR14, URZ, 0x1f, UR5 ;  /* 0x0000001fff0e7899 */ /* 0x000fe40008011405 */
[----:B------:R-:W-:-:S04]  /*4bc0*/  IADD3 R25, P6, PT, R0, UR5, RZ ;  /* 0x0000000500197c10 */ /* 0x000fc8000ffde0ff */
[----:B0-----:R-:W-:Y:S01]  /*4bd0*/  IADD3.X R14, PT, PT, R2, UR14, RZ, P6, !PT ;  /* 0x0000000e020e7c10 */ /* 0x001fe2000b7fe4ff */
[----:B------:R-:W-:Y:S01]  /*4be0*/  IMAD.MOV.U32 R15, RZ, RZ, R25 ;  /* 0x000000ffff0f7224 */ /* 0x000fe200078e0019 */
[----:B------:R-:W-:-:S04]  /*4bf0*/  SHF.R.U64 R11, R8, 0xf, RZ ;  /* 0x0000000f080b7819 */ /* 0x000fc800000012ff */
[----:B------:R-:W-:Y:S01]  /*4c00*/  @P4 LOP3.LUT R15, R15, R14, RZ, 0x3c, !PT ;  /* 0x0000000e0f0f4212 */ /* 0x000fe200078e3cff */
[----:B---3--:R0:W-:Y:S04]  /*4c10*/  STL [R1+0x270], R22 ;  /* 0x0002701601007387 */ /* 0x0081e80000100800 */
[----:B0-----:R-:W3:Y:S04]  /*4c20*/  LDL.LU R22, [R1+0x105c] ;  /* 0x00105c0001167983 */ /* 0x001ee80000300800 */
[----:B------:R0:W-:Y:S04]  /*4c30*/  STL [R1+0x790], R25 ;  /* 0x0007901901007387 */ /* 0x0001e80000100800 */
[----:B------:R1:W-:Y:S01]  /*4c40*/  STL [R1+0x78c], R14 ;  /* 0x00078c0e01007387 */ /* 0x0003e20000100800 */
[----:B--2---:R-:W-:-:S02]  /*4c50*/  PRMT R5, RZ, 0x7610, R5 ;  /* 0x00007610ff057816 */ /* 0x004fc40000000005 */
[----:B------:R-:W-:Y:S02]  /*4c60*/  LOP3.LUT P3, RZ, R11, 0x1, RZ, 0xc0, !PT ;  /* 0x000000010bff7812 */ /* 0x000fe4000786c0ff */
[----:B0-----:R-:W-:Y:S02]  /*4c70*/  IADD3 R25, P6, PT, R3, UR5, RZ ;  /* 0x0000000503197c10 */ /* 0x001fe4000ffde0ff */
[C---:B-1----:R-:W-:Y:S02]  /*4c80*/  @P4 LOP3.LUT R14, R15.reuse, R14, RZ, 0x3c, !PT ;  /* 0x0000000e0f0e4212 */ /* 0x042fe400078e3cff */
[----:B------:R-:W-:Y:S02]  /*4c90*/  IADD3.X R11, PT, PT, R4, UR14, RZ, P6, !PT ;  /* 0x0000000e040b7c10 */ /* 0x000fe4000b7fe4ff */
[----:B------:R-:W-:-:S05]  /*4ca0*/  @P4 LOP3.LUT R15, R15, R14, RZ, 0x3c, !PT ;  /* 0x0000000e0f0f4212 */ /* 0x000fca00078e3cff */
[----:B------:R0:W2:Y:S02]  /*4cb0*/  @P4 LDG.E.U8 R5, desc[UR24][R14.64] ;  /* 0x000000180e054981 */ /* 0x0000a4000c1e1100 */
[----:B0-----:R-:W-:Y:S02]  /*4cc0*/  IMAD.MOV.U32 R14, RZ, RZ, R11 ;  /* 0x000000ffff0e7224 */ /* 0x001fe400078e000b */
[----:B------:R-:W-:-:S05]  /*4cd0*/  IMAD.MOV.U32 R15, RZ, RZ, R25 ;  /* 0x000000ffff0f7224 */ /* 0x000fca00078e0019 */
[----:B------:R-:W-:-:S04]  /*4ce0*/  @P4 LOP3.LUT R15, R15, R14, RZ, 0x3c, !PT ;  /* 0x0000000e0f0f4212 */ /* 0x000fc800078e3cff */
[----:B------:R-:W-:-:S04]  /*4cf0*/  @P4 LOP3.LUT R14, R15, R14, RZ, 0x3c, !PT ;  /* 0x0000000e0f0e4212 */ /* 0x000fc800078e3cff */
[----:B------:R-:W-:Y:S02]  /*4d00*/  @P4 LOP3.LUT R15, R15, R14, RZ, 0x3c, !PT ;  /* 0x0000000e0f0f4212 */ /* 0x000fe400078e3cff */
[----:B---3--:R-:W-:-:S06]  /*4d10*/  PRMT R22, RZ, 0x7610, R22 ;  /* 0x00007610ff167816 */ /* 0x008fcc0000000016 */
[----:B------:R-:W3:Y:S04]  /*4d20*/  @P4 LDG.E.U8 R22, desc[UR24][R14.64] ;  /* 0x000000180e164981 */ /* 0x000ee8000c1e1100 */
[----:B------:R-:W-:Y:S04]  /*4d30*/  STL [R1+0x798], R25 ;  /* 0x0007981901007387 */ /* 0x000fe80000100800 */
[----:B--2---:R0:W-:Y:S04]  /*4d40*/  STL [R1+0x26c], R5 ;  /* 0x00026c0501007387 */ /* 0x0041e80000100800 */
[----:B0-----:R-:W2:Y:S04]  /*4d50*/  LDL.LU R5, [R1+0x1058] ;  /* 0x0010580001057983 */ /* 0x001ea80000300800 */
[----:B------:R-:W-:Y:S01]  /*4d60*/  STL [R1+0x794], R11 ;  /* 0x0007940b01007387 */ /* 0x000fe20000100800 */
[----:B------:R-:W-:-:S03]  /*4d70*/  UIMAD UR6, UR12, 0x30, URZ ;  /* 0x000000300c0678a4 */ /* 0x000fc6000f8e02ff */
[----:B---3--:R0:W-:Y:S04]  /*4d80*/  STL [R1+0x278], R22 ;  /* 0x0002781601007387 */ /* 0x0081e80000100800 */
[----:B0-----:R-:W3:Y:S01]  /*4d90*/  LDL.LU R22, [R1+0x1054] ;  /* 0x0010540001167983 */ /* 0x001ee20000300800 */
[----:B------:R-:W-:Y:S02]  /*4da0*/  USHF.R.S32.HI UR15, URZ, 0x1f, UR6 ;  /* 0x0000001fff0f7899 */ /* 0x000fe40008011406 */
[----:B------:R-:W-:-:S05]  /*4db0*/  IADD3 R25, P6, PT, R0, UR6, RZ ;  /* 0x0000000600197c10 */ /* 0x000fca000ffde0ff */
[----:B------:R-:W-:Y:S01]  /*4dc0*/  IMAD.MOV.U32 R15, RZ, RZ, R25 ;  /* 0x000000ffff0f7224 */ /* 0x000fe200078e0019 */
[----:B------:R-:W-:Y:S01]  /*4dd0*/  IADD3.X R14, PT, PT, R2, UR15, RZ, P6, !PT ;  /* 0x0000000f020e7c10 */ /* 0x000fe2000b7fe4ff */
[----:B------:R-:W-:Y:S03]  /*4de0*/  STL [R1+0x800], R25 ;  /* 0x0008001901007387 */ /* 0x000fe60000100800 */
[-C--:B------:R-:W-:Y:S01]  /*4df0*/  @P3 LOP3.LUT R15, R15, R14.reuse, RZ, 0x3c, !PT ;  /* 0x0000000e0f0f3212 */ /* 0x080fe200078e3cff */
[----:B------:R0:W-:Y:S01]  /*4e00*/  STL [R1+0x7fc], R14 ;  /* 0x0007fc0e01007387 */ /* 0x0001e20000100800 */
[----:B------:R-:W-:Y:S02]  /*4e10*/  PRMT R33, RZ, 0x7610, R33 ;  /* 0x00007610ff217816 */ /* 0x000fe40000000021 */
[----:B0-----:R-:W-:Y:S02]  /*4e20*/  @P3 LOP3.LUT R14, R15, R14, RZ, 0x3c, !PT ;  /* 0x0000000e0f0e3212 */ /* 0x001fe400078e3cff */
[----:B------:R-:W-:-:S02]  /*4e30*/  IADD3 R25, P6, PT, R3, UR6, RZ ;  /* 0x0000000603197c10 */ /* 0x000fc4000ffde0ff */
[----:B------:R-:W-:-:S05]  /*4e40*/  @P3 LOP3.LUT R15, R15, R14, RZ, 0x3c, !PT ;  /* 0x0000000e0f0f3212 */ /* 0x000fca00078e3cff */
[----:B------:R0:W4:Y:S02]  /*4e50*/  @P3 LDG.E.U8 R33, desc[UR24][R14.64] ;  /* 0x000000180e213981 */ /* 0x000124000c1e1100 */
[----:B0-----:R-:W-:Y:S01]  /*4e60*/  IMAD.MOV.U32 R15, RZ, RZ, R25 ;  /* 0x000000ffff0f7224 */ /* 0x001fe200078e0019 */
[----:B------:R-:W-:Y:S01]  /*4e70*/  IADD3.X R14, PT, PT, R4, UR15, RZ, P6, !PT ;  /* 0x0000000f040e7c10 */ /* 0x000fe2000b7fe4ff */
[----:B------:R0:W-:Y:S03]  /*4e80*/  STL [R1+0x808], R25 ;  /* 0x0008081901007387 */ /* 0x0001e60000100800 */
[-C--:B------:R-:W-:Y:S01]  /*4e90*/  @P3 LOP3.LUT R15, R15, R14.reuse, RZ, 0x3c, !PT ;  /* 0x0000000e0f0f3212 */ /* 0x080fe200078e3cff */
[----:B------:R1:W-:Y:S01]  /*4ea0*/  STL [R1+0x804], R14 ;  /* 0x0008040e01007387 */ /* 0x0003e20000100800 */
[----:B------:R-:W-:Y:S01]  /*4eb0*/  SHF.R.U64 R11, R8, 0x7, RZ ;  /* 0x00000007080b7819 */ /* 0x000fe200000012ff */
[----:B------:R-:W-:Y:S01]  /*4ec0*/  UIMAD UR5, UR12, 0x38, URZ ;  /* 0x000000380c0578a4 */ /* 0x000fe2000f8e02ff */
[----:B--2---:R-:W-:Y:S01]  /*4ed0*/  PRMT R5, RZ, 0x7610, R5 ;  /* 0x00007610ff057816 */ /* 0x004fe20000000005 */
[----:B0-----:R-:W0:Y:S01]  /*4ee0*/  LDC R25, c[0x0][0x3a0] ;  /* 0x0000e800ff197b82 */ /* 0x001e220000000800 */
[----:B-1----:R-:W-:-:S04]  /*4ef0*/  @P3 LOP3.LUT R14, R15, R14, RZ, 0x3c, !PT ;  /* 0x0000000e0f0e3212 */ /* 0x002fc800078e3cff */
[----:B------:R-:W-:Y:S02]  /*4f00*/  @P3 LOP3.LUT R15, R15, R14, RZ, 0x3c, !PT ;  /* 0x0000000e0f0f3212 */ /* 0x000fe400078e3cff */
[----:B---3--:R-:W-:-:S06]  /*4f10*/  PRMT R22, RZ, 0x7610, R22 ;  /* 0x00007610ff167816 */ /* 0x008fcc0000000016 */
[----:B------:R1:W2:Y:S01]  /*4f20*/  @P3 LDG.E.U8 R22, desc[UR24][R14.64] ;  /* 0x000000180e163981 */ /* 0x0002a2000c1e1100 */
[----:B------:R-:W-:Y:S01]  /*4f30*/  LOP3.LUT P4, RZ, R11, 0x1, RZ, 0xc0, !PT ;  /* 0x000000010bff7812 */ /* 0x000fe2000788c0ff */
[----:B------:R-:W-:Y:S02]  /*4f40*/  USHF.R.S32.HI UR14, URZ, 0x1f, UR5 ;  /* 0x0000001fff0e7899 */ /* 0x000fe40008011405 */
[----:B----4-:R3:W-:Y:S02]  /*4f50*/  STL [R1+0x274], R33 ;  /* 0x0002742101007387 */ /* 0x0107e40000100800 */
[----:B---3--:R-:W-:-:S04]  /*4f60*/  IADD3 R33, P6, PT, R0, UR5, RZ ;  /* 0x0000000500217c10 */ /* 0x008fc8000ffde0ff */
[----:B-1----:R-:W-:Y:S01]  /*4f70*/  IADD3.X R14, PT, PT, R2, UR14, RZ, P6, !PT ;  /* 0x0000000e020e7c10 */ /* 0x002fe2000b7fe4ff */
[----:B------:R-:W-:-:S05]  /*4f80*/  IMAD.MOV.U32 R15, RZ, RZ, R33 ;  /* 0x000000ffff0f7224 */ /* 0x000fca00078e0021 */
[-C--:B------:R-:W-:Y:S01]  /*4f90*/  @P4 LOP3.LUT R15, R15, R14.reuse, RZ, 0x3c, !PT ;  /* 0x0000000e0f0f4212 */ /* 0x080fe200078e3cff */
[----:B--2---:R1:W-:Y:S04]  /*4fa0*/  STL [R1+0x280], R22 ;  /* 0x0002801601007387 */ /* 0x0043e80000100800 */
[----:B-1----:R-:W2:Y:S04]  /*4fb0*/  LDL.LU R22, [R1+0x1050] ;  /* 0x0010500001167983 */ /* 0x002ea80000300800 */
[----:B------:R-:W-:Y:S04]  /*4fc0*/  STL [R1+0x870], R33 ;  /* 0x0008702101007387 */ /* 0x000fe80000100800 */
[----:B------:R1:W-:Y:S02]  /*4fd0*/  STL [R1+0x86c], R14 ;  /* 0x00086c0e01007387 */ /* 0x0003e40000100800 */
[----:B-1----:R-:W-:-:S04]  /*4fe0*/  @P4 LOP3.LUT R14, R15, R14, RZ, 0x3c, !PT ;  /* 0x0000000e0f0e4212 */ /* 0x002fc800078e3cff */
[----:B------:R-:W-:-:S05]  /*4ff0*/  @P4 LOP3.LUT R15, R15, R14, RZ, 0x3c, !PT ;  /* 0x0000000e0f0f4212 */ /* 0x000fca00078e3cff */
[----:B------:R1:W3:Y:S01]  /*5000*/  @P4 LDG.E.U8 R5, desc[UR24][R14.64] ;  /* 0x000000180e054981 */ /* 0x0002e2000c1e1100 */
[----:B0-----:R-:W-:Y:S01]  /*5010*/  VIADD R11, R25, 0xfffffff6 ;  /* 0xfffffff6190b7836 */ /* 0x001fe20000000000 */
[----:B------:R-:W-:-:S04]  /*5020*/  IADD3 R33, P6, PT, R3, UR5, RZ ;  /* 0x0000000503217c10 */ /* 0x000fc8000ffde0ff */
[----:B------:R-:W-:Y:S02]  /*5030*/  ISETP.GE.U32.AND P3, PT, R11, 0x7fffffb7, PT ;  /* 0x7fffffb70b00780c */ /* 0x000fe40003f66070 */
[----:B------:R-:W-:Y:S01]  /*5040*/  IADD3.X R11, PT, PT, R4, UR14, RZ, P6, !PT ;  /* 0x0000000e040b7c10 */ /* 0x000fe2000b7fe4ff */
[----:B-1----:R-:W-:-:S04]  /*5050*/  IMAD.MOV.U32 R15, RZ, RZ, R33 ;  /* 0x000000ffff0f7224 */ /* 0x002fc800078e0021 */
        /* <DEDUP_REMOVED lines=8> */
[----:B-1----:R-:W3:Y:S01]  /*50e0*/  LDL.LU R5, [R1+0x104c] ;  /* 0x00104c0001057983 */ /* 0x002ee20000300800 */
[----:B------:R-:W-:Y:S02]  /*50f0*/  USHF.R.S32.HI UR6, URZ, 0x1f, UR12 ;  /* 0x0000001fff067899 */ /* 0x000fe4000801140c */
[----:B------:R-:W-:-:S05]  /*5100*/  IADD3 R33, P6, PT, R0, UR12, RZ ;  /* 0x0000000c00217c10 */ /* 0x000fca000ffde0ff */
[----:B0-----:R-:W-:Y:S01]  /*5110*/  IMAD.MOV.U32 R15, RZ, RZ, R33 ;  /* 0x000000ffff0f7224 */ /* 0x001fe200078e0021 */
[----:B------:R-:W-:Y:S01]  /*5120*/  IADD3.X R14, PT, PT, R2, UR6, RZ, P6, !PT ;  /* 0x00000006020e7c10 */ /* 0x000fe2000b7fe4ff */
[----:B------:R-:W-:Y:S03]  /*5130*/  STL [R1+0x874], R11 ;  /* 0x0008740b01007387 */ /* 0x000fe60000100800 */
[-C--:B------:R-:W-:Y:S01]  /*5140*/  @!P2 LOP3.LUT R15, R15, R14.reuse, RZ, 0x3c, !PT ;  /* 0x0000000e0f0fa212 */ /* 0x080fe200078e3cff */
[----:B--2---:R0:W-:Y:S04]  /*5150*/  STL [R1+0x298], R22 ;  /* 0x0002981601007387 */ /* 0x0041e80000100800 */
[----:B0-----:R-:W2:Y:S04]  /*5160*/  LDL.LU R22, [R1+0x1048] ;  /* 0x0010480001167983 */ /* 0x001ea80000300800 */
[----:B------:R-:W-:Y:S04]  /*5170*/  STL [R1+0xf0], R33 ;  /* 0x0000f02101007387 */ /* 0x000fe80000100800 */
[----:B------:R0:W-:Y:S02]  /*5180*/  STL [R1+0xec], R14 ;  /* 0x0000ec0e01007387 */ /* 0x0001e40000100800 */
[----:B0-----:R-:W-:-:S02]  /*5190*/  @!P2 LOP3.LUT R14, R15, R14, RZ, 0x3c, !PT ;  /* 0x0000000e0f0ea212 */ /* 0x001fc400078e3cff */
[----:B---3--:R-:W-:Y:S02]  /*51a0*/  PRMT R5, RZ, 0x7610, R5 ;  /* 0x00007610ff057816 */ /* 0x008fe40000000005 */
[----:B------:R-:W-:-:S05]  /*51b0*/  @!P2 LOP3.LUT R15, R15, R14, RZ, 0x3c, !PT ;  /* 0x0000000e0f0fa212 */ /* 0x000fca00078e3cff */
[----:B------:R0:W3:Y:S01]  /*51c0*/  @!P2 LDG.E.U8 R5, desc[UR24][R14.64] ;  /* 0x000000180e05a981 */ /* 0x0000e2000c1e1100 */
[----:B------:R-:W-:-:S05]  /*51d0*/  IADD3 R33, P6, PT, R3, UR12, RZ ;  /* 0x0000000c03217c10 */ /* 0x000fca000ffde0ff */
[----:B0-----:R-:W-:Y:S01]  /*51e0*/  IMAD.MOV.U32 R15, RZ, RZ, R33 ;  /* 0x000000ffff0f7224 */ /* 0x001fe200078e0021 */
[----:B------:R-:W-:-:S04]  /*51f0*/  IADD3.X R14, PT, PT, R4, UR6, RZ, P6, !PT ;  /* 0x00000006040e7c10 */ /* 0x000fc8000b7fe4ff */
[-C--:B------:R-:W-:Y:S02]  /*5200*/  @!P2 LOP3.LUT R15, R15, R14.reuse, RZ, 0x3c, !PT ;  /* 0x0000000e0f0fa212 */ /* 0x080fe400078e3cff */
[----:B--2---:R-:W-:Y:S01]  /*5210*/  PRMT R22, RZ, 0x7610, R22 ;  /* 0x00007610ff167816 */ /* 0x004fe20000000016 */
[----:B---3--:R0:W-:Y:S04]  /*5220*/  STL [R1+0x288], R5 ;  /* 0x0002880501007387 */ /* 0x0081e80000100800 */
[----:B0-----:R-:W2:Y:S04]  /*5230*/  LDL.LU R5, [R1+0x1044] ;  /* 0x0010440001057983 */ /* 0x001ea80000300800 */
[----:B------:R-:W-:Y:S04]  /*5240*/  STL [R1+0xf8], R33 ;  /* 0x0000f82101007387 */ /* 0x000fe80000100800 */
[----:B------:R0:W-:Y:S02]  /*5250*/  STL [R1+0xf4], R14 ;  /* 0x0000f40e01007387 */ /* 0x0001e40000100800 */
[----:B0-----:R-:W-:-:S04]  /*5260*/  @!P2 LOP3.LUT R14, R15, R14, RZ, 0x3c, !PT ;  /* 0x0000000e0f0ea212 */ /* 0x001fc800078e3cff */
[----:B------:R-:W-:-:S05]  /*5270*/  @!P2 LOP3.LUT R15, R15, R14, RZ, 0x3c, !PT ;  /* 0x0000000e0f0fa212 */ /* 0x000fca00078e3cff */
[----:B------:R0:W3:Y:S01]  /*5280*/  @!P2 LDG.E.U8 R22, desc[UR24][R14.64] ;  /* 0x000000180e16a981 */ /* 0x0000e2000c1e1100 */
[----:B------:R-:W-:-:S04]  /*5290*/  UIMAD UR5, UR12, 0x9, URZ ;  /* 0x000000090c0578a4 */ /* 0x000fc8000f8e02ff */
[----:B------:R-:W-:Y:S02]  /*52a0*/  USHF.R.S32.HI UR14, URZ, 0x1f, UR5 ;  /* 0x0000001fff0e7899 */ /* 0x000fe40008011405 */
[----:B------:R-:W-:-:S04]  /*52b0*/  IADD3 R33, P6, PT, R0, UR5, RZ ;  /* 0x0000000500217c10 */ /* 0x000fc8000ffde0ff */
[----:B0-----:R-:W-:Y:S01]  /*52c0*/  IADD3.X R14, PT, PT, R2, UR14, RZ, P6, !PT ;  /* 0x0000000e020e7c10 */ /* 0x001fe2000b7fe4ff */
[----:B------:R-:W-:-:S05]  /*52d0*/  IMAD.MOV.U32 R15, RZ, RZ, R33 ;  /* 0x000000ffff0f7224 */ /* 0x000fca00078e0021 */
        /* <DEDUP_REMOVED lines=9> */
[----:B------:R-:W-:Y:S01]  /*5370*/  VIADD R11, R25, 0xfffffffd ;  /* 0xfffffffd190b7836 */ /* 0x000fe20000000000 */
[----:B------:R-:W-:-:S04]  /*5380*/  IADD3 R33, P6, PT, R3, UR5, RZ ;  /* 0x0000000503217c10 */ /* 0x000fc8000ffde0ff */
[----:B------:R-:W-:Y:S02]  /*5390*/  ISETP.GE.U32.AND P4, PT, R11, 0x7fffffbe, PT ;  /* 0x7fffffbe0b00780c */ /* 0x000fe40003f86070 */
[----:B------:R-:W-:-:S04]  /*53a0*/  SHF.R.U32.HI R11, RZ, 0xe, R9 ;  /* 0x0000000eff0b7819 */ /* 0x000fc80000011609 */
[----:B------:R-:W-:Y:S02]  /*53b0*/  LOP3.LUT P2, RZ, R11, 0x1, RZ, 0xc0, !PT ;  /* 0x000000010bff7812 */ /* 0x000fe4000784c0ff */
[----:B------:R-:W-:Y:S01]  /*53c0*/  IADD3.X R11, PT, PT, R4, UR14, RZ, P6, !PT ;  /* 0x0000000e040b7c10 */ /* 0x000fe2000b7fe4ff */
[----:B0-----:R-:W-:-:S04]  /*53d0*/  IMAD.MOV.U32 R15, RZ, RZ, R33 ;  /* 0x000000ffff0f7224 */ /* 0x001fc800078e0021 */
[----:B------:R-:W-:-:S05]  /*53e0*/  IMAD.MOV.U32 R14, RZ, RZ, R11 ;  /* 0x000000ffff0e7224 */ /* 0x000fca00078e000b */
[----:B------:R-:W-:-:S04]  /*53f0*/  @!P3 LOP3.LUT R15, R15, R14, RZ, 0x3c, !PT ;  /* 0x0000000e0f0fb212 */ /* 0x000fc800078e3cff */
[----:B------:R-:W-:-:S04]  /*5400*/  @!P3 LOP3.LUT R14, R15, R14, RZ, 0x3c, !PT ;  /* 0x0000000e0f0eb212 */ /* 0x000fc800078e3cff */
[----:B------:R-:W-:Y:S01]  /*5410*/  @!P3 LOP3.LUT R15, R15, R14, RZ, 0x3c, !PT ;  /* 0x0000000e0f0fb212 */ /* 0x000fe200078e3cff */
[----:B------:R-:W-:Y:S01]  /*5420*/  STL [R1+0x578], R33 ;  /* 0x0005782101007387 */ /* 0x000fe20000100800 */
[----:B--2---:R-:W-:-:S06]  /*5430*/  PRMT R22, RZ, 0x7610, R22 ;  /* 0x00007610ff167816 */ /* 0x004fcc0000000016 */
[----:B------:R0:W2:Y:S04]  /*5440*/  @!P3 LDG.E.U8 R22, desc[UR24][R14.64] ;  /* 0x000000180e16b981 */ /* 0x0000a8000c1e1100 */
[----:B---3--:R1:W-:Y:S04]  /*5450*/  STL [R1+0x290], R5 ;  /* 0x0002900501007387 */ /* 0x0083e80000100800 */
[----:B-1----:R-:W3:Y:S01]  /*5460*/  LDL.LU R5, [R1+0x103c] ;  /* 0x00103c0001057983 */ /* 0x002ee20000300800 */
[----:B------:R-:W-:-:S04]  /*5470*/  UIMAD UR6, UR12, 0x11, URZ ;  /* 0x000000110c0678a4 */ /* 0x000fc8000f8e02ff */
        /* <DEDUP_REMOVED lines=156> */
[----:B------:R-:W-:Y:S01]  /*5e40*/  VIADD R11, R25, 0xfffffff5 ;  /* 0xfffffff5190b7836 */ /* 0x000fe20000000000 */
[----:B------:R-:W-:-:S04]  /*5e50*/  IADD3 R33, P6, PT, R3, UR6, RZ ;  /* 0x0000000603217c10 */ /* 0x000fc8000ffde0ff */
[----:B------:R-:W-:Y:S02]  /*5e60*/  ISETP.GE.U32.AND P2, PT, R11, 0x7fffffb6, PT ;  /* 0x7fffffb60b00780c */ /* 0x000fe40003f46070 */
        /* <DEDUP_REMOVED lines=11> */
[----:B------:R-:W-:-:S04]  /*5f20*/  USHF.L.U32 UR5, UR12, 0x1, URZ ;  /* 0x000000010c057899 */ /* 0x000fc800080006ff */
[----:B------:R-:W-:Y:S02]  /*5f30*/  USHF.R.S32.HI UR6, URZ, 0x1f, UR5 ;  /* 0x0000001fff067899 */ /* 0x000fe40008011405 */
[----:B------:R-:W-:Y:S01]  /*5f40*/  IADD3 R33, P6, PT, R0, UR5, RZ ;  /* 0x0000000500217c10 */ /* 0x000fe2000ffde0ff */
[----:B------:R-:W-:Y:S03]  /*5f50*/  STL [R1+0x884], R11 ;  /* 0x0008840b01007387 */ /* 0x000fe60000100800 */
[----:B0-----:R-:W-:Y:S01]  /*5f60*/  IADD3.X R14, PT, PT, R2, UR6, RZ, P6, !PT ;  /* 0x00000006020e7c10 */ /* 0x001fe2000b7fe4ff */
[----:B------:R-:W-:-:S05]  /*5f70*/  IMAD.MOV.U32 R15, RZ, RZ, R33 ;  /* 0x000000ffff0f7224 */ /* 0x000fca00078e0021 */
        /* <DEDUP_REMOVED lines=198> */
[----:B------:R-:W-:Y:S02]  /*6be0*/  IMAD.MOV.U32 R15, RZ, RZ, R33 ;  /* 0x000000ffff0f7224 */ /* 0x000fe400078e0021 */
[----:B------:R-:W-:-:S03]  /*6bf0*/  VIADD R11, R25, 0xfffffff4 ;  /* 0xfffffff4190b7836 */ /* 0x000fc60000000000 */
[----:B------:R-:W-:Y:S01]  /*6c00*/  @P2 LOP3.LUT R15, R15, R14, RZ, 0x3c, !PT ;  /* 0x0000000e0f0f2212 */ /* 0x000fe200078e3cff */
[----:B---3--:R0:W-:Y:S04]  /*6c10*/  STL [R1+0x2f8], R22 ;  /* 0x0002f81601007387 */ /* 0x0081e80000100800 */
[----:B0-----:R-:W3:Y:S04]  /*6c20*/  LDL.LU R22, [R1+0xfd0] ;  /* 0x000fd00001167983 */ /* 0x001ee80000300800 */
[----:B------:R0:W-:Y:S04]  /*6c30*/  STL [R1+0x890], R33 ;  /* 0x0008902101007387 */ /* 0x0001e80000100800 */
[----:B------:R1:W-:Y:S01]  /*6c40*/  STL [R1+0x88c], R14 ;  /* 0x00088c0e01007387 */ /* 0x0003e20000100800 */
[----:B--2---:R-:W-:-:S02]  /*6c50*/  PRMT R5, RZ, 0x7610, R5 ;  /* 0x00007610ff057816 */ /* 0x004fc40000000005 */
[----:B------:R-:W-:Y:S02]  /*6c60*/  ISETP.GE.U32.AND P4, PT, R11, 0x7fffffb5, PT ;  /* 0x7fffffb50b00780c */ /* 0x000fe40003f86070 */
        /* <DEDUP_REMOVED lines=15> */
[----:B------:R-:W-:Y:S04]  /*6d60*/  STL [R1+0x894], R11 ;  /* 0x0008940b01007387 */ /* 0x000fe80000100800 */
[----:B---3--:R0:W-:Y:S04]  /*6d70*/  STL [R1+0x318], R22 ;  /* 0x0003181601007387 */ /* 0x0081e80000100800 */
[----:B0-----:R-:W3:Y:S01]  /*6d80*/  LDL.LU R22, [R1+0xfc8] ;  /* 0x000fc80001167983 */ /* 0x001ee20000300800 */
[----:B------:R-:W-:-:S04]  /*6d90*/  UIMAD UR5, UR12, 0x3, URZ ;  /* 0x000000030c0578a4 */ /* 0x000fc8000f8e02ff */
[----:B------:R-:W-:Y:S02]  /*6da0*/  USHF.R.S32.HI UR6, URZ, 0x1f, UR5 ;  /* 0x0000001fff067899 */ /* 0x000fe40008011405 */
[----:B------:R-:W-:-:S04]  /*6db0*/  IADD3 R33, P6, PT, R0, UR5, RZ ;  /* 0x0000000500217c10 */ /* 0x000fc8000ffde0ff */
[----:B------:R-:W-:Y:S01]  /*6dc0*/  IADD3.X R14, PT, PT, R2, UR6, RZ, P6, !PT ;  /* 0x00000006020e7c10 */ /* 0x000fe2000b7fe4ff */
[----:B------:R-:W-:Y:S01]  /*6dd0*/  IMAD.MOV.U32 R15, RZ, RZ, R33 ;  /* 0x000000ffff0f7224 */ /* 0x000fe200078e0021 */
[----:B------:R-:W-:Y:S04]  /*6de0*/  STL [R1+0x110], R33 ;  /* 0x0001102101007387 */ /* 0x000fe80000100800 */
[-C--:B------:R-:W-:Y:S01]  /*6df0*/  @!P3 LOP3.LUT R15, R15, R14.reuse, RZ, 0x3c, !PT ;  /* 0x0000000e0f0fb212 */ /* 0x080fe200078e3cff */
[----:B------:R0:W-:Y:S03]  /*6e00*/  STL [R1+0x10c], R14 ;  /* 0x00010c0e01007387 */ /* 0x0001e60000100800 */
[----:B0-----:R-:W-:-:S04]  /*6e10*/  @!P3 LOP3.LUT R14, R15, R14, RZ, 0x3c, !PT ;  /* 0x0000000e0f0eb212 */ /* 0x001fc800078e3cff */
[----:B------:R-:W-:Y:S02]  /*6e20*/  @!P3 LOP3.LUT R15, R15, R14, RZ, 0x3c, !PT ;  /* 0x0000000e0f0fb212 */ /* 0x000fe400078e3cff */
[----:B---3--:R-:W-:-:S06]  /*6e30*/  PRMT R22, RZ, 0x7610, R22 ;  /* 0x00007610ff167816 */ /* 0x008fcc0000000016 */
        /* <DEDUP_REMOVED lines=15> */
[----:B------:R-:W-:Y:S01]  /*6f30*/  IADD3 R33, P6, PT, R0, UR5, RZ ;  /* 0x0000000500217c10 */ /* 0x000fe2000ffde0ff */
[----:B------:R-:W-:-:S03]  /*6f40*/  VIADD R11, R25, 0xfffffffb ;  /* 0xfffffffb190b7836 */ /* 0x000fc60000000000 */
[----:B0-----:R-:W-:Y:S01]  /*6f50*/  IADD3.X R14, PT, PT, R2, UR14, RZ, P6, !PT ;  /* 0x0000000e020e7c10 */ /* 0x001fe2000b7fe4ff */
[----:B------:R-:W-:Y:S01]  /*6f60*/  IMAD.MOV.U32 R15, RZ, RZ, R33 ;  /* 0x000000ffff0f7224 */ /* 0x000fe200078e0021 */
[----:B------:R-:W-:-:S04]  /*6f70*/  ISETP.GE.U32.AND P2, PT, R11, 0x7fffffbc, PT ;  /* 0x7fffffbc0b00780c */ /* 0x000fc80003f46070 */
[----:B------:R-:W-:Y:S02]  /*6f80*/  @!P4 LOP3.LUT R15, R15, R14, RZ, 0x3c, !PT ;  /* 0x0000000e0f0fc212 */ /* 0x000fe400078e3cff */
[----:B------:R-:W-:Y:S02]  /*6f90*/  SHF.R.U32.HI R11, RZ, 0xc, R9 ;  /* 0x0000000cff0b7819 */ /* 0x000fe40000011609 */
[----:B------:R-:W-:Y:S02]  /*6fa0*/  PRMT R23, RZ, 0x7610, R23 ;  /* 0x00007610ff177816 */ /* 0x000fe40000000017 */
[----:B------:R-:W-:Y:S02]  /*6fb0*/  LOP3.LUT P3, RZ, R11, 0x1, RZ, 0xc0, !PT ;  /* 0x000000010bff7812 */ /* 0x000fe4000786c0ff */
[----:B------:R-:W-:Y:S01]  /*6fc0*/  PRMT R10, RZ, 0x7610, R10 ;  /* 0x00007610ff0a7816 */ /* 0x000fe2000000000a */
[----:B---3--:R0:W-:Y:S04]  /*6fd0*/  STL [R1+0x300], R5 ;  /* 0x0003000501007387 */ /* 0x0081e80000100800 */
[----:B0-----:R-:W3:Y:S04]  /*6fe0*/  LDL.LU R5, [R1+0xfc0] ;  /* 0x000fc00001057983 */ /* 0x001ee80000300800 */
[----:B------:R0:W-:Y:S04]  /*6ff0*/  STL [R1+0x590], R33 ;  /* 0x0005902101007387 */ /* 0x0001e80000100800 */
[----:B------:R1:W-:Y:S01]  /*7000*/  STL [R1+0x58c], R14 ;  /* 0x00058c0e01007387 */ /* 0x0003e20000100800 */
[----:B0-----:R-:W-:-:S02]  /*7010*/  IADD3 R33, P6, PT, R3, UR5, RZ ;  /* 0x0000000503217c10 */ /* 0x001fc4000ffde0ff */
[C---:B-1----:R-:W-:Y:S02]  /*7020*/  @!P4 LOP3.LUT R14, R15.reuse, R14, RZ, 0x3c, !PT ;  /* 0x0000000e0f0ec212 */ /* 0x042fe400078e3cff */
[----:B------:R-:W-:Y:S02]  /*7030*/  IADD3.X R11, PT, PT, R4, UR14, RZ, P6, !PT ;  /* 0x0000000e040b7c10 */ /* 0x000fe4000b7fe4ff */
[----:B------:R-:W-:-:S05]  /*7040*/  @!P4 LOP3.LUT R15, R15, R14, RZ, 0x3c, !PT ;  /* 0x0000000e0f0fc212 */ /* 0x000fca00078e3cff */
[----:B------:R0:W4:Y:S02]  /*7050*/  @!P4 LDG.E.U8 R23, desc[UR24][R14.64] ;  /* 0x000000180e17c981 */ /* 0x000124000c1e1100 */
[----:B0-----:R-:W-:Y:S02]  /*7060*/  IMAD.MOV.U32 R14, RZ, RZ, R11 ;  /* 0x000000ffff0e7224 */ /* 0x001fe400078e000b */
[----:B------:R-:W-:-:S05]  /*7070*/  IMAD.MOV.U32 R15, RZ, RZ, R33 ;  /* 0x000000ffff0f7224 */ /* 0x000fca00078e0021 */
[----:B------:R-:W-:-:S04]  /*7080*/  @!P4 LOP3.LUT R15, R15, R14, RZ, 0x3c, !PT ;  /* 0x0000000e0f0fc212 */ /* 0x000fc800078e3cff */
[----:B------:R-:W-:-:S04]  /*7090*/  @!P4 LOP3.LUT R14, R15, R14, RZ, 0x3c, !PT ;  /* 0x0000000e0f0ec212 */ /* 0x000fc800078e3cff */
[----:B------:R-:W-:-:S05]  /*70a0*/  @!P4 LOP3.LUT R15, R15, R14, RZ, 0x3c, !PT ;  /* 0x0000000e0f0fc212 */ /* 0x000fca00078e3cff */
[----:B------:R0:W2:Y:S01]  /*70b0*/  @!P4 LDG.E.U8 R10, desc[UR24][R14.64] ;  /* 0x000000180e0ac981 */ /* 0x0000a2000c1e1100 */
[----:B------:R-:W-:-:S03]  /*70c0*/  UIMAD UR6, UR12, 0x13, URZ ;  /* 0x000000130c0678a4 */ /* 0x000fc6000f8e02ff */
[----:B------:R1:W-:Y:S01]  /*70d0*/  STL [R1+0x598], R33 ;  /* 0x0005982101007387 */ /* 0x0003e20000100800 */
[----:B------:R-:W-:Y:S02]  /*70e0*/  USHF.R.S32.HI UR15, URZ, 0x1f, UR6 ;  /* 0x0000001fff0f7899 */ /* 0x000fe40008011406 */
[----:B-1----:R-:W-:-:S04]  /*70f0*/  IADD3 R33, P6, PT, R0, UR6, RZ ;  /* 0x0000000600217c10 */ /* 0x002fc8000ffde0ff */
[----:B0-----:R-:W-:Y:S01]  /*7100*/  IADD3.X R14, PT, PT, R2, UR15, RZ, P6, !PT ;  /* 0x0000000f020e7c10 */ /* 0x001fe2000b7fe4ff */
[----:B------:R-:W-:-:S05]  /*7110*/  IMAD.MOV.U32 R15, RZ, RZ, R33 ;  /* 0x000000ffff0f7224 */ /* 0x000fca00078e0021 */
[-C--:B------:R-:W-:Y:S02]  /*7120*/  @P3 LOP3.LUT R15, R15, R14.reuse, RZ, 0x3c, !PT ;  /* 0x0000000e0f0f3212 */ /* 0x080fe400078e3cff */
[----:B------:R-:W-:Y:S01]  /*7130*/  PRMT R6, RZ, 0x7610, R6 ;  /* 0x00007610ff067816 */ /* 0x000fe20000000006 */
[----:B----4-:R0:W-:Y:S04]  /*7140*/  STL [R1+0x314], R23 ;  /* 0x0003141701007387 */ /* 0x0101e80000100800 */
[----:B0-----:R-:W4:Y:S04]  /*7150*/  LDL.LU R23, [R1+0xfbc] ;  /* 0x000fbc0001177983 */ /* 0x001f280000300800 */
        /* <DEDUP_REMOVED lines=12> */
[----:B------:R-:W-:Y:S01]  /*7220*/  PRMT R7, RZ, 0x7610, R7 ;  /* 0x00007610ff077816 */ /* 0x000fe20000000007 */
[----:B--2---:R0:W-:Y:S04]  /*7230*/  STL [R1+0x328], R6 ;  /* 0x0003280601007387 */ /* 0x0041e80000100800 */
[----:B0-----:R-:W2:Y:S04]  /*7240*/  LDL.LU R6, [R1+0xfb4] ;  /* 0x000fb40001067983 */ /* 0x001ea80000300800 */
[----:B------:R-:W-:Y:S04]  /*7250*/  STL [R1+0x618], R33 ;  /* 0x0006182101007387 */ /* 0x000fe80000100800 */
[----:B------:R0:W-:Y:S02]  /*7260*/  STL [R1+0x614], R14 ;  /* 0x0006140e01007387 */ /* 0x0001e40000100800 */
[----:B0-----:R-:W-:-:S04]  /*7270*/  @P3 LOP3.LUT R14, R15, R14, RZ, 0x3c, !PT ;  /* 0x0000000e0f0e3212 */ /* 0x001fc800078e3cff */
[----:B------:R-:W-:-:S05]  /*7280*/  @P3 LOP3.LUT R15, R15, R14, RZ, 0x3c, !PT ;  /* 0x0000000e0f0f3212 */ /* 0x000fca00078e3cff */
[----:B------:R0:W2:Y:S01]  /*7290*/  @P3 LDG.E.U8 R7, desc[UR24][R14.64] ;  /* 0x000000180e073981 */ /* 0x0000a2000c1e1100 */
[----:B------:R-:W-:Y:S01]  /*72a0*/  SHF.R.U32.HI R11, RZ, 0x4, R9 ;  /* 0x00000004ff0b7819 */ /* 0x000fe20000011609 */
[----:B------:R-:W-:-:S03]  /*72b0*/  UIMAD UR5, UR12, 0x1b, URZ ;  /* 0x0000001b0c0578a4 */ /* 0x000fc6000f8e02ff */
[----:B------:R-:W-:Y:S01]  /*72c0*/  LOP3.LUT P4, RZ, R11, 0x1, RZ, 0xc0, !PT ;  /* 0x000000010bff7812 */ /* 0x000fe2000788c0ff */
[----:B------:R-:W-:Y:S02]  /*72d0*/  USHF.R.S32.HI UR14, URZ, 0x1f, UR5 ;  /* 0x0000001fff0e7899 */ /* 0x000fe40008011405 */
[----:B------:R-:W-:-:S04]  /*72e0*/  IADD3 R33, P6, PT, R0, UR5, RZ ;  /* 0x0000000500217c10 */ /* 0x000fc8000ffde0ff */
[----:B0-----:R-:W-:Y:S01]  /*72f0*/  IADD3.X R14, PT, PT, R2, UR14, RZ, P6, !PT ;  /* 0x0000000e020e7c10 */ /* 0x001fe2000b7fe4ff */
[----:B------:R-:W-:Y:S01]  /*7300*/  IMAD.MOV.U32 R15, RZ, RZ, R33 ;  /* 0x000000ffff0f7224 */ /* 0x000fe200078e0021 */
[----:B------:R-:W-:-:S04]  /*7310*/  SHF.R.U64 R11, R8, 0x1c, RZ ;  /* 0x0000001c080b7819 */ /* 0x000fc800000012ff */
[----:B------:R-:W-:Y:S02]  /*7320*/  @P4 LOP3.LUT R15, R15, R14, RZ, 0x3c, !PT ;  /* 0x0000000e0f0f4212 */ /* 0x000fe400078e3cff */
[----:B------:R-:W-:Y:S02]  /*7330*/  PRMT R93, RZ, 0x7610, R93 ;  /* 0x00007610ff5d7816 */ /* 0x000fe4000000005d */
[----:B------:R-:W-:Y:S02]  /*7340*/  LOP3.LUT P3, RZ, R11, 0x1, RZ, 0xc0, !PT ;  /* 0x000000010bff7812 */ /* 0x000fe4000786c0ff */
[----:B------:R-:W-:Y:S01]  /*7350*/  PRMT R92, RZ, 0x7610, R92 ;  /* 0x00007610ff5c7816 */ /* 0x000fe2000000005c */
[----:B--2---:R0:W-:Y:S04]  /*7360*/  STL [R1+0x30c], R7 ;  /* 0x00030c0701007387 */ /* 0x0041e80000100800 */
[----:B0-----:R-:W2:Y:S04]  /*7370*/  LDL.LU R7, [R1+0xfb0] ;  /* 0x000fb00001077983 */ /* 0x001ea80000300800 */
[----:B------:R0:W-:Y:S04]  /*7380*/  STL [R1+0x6e0], R33 ;  /* 0x0006e02101007387 */ /* 0x0001e80000100800 */
[----:B------:R1:W-:Y:S01]  /*7390*/  STL [R1+0x6dc], R14 ;  /* 0x0006dc0e01007387 */ /* 0x0003e20000100800 */
[----:B0-----:R-:W-:-:S02]  /*73a0*/  IADD3 R33, P6, PT, R3, UR5, RZ ;  /* 0x0000000503217c10 */ /* 0x001fc4000ffde0ff */
        /* <DEDUP_REMOVED lines=8> */
[----:B------:R-:W-:-:S05]  /*7430*/  @P4 LOP3.LUT R15, R15, R14, RZ, 0x3c, !PT ;  /* 0x0000000e0f0f4212 */ /* 0x000fca00078e3cff */
[----:B------:R0:W3:Y:S01]  /*7440*/  @P4 LDG.E.U8 R92, desc[UR24][R14.64] ;  /* 0x000000180e5c4981 */ /* 0x0000e2000c1e1100 */
        /* <DEDUP_REMOVED lines=8> */
[----:B--2---:R0:W-:Y:S04]  /*74d0*/  STL [R1+0x324], R93 ;  /* 0x0003245d01007387 */ /* 0x0041e80000100800 */
[----:B0-----:R-:W2:Y:S04]  /*74e0*/  LDL.LU R93, [R1+0xfac] ;  /* 0x000fac00015d7983 */ /* 0x001ea80000300800 */
[----:B------:R-:W-:Y:S04]  /*74f0*/  STL [R1+0x6e4], R11 ;  /* 0x0006e40b01007387 */ /* 0x000fe80000100800 */
[----:B---3--:R0:W-:Y:S04]  /*7500*/  STL [R1+0x320], R92 ;  /* 0x0003205c01007387 */ /* 0x0081e80000100800 */
[----:B0-----:R-:W3:Y:S04]  /*7510*/  LDL.LU R92, [R1+0xfa8] ;  /* 0x000fa800015c7983 */ /* 0x001ee80000300800 */
        /* <DEDUP_REMOVED lines=82> */
[----:B------:R-:W-:Y:S02]  /*7a40*/  @P4 LOP3.LUT R15, R15, R14, RZ, 0x3c, !PT ;  /* 0x0000000e0f0f4212 */ /* 0x000fe400078e3cff */
[----:B------:R-:W-:Y:S02]  /*7a50*/  PRMT R85, RZ, 0x7610, R85 ;  /* 0x00007610ff557816 */ /* 0x000fe40000000055 */
[----:B------:R-:W-:Y:S02]  /*7a60*/  ISETP.GE.U32.AND P3, PT, R11, 0x7fffffb4, PT ;  /* 0x7fffffb40b00780c */ /* 0x000fe40003f66070 */
        /* <DEDUP_REMOVED lines=16> */
[----:B------:R-:W-:-:S03]  /*7b70*/  USHF.L.U32 UR5, UR12, 0x2, URZ ;  /* 0x000000020c057899 */ /* 0x000fc600080006ff */
[----:B------:R1:W-:Y:S01]  /*7b80*/  STL [R1+0x8a8], R33 ;  /* 0x0008a82101007387 */ /* 0x0003e20000100800 */
[----:B------:R-:W-:Y:S02]  /*7b90*/  USHF.R.S32.HI UR6, URZ, 0x1f, UR5 ;  /* 0x0000001fff067899 */ /* 0x000fe40008011405 */
[----:B-1----:R-:W-:-:S04]  /*7ba0*/  IADD3 R33, P6, PT, R0, UR5, RZ ;  /* 0x0000000500217c10 */ /* 0x002fc8000ffde0ff */
[----:B0-----:R-:W-:Y:S01]  /*7bb0*/  IADD3.X R14, PT, PT, R2, UR6, RZ, P6, !PT ;  /* 0x00000006020e7c10 */ /* 0x001fe2000b7fe4ff */
[----:B------:R-:W-:-:S05]  /*7bc0*/  IMAD.MOV.U32 R15, RZ, RZ, R33 ;  /* 0x000000ffff0f7224 */ /* 0x000fca00078e0021 */
[-C--:B------:R-:W-:Y:S02]  /*7bd0*/  @!P2 LOP3.LUT R15, R15, R14.reuse, RZ, 0x3c, !PT ;  /* 0x0000000e0f0fa212 */ /* 0x080fe400078e3cff */
        /* <DEDUP_REMOVED lines=8> */
[----:B0-----:R-:W-:-:S04]  /*7c60*/  @!P2 LOP3.LUT R14, R15, R14, RZ, 0x3c, !PT ;  /* 0x0000000e0f0ea212 */ /* 0x001fc800078e3cff */
[----:B------:R-:W-:-:S05]  /*7c70*/  @!P2 LOP3.LUT R15, R15, R14, RZ, 0x3c, !PT ;  /* 0x0000000e0f0fa212 */ /* 0x000fca00078e3cff */
[----:B------:R0:W2:Y:S01]  /*7c80*/  @!P2 LDG.E.U8 R83, desc[UR24][R14.64] ;  /* 0x000000180e53a981 */ /* 0x0000a2000c1e1100 */
[----:B------:R-:W-:-:S05]  /*7c90*/  IADD3 R33, P6, PT, R3, UR5, RZ ;  /* 0x0000000503217c10 */ /* 0x000fca000ffde0ff */
[----:B0-----:R-:W-:Y:S01]  /*7ca0*/  IMAD.MOV.U32 R15, RZ, RZ, R33 ;  /* 0x000000ffff0f7224 */ /* 0x001fe200078e0021 */
[----:B------:R-:W-:-:S04]  /*7cb0*/  IADD3.X R14, PT, PT, R4, UR6, RZ, P6, !PT ;  /* 0x00000006040e7c10 */ /* 0x000fc8000b7fe4ff */
[-C--:B------:R-:W-:Y:S02]  /*7cc0*/  @!P2 LOP3.LUT R15, R15, R14.reuse, RZ, 0x3c, !PT ;  /* 0x0000000e0f0fa212 */ /* 0x080fe400078e3cff */
[----:B------:R-:W-:Y:S01]  /*7cd0*/  PRMT R82, RZ, 0x7610, R82 ;  /* 0x00007610ff527816 */ /* 0x000fe20000000052 */
[----:B--2---:R0:W-:Y:S04]  /*7ce0*/  STL [R1+0x33c], R83 ;  /* 0x00033c5301007387 */ /* 0x0041e80000100800 */
[----:B0-----:R-:W2:Y:S04]  /*7cf0*/  LDL.LU R83, [R1+0xf84] ;  /* 0x000f840001537983 */ /* 0x001ea80000300800 */
[----:B------:R-:W-:Y:S04]  /*7d00*/  STL [R1+0x128], R33 ;  /* 0x0001282101007387 */ /* 0x000fe80000100800 */
[----:B------:R0:W-:Y:S02]  /*7d10*/  STL [R1+0x124], R14 ;  /* 0x0001240e01007387 */ /* 0x0001e40000100800 */
[----:B0-----:R-:W-:-:S04]  /*7d20*/  @!P2 LOP3.LUT R14, R15, R14, RZ, 0x3c, !PT ;  /* 0x0000000e0f0ea212 */ /* 0x001fc800078e3cff */
[----:B------:R-:W-:-:S05]  /*7d30*/  @!P2 LOP3.LUT R15, R15, R14, RZ, 0x3c, !PT ;  /* 0x0000000e0f0fa212 */ /* 0x000fca00078e3cff */
[----:B------:R0:W2:Y:S01]  /*7d40*/  @!P2 LDG.E.U8 R82, desc[UR24][R14.64] ;  /* 0x000000180e52a981 */ /* 0x0000a2000c1e1100 */
        /* <DEDUP_REMOVED lines=17> */
[C---:B-1----:R-:W-:Y:S02]  /*7e60*/  @!P3 LOP3.LUT R14, R15.reuse, R14, RZ, 0x3c, !PT ;  /* 0x0000000e0f0eb212 */ /* 0x042fe400078e3cff */
[----:B------:R-:W-:Y:S02]  /*7e70*/  IADD3.X R11, PT, PT, R4, UR14, RZ, P6, !PT ;  /* 0x0000000e040b7c10 */ /* 0x000fe4000b7fe4ff */
[----:B------:R-:W-:-:S05]  /*7e80*/  @!P3 LOP3.LUT R15, R15, R14, RZ, 0x3c, !PT ;  /* 0x0000000e0f0fb212 */ /* 0x000fca00078e3cff */
[----:B------:R0:W2:Y:S02]  /*7e90*/  @!P3 LDG.E.U8 R81, desc[UR24][R14.64] ;  /* 0x000000180e51b981 */ /* 0x0000a4000c1e1100 */
[----:B0-----:R-:W-:Y:S02]  /*7ea0*/  IMAD.MOV.U32 R14, RZ, RZ, R11 ;  /* 0x000000ffff0e7224 */ /* 0x001fe400078e000b */
[----:B------:R-:W-:-:S05]  /*7eb0*/  IMAD.MOV.U32 R15, RZ, RZ, R33 ;  /* 0x000000ffff0f7224 */ /* 0x000fca00078e0021 */
[----:B------:R-:W-:-:S04]  /*7ec0*/  @!P3 LOP3.LUT R15, R15, R14, RZ, 0x3c, !PT ;  /* 0x0000000e0f0fb212 */ /* 0x000fc800078e3cff */
[----:B------:R-:W-:-:S04]  /*7ed0*/  @!P3 LOP3.LUT R14, R15, R14, RZ, 0x3c, !PT ;  /* 0x0000000e0f0eb212 */ /* 0x000fc800078e3cff */
[----:B------:R-:W-:-:S05]  /*7ee0*/  @!P3 LOP3.LUT R15, R15, R14, RZ, 0x3c, !PT ;  /* 0x0000000e0f0fb212 */ /* 0x000fca00078e3cff */
[----:B------:R0:W3:Y:S01]  /*7ef0*/  @!P3 LDG.E.U8 R80, desc[UR24][R14.64] ;  /* 0x000000180e50b981 */ /* 0x0000e2000c1e1100 */
        /* <DEDUP_REMOVED lines=553> */
[----:B------:R-:W-:Y:S01]  /*a190*/  LOP3.LUT P3, RZ, R11, 0x1, RZ, 0xc0, !PT ;  /* 0x000000010bff7812 */ /* 0x000fe2000786c0ff */
[----:B------:R-:W-:Y:S01]  /*a1a0*/  UIMAD UR6, UR12, 0x36, URZ ;  /* 0x000000360c0678a4 */ /* 0x000fe2000f8e02ff */
[----:B------:R-:W-:Y:S02]  /*a1b0*/  PRMT R37, RZ, 0x7610, R37 ;  /* 0x00007610ff257816 */ /* 0x000fe40000000025 */
[----:B------:R-:W-:Y:S01]  /*a1c0*/  PRMT R35, RZ, 0x7610, R35 ;  /* 0x00007610ff237816 */ /* 0x000fe20000000023 */
[----:B--2---:R0:W-:Y:S04]  /*a1d0*/  STL [R1+0x3f8], R39 ;  /* 0x0003f82701007387 */ /* 0x0041e80000100800 */
[----:B0-----:R-:W2:Y:S04]  /*a1e0*/  LDL.LU R39, [R1+0xee0] ;  /* 0x000ee00001277983 */ /* 0x001ea80000300800 */
[----:B------:R0:W-:Y:S04]  /*a1f0*/  STL [R1+0x7f0], R33 ;  /* 0x0007f02101007387 */ /* 0x0001e80000100800 */
[----:B------:R1:W-:Y:S01]  /*a200*/  STL [R1+0x7ec], R14 ;  /* 0x0007ec0e01007387 */ /* 0x0003e20000100800 */
[----:B0-----:R-:W-:Y:S01]  /*a210*/  IMAD.MOV.U32 R33, RZ, RZ, R36 ;  /* 0x000000ffff217224 */ /* 0x001fe200078e0024 */
[----:B------:R-:W-:-:S02]  /*a220*/  IADD3 R36, P6, PT, R3, UR5, RZ ;  /* 0x0000000503247c10 */ /* 0x000fc4000ffde0ff */
[C---:B-1----:R-:W-:Y:S02]  /*a230*/  @P4 LOP3.LUT R14, R15.reuse, R14, RZ, 0x3c, !PT ;  /* 0x0000000e0f0e4212 */ /* 0x042fe400078e3cff */
[----:B------:R-:W-:Y:S02]  /*a240*/  IADD3.X R11, PT, PT, R4, UR14, RZ, P6, !PT ;  /* 0x0000000e040b7c10 */ /* 0x000fe4000b7fe4ff */
[----:B------:R-:W-:-:S05]  /*a250*/  @P4 LOP3.LUT R15, R15, R14, RZ, 0x3c, !PT ;  /* 0x0000000e0f0f4212 */ /* 0x000fca00078e3cff */
[----:B------:R0:W2:Y:S02]  /*a260*/  @P4 LDG.E.U8 R38, desc[UR24][R14.64] ;  /* 0x000000180e264981 */ /* 0x0000a4000c1e1100 */
[----:B0-----:R-:W-:Y:S02]  /*a270*/  IMAD.MOV.U32 R14, RZ, RZ, R11 ;  /* 0x000000ffff0e7224 */ /* 0x001fe400078e000b */
[----:B------:R-:W-:-:S05]  /*a280*/  IMAD.MOV.U32 R15, RZ, RZ, R36 ;  /* 0x000000ffff0f7224 */ /* 0x000fca00078e0024 */
[----:B------:R-:W-:-:S04]  /*a290*/  @P4 LOP3.LUT R15, R15, R14, RZ, 0x3c, !PT ;  /* 0x0000000e0f0f4212 */ /* 0x000fc800078e3cff */
[----:B------:R-:W-:Y:S01]  /*a2a0*/  @P4 LOP3.LUT R14, R15, R14, RZ, 0x3c, !PT ;  /* 0x0000000e0f0e4212 */ /* 0x000fe200078e3cff */
[----:B------:R-:W-:-:S03]  /*a2b0*/  USHF.R.S32.HI UR5, URZ, 0x1f, UR6 ;  /* 0x0000001fff057899 */ /* 0x000fc60008011406 */
[----:B------:R-:W-:Y:S01]  /*a2c0*/  @P4 LOP3.LUT R15, R15, R14, RZ, 0x3c, !PT ;  /* 0x0000000e0f0f4212 */ /* 0x000fe200078e3cff */
[----:B------:R0:W-:Y:S04]  /*a2d0*/  STL [R1+0x7f8], R36 ;  /* 0x0007f82401007387 */ /* 0x0001e80000100800 */
[----:B------:R1:W3:Y:S01]  /*a2e0*/  @P4 LDG.E.U8 R37, desc[UR24][R14.64] ;  /* 0x000000180e254981 */ /* 0x0002e2000c1e1100 */
[----:B0-----:R-:W-:-:S04]  /*a2f0*/  IADD3 R36, P6, PT, R0, UR6, RZ ;  /* 0x0000000600247c10 */ /* 0x001fc8000ffde0ff */
[----:B-1----:R-:W-:Y:S01]  /*a300*/  IADD3.X R15, PT, PT, R2, UR5, RZ, P6, !PT ;  /* 0x00000005020f7c10 */ /* 0x002fe2000b7fe4ff */
[----:B------:R-:W-:-:S05]  /*a310*/  @P3 IMAD.MOV.U32 R14, RZ, RZ, R36 ;  /* 0x000000ffff0e3224 */ /* 0x000fca00078e0024 */
[----:B------:R0:W4:Y:S01]  /*a320*/  @P3 LDG.E.U8 R35, desc[UR24][R14.64] ;  /* 0x000000180e233981 */ /* 0x000122000c1e1100 */
[----:B------:R-:W-:-:S03]  /*a330*/  PRMT R29, RZ, 0x7610, R29 ;  /* 0x00007610ff1d7816 */ /* 0x000fc6000000001d */
[----:B--2---:R1:W-:Y:S04]  /*a340*/  STL [R1+0x3dc], R38 ;  /* 0x0003dc2601007387 */ /* 0x0043e80000100800 */
[----:B-1----:R-:W2:Y:S04]  /*a350*/  LDL.LU R38, [R1+0xedc] ;  /* 0x000edc0001267983 */ /* 0x002ea80000300800 */
[----:B------:R1:W-:Y:S02]  /*a360*/  STL [R1+0x7f4], R11 ;  /* 0x0007f40b01007387 */ /* 0x0003e40000100800 */
[----:B-1----:R-:W-:-:S04]  /*a370*/  SHF.R.U64 R11, R8, 0x1, RZ ;  /* 0x00000001080b7819 */ /* 0x002fc800000012ff */
[----:B------:R-:W-:Y:S02]  /*a380*/  LOP3.LUT P4, RZ, R11, 0x1, RZ, 0xc0, !PT ;  /* 0x000000010bff7812 */ /* 0x000fe4000788c0ff */
[----:B------:R-:W-:Y:S01]  /*a390*/  IADD3 R11, P6, PT, R3, UR6, RZ ;  /* 0x00000006030b7c10 */ /* 0x000fe2000ffde0ff */
[----:B---3--:R1:W-:Y:S03]  /*a3a0*/  STL [R1+0x418], R37 ;  /* 0x0004182501007387 */ /* 0x0083e60000100800 */
[----:B0-----:R-:W-:Y:S01]  /*a3b0*/  IADD3.X R14, PT, PT, R4, UR5, RZ, P6, !PT ;  /* 0x00000005040e7c10 */ /* 0x001fe2000b7fe4ff */
[----:B-1----:R-:W3:Y:S04]  /*a3c0*/  LDL.LU R37, [R1+0xed8] ;  /* 0x000ed80001257983 */ /* 0x002ee80000300800 */
[----:B------:R0:W-:Y:S04]  /*a3d0*/  STL [R1+0x860], R36 ;  /* 0x0008602401007387 */ /* 0x0001e80000100800 */
[----:B------:R1:W-:Y:S04]  /*a3e0*/  STL [R1+0x85c], R15 ;  /* 0x00085c0f01007387 */ /* 0x0003e80000100800 */
[----:B0-----:R-:W2:Y:S01]  /*a3f0*/  LDL.LU R36, [R1+0xed4] ;  /* 0x000ed40001247983 */ /* 0x001ea20000300800 */
[----:B-1----:R-:W-:-:S03]  /*a400*/  IMAD.MOV.U32 R15, RZ, RZ, R11 ;  /* 0x000000ffff0f7224 */ /* 0x002fc600078e000b */
[----:B----4-:R0:W-:Y:S02]  /*a410*/  STL [R1+0x3ec], R35 ;  /* 0x0003ec2301007387 */ /* 0x0101e40000100800 */
[-C--:B------:R-:W-:Y:S02]  /*a420*/  @P3 LOP3.LUT R15, R15, R14.reuse, RZ, 0x3c, !PT ;  /* 0x0000000e0f0f3212 */ /* 0x080fe400078e3cff */
[----:B0-----:R-:W4:Y:S04]  /*a430*/  LDL.LU R35, [R1+0xed0] ;  /* 0x000ed00001237983 */ /* 0x001f280000300800 */
[----:B------:R-:W-:Y:S04]  /*a440*/  STL [R1+0x868], R11 ;  /* 0x0008680b01007387 */ /* 0x000fe80000100800 */
[----:B------:R0:W-:Y:S02]  /*a450*/  STL [R1+0x864], R14 ;  /* 0x0008640e01007387 */ /* 0x0001e40000100800 */
[----:B0-----:R-:W-:-:S04]  /*a460*/  @P3 LOP3.LUT R14, R15, R14, RZ, 0x3c, !PT ;  /* 0x0000000e0f0e3212 */ /* 0x001fc800078e3cff */
[----:B------:R-:W-:-:S05]  /*a470*/  @P3 LOP3.LUT R15, R15, R14, RZ, 0x3c, !PT ;  /* 0x0000000e0f0f3212 */ /* 0x000fca00078e3cff */
[----:B------:R0:W2:Y:S01]  /*a480*/  @P3 LDG.E.U8 R29, desc[UR24][R14.64] ;  /* 0x000000180e1d3981 */ /* 0x0000a2000c1e1100 */
[----:B------:R-:W-:Y:S01]  /*a490*/  UIMAD UR6, UR12, 0x3e, URZ ;  /* 0x0000003e0c0678a4 */ /* 0x000fe2000f8e02ff */
[----:B------:R-:W-:-:S03]  /*a4a0*/  VIADD R11, R25, 0xfffffff0 ;  /* 0xfffffff0190b7836 */ /* 0x000fc60000000000 */
[----:B------:R-:W-:Y:S02]  /*a4b0*/  USHF.R.S32.HI UR14, URZ, 0x1f, UR6 ;  /* 0x0000001fff0e7899 */ /* 0x000fe40008011406 */
[----:B------:R-:W-:-:S04]  /*a4c0*/  IADD3 R25, P6, PT, R0, UR6, RZ ;  /* 0x0000000600197c10 */ /* 0x000fc8000ffde0ff */
[----:B0-----:R-:W-:Y:S01]  /*a4d0*/  IADD3.X R14, PT, PT, R2, UR14, RZ, P6, !PT ;  /* 0x0000000e020e7c10 */ /* 0x001fe2000b7fe4ff */
[----:B------:R-:W-:Y:S01]  /*a4e0*/  IMAD.MOV.U32 R15, RZ, RZ, R25 ;  /* 0x000000ffff0f7224 */ /* 0x000fe200078e0019 */
[----:B------:R0:W-:Y:S04]  /*a4f0*/  STL [R1+0x8d0], R25 ;  /* 0x0008d01901007387 */ /* 0x0001e80000100800 */
[----:B------:R-:W-:Y:S02]  /*a500*/  @P4 LOP3.LUT R15, R15, R14, RZ, 0x3c, !PT ;  /* 0x0000000e0f0f4212 */ /* 0x000fe400078e3cff */
[----:B------:R-:W-:Y:S02]  /*a510*/  PRMT R34, RZ, 0x7610, R34 ;  /* 0x00007610ff227816 */ /* 0x000fe40000000022 */
[----:B0-----:R-:W-:-:S02]  /*a520*/  IADD3 R25, P6, PT, R3, UR6, RZ ;  /* 0x0000000603197c10 */ /* 0x001fc4000ffde0ff */
[----:B------:R-:W-:Y:S01]  /*a530*/  PRMT R32, RZ, 0x7610, R32 ;  /* 0x00007610ff207816 */ /* 0x000fe20000000020 */
[----:B--2---:R0:W-:Y:S04]  /*a540*/  STL [R1+0x3fc], R29 ;  /* 0x0003fc1d01007387 */ /* 0x0041e80000100800 */
[----:B------:R1:W-:Y:S01]  /*a550*/  STL [R1+0x8cc], R14 ;  /* 0x0008cc0e01007387 */ /* 0x0003e20000100800 */
[----:B0-----:R-:W-:Y:S01]  /*a560*/  IMAD.MOV.U32 R29, RZ, RZ, R33 ;  /* 0x000000ffff1d7224 */ /* 0x001fe200078e0021 */
        /* <DEDUP_REMOVED lines=20> */
[----:B------:R0:W-:Y:S04]  /*a6b0*/  STL [R1+0x8d4], R33 ;  /* 0x0008d42101007387 */ /* 0x0001e80000100800 */
[----:B0-----:R-:W2:Y:S04]  /*a6c0*/  LDL.LU R33, [R1+0xec8] ;  /* 0x000ec80001217983 */ /* 0x001ea80000300800 */
        /* <DEDUP_REMOVED lines=19> */
[----:B------:R-:W-:Y:S01]  /*a800*/  UIMAD UR5, UR12, 0xf, URZ ;  /* 0x0000000f0c0578a4 */ /* 0x000fe2000f8e02ff */
[----:B------:R-:W-:-:S03]  /*a810*/  ISETP.GE.U32.AND P3, PT, R11, 0x7fffffb1, PT ;  /* 0x7fffffb10b00780c */ /* 0x000fc60003f66070 */
[----:B------:R-:W-:Y:S02]  /*a820*/  USHF.R.S32.HI UR14, URZ, 0x1f, UR5 ;  /* 0x0000001fff0e7899 */ /* 0x000fe40008011405 */
[----:B------:R-:W-:Y:S02]  /*a830*/  IADD3 R25, P6, PT, R0, UR5, RZ ;  /* 0x0000000500197c10 */ /* 0x000fe4000ffde0ff */
[----:B------:R-:W-:Y:S02]  /*a840*/  SHF.R.U32.HI R9, RZ, 0x8, R9 ;  /* 0x00000008ff097819 */ /* 0x000fe40000011609 */
[----:B0-----:R-:W-:Y:S01]  /*a850*/  IADD3.X R14, PT, PT, R2, UR14, RZ, P6, !PT ;  /* 0x0000000e020e7c10 */ /* 0x001fe2000b7fe4ff */
[----:B------:R-:W-:Y:S01]  /*a860*/  IMAD.MOV.U32 R15, RZ, RZ, R25 ;  /* 0x000000ffff0f7224 */ /* 0x000fe200078e0019 */
[----:B------:R-:W-:Y:S01]  /*a870*/  LOP3.LUT P4, RZ, R9, 0x1, RZ, 0xc0, !PT ;  /* 0x0000000109ff7812 */ /* 0x000fe2000788c0ff */
[----:B------:R0:W-:Y:S01]  /*a880*/  STL [R1+0x5d0], R25 ;  /* 0x0005d01901007387 */ /* 0x0001e20000100800 */
[----:B------:R-:W-:-:S02]  /*a890*/  SHF.R.U64 R9, R8, 0x18, RZ ;  /* 0x0000001808097819 */ /* 0x000fc400000012ff */
[-C--:B------:R-:W-:Y:S01]  /*a8a0*/  @!P3 LOP3.LUT R15, R15, R14.reuse, RZ, 0x3c, !PT ;  /* 0x0000000e0f0fb212 */ /* 0x080fe200078e3cff */
[----:B------:R1:W-:Y:S01]  /*a8b0*/  STL [R1+0x5cc], R14 ;  /* 0x0005cc0e01007387 */ /* 0x0003e20000100800 */
[----:B------:R-:W-:Y:S02]  /*a8c0*/  LOP3.LUT P2, RZ, R9, 0x1, RZ, 0xc0, !PT ;  /* 0x0000000109ff7812 */ /* 0x000fe4000784c0ff */
[----:B0-----:R-:W-:Y:S02]  /*a8d0*/  IADD3 R25, P6, PT, R3, UR5, RZ ;  /* 0x0000000503197c10 */ /* 0x001fe4000ffde0ff */
[----:B-1----:R-:W-:-:S03]  /*a8e0*/  @!P3 LOP3.LUT R14, R15, R14, RZ, 0x3c, !PT ;  /* 0x0000000e0f0eb212 */ /* 0x002fc600078e3cff */
[----:B------:R-:W-:Y:S01]  /*a8f0*/  STL [R1+0x5d8], R25 ;  /* 0x0005d81901007387 */ /* 0x000fe20000100800 */
[----:B------:R-:W-:Y:S02]  /*a900*/  PRMT R9, RZ, 0x7610, R9 ;  /* 0x00007610ff097816 */ /* 0x000fe40000000009 */
[----:B------:R-:W-:Y:S02]  /*a910*/  @!P3 LOP3.LUT R15, R15, R14, RZ, 0x3c, !PT ;  /* 0x0000000e0f0fb212 */ /* 0x000fe400078e3cff */
[----:B------:R-:W-:-:S03]  /*a920*/  PRMT R24, RZ, 0x7610, R24 ;  /* 0x00007610ff187816 */ /* 0x000fc60000000018 */
[----:B------:R0:W3:Y:S02]  /*a930*/  @!P3 LDG.E.U8 R9, desc[UR24][R14.64] ;  /* 0x000000180e09b981 */ /* 0x0000e4000c1e1100 */
[----:B0-----:R-:W-:Y:S02]  /*a940*/  @!P3 IMAD.MOV.U32 R14, RZ, RZ, R25 ;  /* 0x000000ffff0eb224 */ /* 0x001fe400078e0019 */
[----:B--2---:R0:W-:Y:S02]  /*a950*/  STL [R1+0x3f4], R68 ;  /* 0x0003f44401007387 */ /* 0x0041e40000100800 */
[----:B0-----:R-:W-:-:S05]  /*a960*/  IADD3.X R68, PT, PT, R4, UR14, RZ, P6, !PT ;  /* 0x0000000e04447c10 */ /* 0x001fca000b7fe4ff */
[----:B------:R-:W-:-:S05]  /*a970*/  IMAD.MOV.U32 R15, RZ, RZ, R68 ;  /* 0x000000ffff0f7224 */ /* 0x000fca00078e0044 */
[----:B------:R0:W2:Y:S01]  /*a980*/  @!P3 LDG.E.U8 R24, desc[UR24][R14.64] ;  /* 0x000000180e18b981 */ /* 0x0000a2000c1e1100 */
[----:B------:R-:W-:-:S03]  /*a990*/  UIMAD UR6, UR12, 0x17, URZ ;  /* 0x000000170c0678a4 */ /* 0x000fc6000f8e02ff */
[----:B------:R1:W-:Y:S01]  /*a9a0*/  STL [R1+0x5d4], R68 ;  /* 0x0005d44401007387 */ /* 0x0003e20000100800 */
[----:B------:R-:W-:Y:S02]  /*a9b0*/  USHF.R.S32.HI UR15, URZ, 0x1f, UR6 ;  /* 0x0000001fff0f7899 */ /* 0x000fe40008011406 */
[----:B-1----:R-:W-:Y:S01]  /*a9c0*/  IADD3 R68, P6, PT, R0, UR6, RZ ;  /* 0x0000000600447c10 */ /* 0x002fe2000ffde0ff */
[----:B---3--:R-:W-:Y:S03]  /*a9d0*/  STL [R1+0x410], R9 ;  /* 0x0004100901007387 */ /* 0x008fe60000100800 */
[----:B0-----:R-:W-:Y:S01]  /*a9e0*/  IADD3.X R15, PT, PT, R2, UR15, RZ, P6, !PT ;  /* 0x0000000f020f7c10 */ /* 0x001fe2000b7fe4ff */
[----:B------:R-:W-:Y:S01]  /*a9f0*/  STL [R1+0x690], R68 ;  /* 0x0006904401007387 */ /* 0x000fe20000100800 */
[----:B------:R-:W-:Y:S01]  /*aa00*/  PRMT R28, RZ, 0x7610, R28 ;  /* 0x00007610ff1c7816 */ /* 0x000fe2000000001c */
[----:B------:R-:W-:Y:S01]  /*aa10*/  @P4 IMAD.MOV.U32 R14, RZ, RZ, R68 ;  /* 0x000000ffff0e4224 */ /* 0x000fe200078e0044 */
[----:B------:R-:W-:-:S04]  /*aa20*/  PRMT R13, RZ, 0x7610, R13 ;  /* 0x00007610ff0d7816 */ /* 0x000fc8000000000d */
[----:B------:R0:W3:Y:S04]  /*aa30*/  @P4 LDG.E.U8 R28, desc[UR24][R14.64] ;  /* 0x000000180e1c4981 */ /* 0x0000e8000c1e1100 */
[----:B--2---:R1:W-:Y:S02]  /*aa40*/  STL [R1+0x408], R24 ;  /* 0x0004081801007387 */ /* 0x0043e40000100800 */
[----:B-1----:R-:W-:-:S04]  /*aa50*/  IADD3 R24, P6, PT, R3, UR6, RZ ;  /* 0x0000000603187c10 */ /* 0x002fc8000ffde0ff */
[----:B------:R-:W-:Y:S01]  /*aa60*/  IADD3.X R25, PT, PT, R4, UR15, RZ, P6, !PT ;  /* 0x0000000f04197c10 */ /* 0x000fe2000b7fe4ff */
[----:B------:R1:W-:Y:S01]  /*aa70*/  STL [R1+0x68c], R15 ;  /* 0x00068c0f01007387 */ /* 0x0003e20000100800 */
[----:B0-----:R-:W-:-:S03]  /*aa80*/  @P4 IMAD.MOV.U32 R14, RZ, RZ, R24 ;  /* 0x000000ffff0e4224 */ /* 0x001fc600078e0018 */
[----:B-1----:R-:W-:-:S05]  /*aa90*/  @P4 IMAD.MOV.U32 R15, RZ, RZ, R25 ;  /* 0x000000ffff0f4224 */ /* 0x002fca00078e0019 */
[----:B------:R-:W2:Y:S01]  /*aaa0*/  @P4 LDG.E.U8 R13, desc[UR24][R14.64] ;  /* 0x000000180e0d4981 */ /* 0x000ea2000c1e1100 */
[----:B------:R-:W-:Y:S01]  /*aab0*/  UIMAD UR5, UR12, 0x1f, URZ ;  /* 0x0000001f0c0578a4 */ /* 0x000fe2000f8e02ff */
[----:B------:R-:W-:-:S04]  /*aac0*/  SHF.R.U64 R9, R8, 0x10, RZ ;  /* 0x0000001008097819 */ /* 0x000fc800000012ff */
[----:B------:R-:W-:Y:S01]  /*aad0*/  LOP3.LUT P3, RZ, R9, 0x1, RZ, 0xc0, !PT ;  /* 0x0000000109ff7812 */ /* 0x000fe2000786c0ff */
[----:B------:R-:W-:Y:S02]  /*aae0*/  USHF.R.S32.HI UR15, URZ, 0x1f, UR5 ;  /* 0x0000001fff0f7899 */ /* 0x000fe40008011405 */
[----:B------:R-:W-:Y:S01]  /*aaf0*/  IADD3 R9, P4, PT, R0, UR5, RZ ;  /* 0x0000000500097c10 */ /* 0x000fe2000ff9e0ff */
[----:B------:R0:W-:Y:S01]  /*ab00*/  STL [R1+0x698], R24 ;  /* 0x0006981801007387 */ /* 0x0001e20000100800 */
[----:B------:R-:W-:-:S03]  /*ab10*/  SHF.R.U64 R8, R8, 0x8, RZ ;  /* 0x0000000808087819 */ /* 0x000fc600000012ff */
[----:B------:R-:W-:Y:S04]  /*ab20*/  STL [R1+0x694], R25 ;  /* 0x0006941901007387 */ /* 0x000fe80000100800 */
[----:B------:R-:W-:Y:S01]  /*ab30*/  STL [R1+0x69c], R9 ;  /* 0x00069c0901007387 */ /* 0x000fe20000100800 */
[----:B------:R-:W-:Y:S01]  /*ab40*/  UIMAD UR6, UR12, 0x27, URZ ;  /* 0x000000270c0678a4 */ /* 0x000fe2000f8e02ff */
[----:B------:R-:W-:-:S03]  /*ab50*/  IADD3 R68, P6, PT, R3, UR5, RZ ;  /* 0x0000000503447c10 */ /* 0x000fc6000ffde0ff */
[----:B------:R-:W-:Y:S01]  /*ab60*/  USHF.R.S32.HI UR16, URZ, 0x1f, UR6 ;  /* 0x0000001fff107899 */ /* 0x000fe20008011406 */
[----:B0-----:R-:W-:Y:S02]  /*ab70*/  IADD3.X R24, PT, PT, R4, UR15, RZ, P6, !PT ;  /* 0x0000000f04187c10 */ /* 0x001fe4000b7fe4ff */
[----:B------:R-:W-:Y:S02]  /*ab80*/  PRMT R30, RZ, 0x7610, R30 ;  /* 0x00007610ff1e7816 */ /* 0x000fe4000000001e */
[----:B------:R-:W-:Y:S01]  /*ab90*/  PRMT R26, RZ, 0x7610, R26 ;  /* 0x00007610ff1a7816 */ /* 0x000fe2000000001a */
[----:B--2---:R0:W-:Y:S02]  /*aba0*/  STL [R1+0x420], R13 ;  /* 0x0004200d01007387 */ /* 0x0041e40000100800 */
[----:B0-----:R-:W-:Y:S02]  /*abb0*/  IADD3.X R13, PT, PT, R2, UR15, RZ, P4, !PT ;  /* 0x0000000f020d7c10 */ /* 0x001fe4000a7fe4ff */
[----:B------:R-:W-:-:S03]  /*abc0*/  LOP3.LUT P4, RZ, R8, 0x1, RZ, 0xc0, !PT ;  /* 0x0000000108ff7812 */ /* 0x000fc6000788c0ff */
[----:B------:R-:W-:Y:S01]  /*abd0*/  IMAD.MOV.U32 R8, RZ, RZ, R13 ;  /* 0x000000ffff087224 */ /* 0x000fe200078e000d */
[----:B------:R0:W-:Y:S04]  /*abe0*/  STL [R1+0x628], R13 ;  /* 0x0006280d01007387 */ /* 0x0001e80000100800 */
[----:B------:R-:W-:-:S04]  /*abf0*/  @!P1 LOP3.LUT R9, R9, R8, RZ, 0x3c, !PT ;  /* 0x0000000809099212 */ /* 0x000fc800078e3cff */
[C---:B------:R-:W-:Y:S02]  /*ac00*/  @!P1 LOP3.LUT R8, R9.reuse, R8, RZ, 0x3c, !PT ;  /* 0x0000000809089212 */ /* 0x040fe400078e3cff */
[----:B0-----:R-:W-:Y:S02]  /*ac10*/  IADD3 R13, P6, PT, R0, UR6, RZ ;  /* 0x00000006000d7c10 */ /* 0x001fe4000ffde0ff */
[----:B------:R-:W-:Y:S02]  /*ac20*/  @!P1 LOP3.LUT R9, R9, R8, RZ, 0x3c, !PT ;  /* 0x0000000809099212 */ /* 0x000fe400078e3cff */
[----:B------:R-:W-:-:S03]  /*ac30*/  IADD3.X R25, PT, PT, R2, UR16, RZ, P6, !PT ;  /* 0x0000001002197c10 */ /* 0x000fc6000b7fe4ff */
[----:B------:R0:W2:Y:S02]  /*ac40*/  @!P1 LDG.E.U8 R30, desc[UR24][R8.64] ;  /* 0x00000018081e9981 */ /* 0x0000a4000c1e1100 */
[----:B0-----:R-:W-:Y:S02]  /*ac50*/  IMAD.MOV.U32 R8, RZ, RZ, R25 ;  /* 0x000000ffff087224 */ /* 0x001fe400078e0019 */
[----:B------:R-:W-:-:S05]  /*ac60*/  IMAD.MOV.U32 R9, RZ, RZ, R13 ;  /* 0x000000ffff097224 */ /* 0x000fca00078e000d */
[----:B------:R-:W-:-:S04]  /*ac70*/  @P2 LOP3.LUT R9, R9, R8, RZ, 0x3c, !PT ;  /* 0x0000000809092212 */ /* 0x000fc800078e3cff */
[----:B------:R-:W-:-:S04]  /*ac80*/  @P2 LOP3.LUT R8, R9, R8, RZ, 0x3c, !PT ;  /* 0x0000000809082212 */ /* 0x000fc800078e3cff */
[----:B------:R-:W-:-:S05]  /*ac90*/  @P2 LOP3.LUT R9, R9, R8, RZ, 0x3c, !PT ;  /* 0x0000000809092212 */ /* 0x000fca00078e3cff */
[----:B------:R0:W4:Y:S01]  /*aca0*/  @P2 LDG.E.U8 R26, desc[UR24][R8.64] ;  /* 0x00000018081a2981 */ /* 0x000122000c1e1100 */
[----:B------:R-:W-:-:S03]  /*acb0*/  UIMAD UR14, UR12, 0x2f, URZ ;  /* 0x0000002f0c0e78a4 */ /* 0x000fc6000f8e02ff */
[----:B------:R-:W-:Y:S01]  /*acc0*/  STL [R1+0x630], R68 ;  /* 0x0006304401007387 */ /* 0x000fe20000100800 */
[----:B------:R-:W-:-:S03]  /*acd0*/  USHF.R.S32.HI UR15, URZ, 0x1f, UR14 ;  /* 0x0000001fff0f7899 */ /* 0x000fc6000801140e */
[----:B------:R-:W-:Y:S01]  /*ace0*/  STL [R1+0x62c], R24 ;  /* 0x00062c1801007387 */ /* 0x000fe20000100800 */
[----:B------:R-:W-:-:S03]  /*acf0*/  UIMAD UR5, UR12, 0x37, URZ ;  /* 0x000000370c0578a4 */ /* 0x000fc6000f8e02ff */
[----:B------:R1:W-:Y:S04]  /*ad00*/  STL [R1+0x638], R13 ;  /* 0x0006380d01007387 */ /* 0x0003e80000100800 */
[----:B---3--:R3:W-:Y:S01]  /*ad10*/  STL [R1+0x424], R28 ;  /* 0x0004241c01007387 */ /* 0x0087e20000100800 */
[----:B------:R-:W-:Y:S01]  /*ad20*/  USHF.R.S32.HI UR17, URZ, 0x1f, UR5 ;  /* 0x0000001fff117899 */ /* 0x000fe20008011405 */
[----:B-1----:R-:W-:Y:S01]  /*ad30*/  IMAD.MOV.U32 R13, RZ, RZ, R29 ;  /* 0x000000ffff0d7224 */ /* 0x002fe200078e001d */
[----:B---3--:R-:W-:-:S04]  /*ad40*/  IADD3 R28, P6, PT, R0, UR14, RZ ;  /* 0x0000000e001c7c10 */ /* 0x008fc8000ffde0ff */
[----:B------:R-:W-:Y:S01]  /*ad50*/  IADD3.X R29, PT, PT, R2, UR15, RZ, P6, !PT ;  /* 0x0000000f021d7c10 */ /* 0x000fe2000b7fe4ff */
[----:B0-----:R-:W-:Y:S01]  /*ad60*/  @P3 IMAD.MOV.U32 R8, RZ, RZ, R28 ;  /* 0x000000ffff083224 */ /* 0x001fe200078e001c */
[----:B------:R-:W-:-:S03]  /*ad70*/  PRMT R27, RZ, 0x7610, R27 ;  /* 0x00007610ff1b7816 */ /* 0x000fc6000000001b */
[----:B------:R-:W-:Y:S01]  /*ad80*/  @P3 IMAD.MOV.U32 R9, RZ, RZ, R29 ;  /* 0x000000ffff093224 */ /* 0x000fe200078e001d */
[----:B------:R-:W-:-:S04]  /*ad90*/  PRMT R70, RZ, 0x7610, R70 ;  /* 0x00007610ff467816 */ /* 0x000fc80000000046 */
[----:B------:R0:W3:Y:S01]  /*ada0*/  @P3 LDG.E.U8 R27, desc[UR24][R8.64] ;  /* 0x00000018081b3981 */ /* 0x0000e2000c1e1100 */
[----:B------:R-:W-:-:S03]  /*adb0*/  PRMT R15, RZ, 0x7610, R15 ;  /* 0x00007610ff0f7816 */ /* 0x000fc6000000000f */
[----:B--2---:R1:W-:Y:S04]  /*adc0*/  STL [R1+0x41c], R30 ;  /* 0x00041c1e01007387 */ /* 0x0043e80000100800 */
[----:B-1----:R-:W2:Y:S04]  /*add0*/  LDL.LU R30, [R1+0xebc] ;  /* 0x000ebc00011e7983 */ /* 0x002ea80000300800 */
[----:B------:R1:W-:Y:S04]  /*ade0*/  STL [R1+0x634], R25 ;  /* 0x0006341901007387 */ /* 0x0003e80000100800 */
[----:B------:R-:W-:Y:S01]  /*adf0*/  STL [R1+0x648], R28 ;  /* 0x0006481c01007387 */ /* 0x000fe20000100800 */
[----:B-1----:R-:W-:-:S03]  /*ae00*/  IADD3 R25, P6, PT, R0, UR5, RZ ;  /* 0x0000000500197c10 */ /* 0x002fc6000ffde0ff */
[----:B------:R1:W-:Y:S04]  /*ae10*/  STL [R1+0x644], R29 ;  /* 0x0006441d01007387 */ /* 0x0003e80000100800 */
[----:B------:R-:W-:Y:S04]  /*ae20*/  STL [R1+0x658], R25 ;  /* 0x0006581901007387 */ /* 0x000fe80000100800 */
[----:B----4-:R4:W-:Y:S01]  /*ae30*/  STL [R1+0x968], R26 ;  /* 0x0009681a01007387 */ /* 0x0109e20000100800 */
[----:B0-----:R-:W-:-:S03]  /*ae40*/  @P4 IMAD.MOV.U32 R8, RZ, RZ, R25 ;  /* 0x000000ffff084224 */ /* 0x001fc600078e0019 */
[----:B-1----:R-:W2:Y:S04]  /*ae50*/  LDL.LU R29, [R1+0xeb8] ;  /* 0x000eb800011d7983 */ /* 0x002ea80000300800 */
[----:B------:R-:W2:Y:S01]  /*ae60*/  LDL.LU R28, [R1+0xeb4] ;  /* 0x000eb400011c7983 */ /* 0x000ea20000300800 */
[----:B----4-:R-:W-:-:S05]  /*ae70*/  IADD3.X R26, PT, PT, R2, UR17, RZ, P6, !PT ;  /* 0x00000011021a7c10 */ /* 0x010fca000b7fe4ff */
[----:B------:R-:W-:-:S05]  /*ae80*/  @P4 IMAD.MOV.U32 R9, RZ, RZ, R26 ;  /* 0x000000ffff094224 */ /* 0x000fca00078e001a */
[----:B------:R0:W4:Y:S02]  /*ae90*/  @P4 LDG.E.U8 R70, desc[UR24][R8.64] ;  /* 0x0000001808464981 */ /* 0x000124000c1e1100 */
[----:B0-----:R-:W-:Y:S02]  /*aea0*/  @!P1 IMAD.MOV.U32 R8, RZ, RZ, R68 ;  /* 0x000000ffff089224 */ /* 0x001fe400078e0044 */
[----:B------:R-:W-:-:S05]  /*aeb0*/  @!P1 IMAD.MOV.U32 R9, RZ, RZ, R24 ;  /* 0x000000ffff099224 */ /* 0x000fca00078e0018 */
[----:B------:R-:W2:Y:S04]  /*aec0*/  @!P1 LDG.E.U8 R15, desc[UR24][R8.64] ;  /* 0x00000018080f9981 */ /* 0x000ea8000c1e1100 */
[----:B---3--:R0:W-:Y:S01]  /*aed0*/  STL [R1+0x974], R27 ;  /* 0x0009741b01007387 */ /* 0x0081e20000100800 */
[----:B------:R-:W-:-:S03]  /*aee0*/  PRMT R69, RZ, 0x7610, R69 ;  /* 0x00007610ff457816 */ /* 0x000fc60000000045 */
[----:B0-----:R-:W3:Y:S04]  /*aef0*/  LDL.LU R27, [R1+0xeb0] ;  /* 0x000eb000011b7983 */ /* 0x001ee80000300800 */
[----:B------:R0:W-:Y:S04]  /*af00*/  STL [R1+0x654], R26 ;  /* 0x0006541a01007387 */ /* 0x0001e80000100800 */
[----:B0-----:R-:W3:Y:S04]  /*af10*/  LDL.LU R26, [R1+0xeac] ;  /* 0x000eac00011a7983 */ /* 0x001ee80000300800 */
[----:B------:R-:W3:Y:S01]  /*af20*/  LDL.LU R25, [R1+0xea8] ;  /* 0x000ea80001197983 */ /* 0x000ee20000300800 */
[----:B------:R-:W-:-:S03]  /*af30*/  PRMT R14, RZ, 0x7610, R14 ;  /* 0x00007610ff0e7816 */ /* 0x000fc6000000000e */
[----:B----4-:R0:W-:Y:S04]  /*af40*/  STL [R1+0x978], R70 ;  /* 0x0009784601007387 */ /* 0x0101e80000100800 */
[----:B------:R-:W4:Y:S01]  /*af50*/  LDL.LU R24, [R1+0xea4] ;  /* 0x000ea40001187983 */ /* 0x000f220000300800 */
[----:B0-----:R-:W-:-:S03]  /*af60*/  IADD3 R70, P6, PT, R3, UR6, RZ ;  /* 0x0000000603467c10 */ /* 0x001fc6000ffde0ff */
[----:B--2---:R0:W-:Y:S01]  /*af70*/  STL [R1+0x404], R15 ;  /* 0x0004040f01007387 */ /* 0x0041e20000100800 */
[----:B------:R-:W-:Y:S01]  /*af80*/  IADD3.X R9, PT, PT, R4, UR16, RZ, P6, !PT ;  /* 0x0000001004097c10 */ /* 0x000fe2000b7fe4ff */
[----:B------:R-:W-:Y:S01]  /*af90*/  @P2 IMAD.MOV.U32 R8, RZ, RZ, R70 ;  /* 0x000000ffff082224 */ /* 0x000fe200078e0046 */
[----:B------:R-:W-:Y:S01]  /*afa0*/  UIMAD UR6, UR12, 0x3f, URZ ;  /* 0x0000003f0c0678a4 */ /* 0x000fe2000f8e02ff */
[----:B------:R1:W-:Y:S01]  /*afb0*/  STL [R1+0x640], R70 ;  /* 0x0006404601007387 */ /* 0x0003e20000100800 */
[----:B------:R-:W-:Y:S01]  /*afc0*/  PRMT R22, RZ, 0x7610, R22 ;  /* 0x00007610ff167816 */ /* 0x000fe20000000016 */
[----:B------:R-:W2:Y:S02]  /*afd0*/  LDCU UR16, c[0x0][0x3b0] ;  /* 0x00007600ff1077ac */ /* 0x000ea40008000800 */
[----:B------:R1:W2:Y:S01]  /*afe0*/  @P2 LDG.E.U8 R69, desc[UR24][R8.64] ;  /* 0x0000001808452981 */ /* 0x0002a2000c1e1100 */
[----:B0-----:R-:W-:-:S04]  /*aff0*/  IADD3 R15, P1, PT, R3, UR14, RZ ;  /* 0x0000000e030f7c10 */ /* 0x001fc8000ff3e0ff */
[----:B------:R-:W-:Y:S01]  /*b000*/  IADD3.X R68, PT, PT, R4, UR15, RZ, P1, !PT ;  /* 0x0000000f04447c10 */ /* 0x000fe20008ffe4ff */
[----:B------:R-:W-:Y:S01]  /*b010*/  STL [R1+0x650], R15 ;  /* 0x0006500f01007387 */ /* 0x000fe20000100800 */
[----:B------:R-:W-:Y:S01]  /*b020*/  USHF.R.S32.HI UR14, URZ, 0x1f, UR6 ;  /* 0x0000001fff0e7899 */ /* 0x000fe20008011406 */
[----:B-1----:R-:W-:Y:S02]  /*b030*/  @P3 IMAD.MOV.U32 R8, RZ, RZ, R15 ;  /* 0x000000ffff083224 */ /* 0x002fe400078e000f */
[----:B------:R0:W-:Y:S01]  /*b040*/  STL [R1+0x63c], R9 ;  /* 0x00063c0901007387 */ /* 0x0001e20000100800 */
[----:B------:R-:W-:Y:S01]  /*b050*/  PRMT R11, RZ, 0x7610, R11 ;  /* 0x00007610ff0b7816 */ /* 0x000fe2000000000b */
[----:B------:R-:W-:Y:S01]  /*b060*/  IMAD.MOV.U32 R70, RZ, RZ, R13 ;  /* 0x000000ffff467224 */ /* 0x000fe200078e000d */
[----:B------:R-:W-:Y:S01]  /*b070*/  ISETP.GT.U32.AND P6, PT, R5, R93, PT ;  /* 0x0000005d0500720c */ /* 0x000fe20003fc4070 */
[----:B------:R-:W1:Y:S01]  /*b080*/  LDCU UR15, c[0x0][0x3b0] ;  /* 0x00007600ff0f77ac */ /* 0x000e620008000800 */
[----:B0-----:R-:W-:-:S05]  /*b090*/  @P3 IMAD.MOV.U32 R9, RZ, RZ, R68 ;  /* 0x000000ffff093224 */ /* 0x001fca00078e0044 */
[----:B------:R0:W3:Y:S04]  /*b0a0*/  @P3 LDG.E.U8 R14, desc[UR24][R8.64] ;  /* 0x00000018080e3981 */ /* 0x0000e8000c1e1100 */
[----:B------:R-:W-:Y:S04]  /*b0b0*/  STL [R1+0x64c], R68 ;  /* 0x00064c4401007387 */ /* 0x000fe80000100800 */
[----:B------:R-:W-:Y:S01]  /*b0c0*/  STL [R1+0xcfc], R0 ;  /* 0x000cfc0001007387 */ /* 0x000fe20000100800 */
[----:B0-----:R-:W-:-:S03]  /*b0d0*/  IADD3 R8, P3, PT, R0, UR6, RZ ;  /* 0x0000000600087c10 */ /* 0x001fc6000ff7e0ff */
        /* <DEDUP_REMOVED lines=16> */
[----:B------:R-:W-:Y:S01]  /*b1e0*/  STL [R1+0xe7c], R0 ;  /* 0x000e7c0001007387 */ /* 0x000fe20000100800 */
[----:B------:R-:W-:-:S05]  /*b1f0*/  IADD3.X R9, PT, PT, R2, UR14, RZ, P3, !PT ;  /* 0x0000000e02097c10 */ /* 0x000fca0009ffe4ff */
[----:B------:R0:W4:Y:S04]  /*b200*/  @!P0 LDG.E.U8 R22, desc[UR24][R8.64] ;  /* 0x0000001808168981 */ /* 0x000128000c1e1100 */
[----:B--2---:R-:W-:Y:S04]  /*b210*/  STL [R1+0x40c], R69 ;  /* 0x00040c4501007387 */ /* 0x004fe80000100800 */
[----:B------:R2:W-:Y:S04]  /*b220*/  STL [R1+0xe84], R0 ;  /* 0x000e840001007387 */ /* 0x0005e80000100800 */
[----:B--2---:R-:W2:Y:S04]  /*b230*/  LDL.LU R0, [R1+0xc] ;  /* 0x00000c0001007983 */ /* 0x004ea80000300800 */
[----:B---3--:R3:W-:Y:S04]  /*b240*/  STL [R1+0x960], R14 ;  /* 0x0009600e01007387 */ /* 0x0087e80000100800 */
[----:B------:R-:W-:Y:S01]  /*b250*/  STL [R1+0xd00], R2 ;  /* 0x000d000201007387 */ /* 0x000fe20000100800 */
[----:B---3--:R-:W-:-:S02]  /*b260*/  IADD3 R14, P2, PT, R3, UR5, RZ ;  /* 0x00000005030e7c10 */ /* 0x008fc4000ff5e0ff */
[----:B------:R-:W-:Y:S01]  /*b270*/  ISETP.GT.U32.AND P1, PT, R5, R23, PT ;  /* 0x000000170500720c */ /* 0x000fe20003f24070 */
[----:B------:R-:W-:Y:S01]  /*b280*/  @!P6 IMAD.IADD R93, R93, 0x1, -R5 ;  /* 0x000000015d5de824 */ /* 0x000fe200078e0a05 */
[----:B------:R-:W-:Y:S01]  /*b290*/  IADD3.X R15, PT, PT, R4, UR17, RZ, P2, !PT ;  /* 0x00000011040f7c10 */ /* 0x000fe200097fe4ff */
[----:B------:R-:W-:Y:S01]  /*b2a0*/  STL [R1+0x660], R14 ;  /* 0x0006600e01007387 */ /* 0x000fe20000100800 */
[----:B0-----:R-:W-:Y:S01]  /*b2b0*/  @P4 IMAD.MOV.U32 R8, RZ, RZ, R14 ;  /* 0x000000ffff084224 */ /* 0x001fe200078e000e */
[----:B------:R-:W0:Y:S02]  /*b2c0*/  LDCU UR5, c[0x0][0x3b0] ;  /* 0x00007600ff0577ac */ /* 0x000e240008000800 */
[----:B------:R-:W-:Y:S01]  /*b2d0*/  STL [R1+0xd5c], R2 ;  /* 0x000d5c0201007387 */ /* 0x000fe20000100800 */
[----:B------:R-:W-:Y:S01]  /*b2e0*/  IMAD.MOV.U32 R13, RZ, RZ, R19 ;  /* 0x000000ffff0d7224 */ /* 0x000fe200078e0013 */
[----:B------:R-:W3:Y:S02]  /*b2f0*/  LDCU UR17, c[0x0][0x3b0] ;  /* 0x00007600ff1177ac */ /* 0x000ee40008000800 */
[----:B------:R1:W-:Y:S02]  /*b300*/  STL [R1+0x664], R9 ;  /* 0x0006640901007387 */ /* 0x0003e40000100800 */
[----:B-1----:R-:W-:-:S05]  /*b310*/  @P4 IMAD.MOV.U32 R9, RZ, RZ, R15 ;  /* 0x000000ffff094224 */ /* 0x002fca00078e000f */
[----:B------:R1:W3:Y:S01]  /*b320*/  @P4 LDG.E.U8 R11, desc[UR24][R8.64] ;  /* 0x00000018080b4981 */ /* 0x0002e2000c1e1100 */
[----:B------:R-:W-:Y:S02]  /*b330*/  PRMT R2, RZ, 0x7610, R2 ;  /* 0x00007610ff027816 */ /* 0x000fe40000000002 */
[----:B-1----:R-:W-:Y:S01]  /*b340*/  IADD3 R8, P4, PT, R3, UR6, RZ ;  /* 0x0000000603087c10 */ /* 0x002fe2000ff9e0ff */
[----:B------:R-:W-:Y:S01]  /*b350*/  VIADD R14, R10, 0x8e ;  /* 0x0000008e0a0e7836 */ /* 0x000fe20000000000 */
[----:B------:R-:W-:Y:S01]  /*b360*/  STL [R1+0x65c], R15 ;  /* 0x00065c0f01007387 */ /* 0x000fe20000100800 */
[----:B------:R-:W-:Y:S01]  /*b370*/  ISETP.GT.U32.AND P2, PT, R5, R20, PT ;  /* 0x000000140500720c */ /* 0x000fe20003f44070 */
[----:B------:R-:W-:Y:S01]  /*b380*/  @!P1 IMAD.IADD R23, R23, 0x1, -R5 ;  /* 0x0000000117179824 */ /* 0x000fe200078e0a05 */
[----:B------:R-:W-:Y:S01]  /*b390*/  IADD3.X R9, PT, PT, R4, UR14, RZ, P4, !PT ;  /* 0x0000000e04097c10 */ /* 0x000fe2000a7fe4ff */
[----:B------:R-:W-:Y:S01]  /*b3a0*/  IMAD.MOV.U32 R69, RZ, RZ, R18 ;  /* 0x000000ffff457224 */ /* 0x000fe200078e0012 */
[----:B------:R-:W1:Y:S03]  /*b3b0*/  LDCU UR6, c[0x0][0x3b0] ;  /* 0x00007600ff0677ac */ /* 0x000e660008000800 */
[----:B------:R0:W4:Y:S01]  /*b3c0*/  @!P0 LDG.E.U8 R2, desc[UR24][R8.64] ;  /* 0x0000001808028981 */ /* 0x000122000c1e1100 */
[----:B------:R-:W-:Y:S01]  /*b3d0*/  ISETP.GT.U32.AND P1, PT, R5, R23, PT ;  /* 0x000000170500720c */ /* 0x000fe20003f24070 */
[----:B------:R-:W-:-:S04]  /*b3e0*/  IMAD.MOV.U32 R68, RZ, RZ, R17 ;  /* 0x000000ffff447224 */ /* 0x000fc800078e0011 */
[--C-:B------:R-:W-:Y:S01]  /*b3f0*/  @!P2 IMAD.IADD R20, R20, 0x1, -R5.reuse ;  /* 0x000000011414a824 */ /* 0x100fe200078e0a05 */
[----:B------:R-:W0:Y:S04]  /*b400*/  LDCU UR14, c[0x0][0x3b0] ;  /* 0x00007600ff0e77ac */ /* 0x000e280008000800 */
[C---:B------:R-:W-:Y:S02]  /*b410*/  ISETP.GT.U32.AND P2, PT, R5.reuse, R20, PT ;  /* 0x000000140500720c */ /* 0x040fe40003f44070 */
[----:B------:R-:W-:Y:S01]  /*b420*/  ISETP.GT.U32.AND P0, PT, R5, R70, PT ;  /* 0x000000460500720c */ /* 0x000fe20003f04070 */
[----:B------:R-:W-:Y:S01]  /*b430*/  @!P1 IMAD.IADD R23, R23, 0x1, -R5 ;  /* 0x0000000117179824 */ /* 0x000fe200078e0a05 */
[----:B------:R-:W-:-:S09]  /*b440*/  ISETP.GT.U32.AND P1, PT, R5, R92, PT ;  /* 0x0000005c0500720c */ /* 0x000fd20003f24070 */
[--C-:B------:R-:W-:Y:S01]  /*b450*/  @!P2 IMAD.IADD R20, R20, 0x1, -R5.reuse ;  /* 0x000000011414a824 */ /* 0x100fe200078e0a05 */
[C---:B------:R-:W-:Y:S01]  /*b460*/  ISETP.GT.U32.AND P2, PT, R5.reuse, R90, PT ;  /* 0x0000005a0500720c */ /* 0x040fe20003f44070 */
[--C-:B------:R-:W-:Y:S01]  /*b470*/  @!P0 IMAD.IADD R70, R70, 0x1, -R5.reuse ;  /* 0x0000000146468824 */ /* 0x100fe200078e0a05 */
[----:B------:R-:W-:Y:S01]  /*b480*/  ISETP.GT.U32.AND P0, PT, R5, R88, PT ;  /* 0x000000580500720c */ /* 0x000fe20003f04070 */
[----:B------:R-:W-:-:S03]  /*b490*/  @!P1 IMAD.IADD R92, R92, 0x1, -R5 ;  /* 0x000000015c5c9824 */ /* 0x000fc600078e0a05 */
[----:B------:R-:W-:-:S07]  /*b4a0*/  ISETP.GT.U32.AND P1, PT, R5, R70, PT ;  /* 0x000000460500720c */ /* 0x000fce0003f24070 */
[--C-:B------:R-:W-:Y:S01]  /*b4b0*/  @!P2 IMAD.IADD R90, R90, 0x1, -R5.reuse ;  /* 0x000000015a5aa824 */ /* 0x100fe200078e0a05 */
[----:B------:R-:W-:Y:S01]  /*b4c0*/  ISETP.GT.U32.AND P2, PT, R5, R92, PT ;  /* 0x0000005c0500720c */ /* 0x000fe20003f44070 */
[----:B------:R-:W-:-:S03]  /*b4d0*/  @!P0 IMAD.IADD R88, R88, 0x1, -R5 ;  /* 0x0000000158588824 */ /* 0x000fc600078e0a05 */
[----:B------:R-:W-:Y:S01]  /*b4e0*/  ISETP.GT.U32.AND P0, PT, R5, R90, PT ;  /* 0x0000005a0500720c */ /* 0x000fe20003f04070 */
[----:B------:R-:W-:-:S08]  /*b4f0*/  @!P1 IMAD.IADD R70, R70, 0x1, -R5 ;  /* 0x0000000146469824 */ /* 0x000fd000078e0a05 */
[----:B------:R-:W-:Y:S01]  /*b500*/  @!P2 IMAD.IADD R92, R92, 0x1, -R5 ;  /* 0x000000015c5ca824 */ /* 0x000fe200078e0a05 */
[----:B------:R-:W-:-:S03]  /*b510*/  ISETP.GT.U32.AND P2, PT, R5, R86, PT ;  /* 0x000000560500720c */ /* 0x000fc60003f44070 */
[----:B------:R-:W-:Y:S01]  /*b520*/  @!P0 IMAD.IADD R90, R90, 0x1, -R5 ;  /* 0x000000015a5a8824 */ /* 0x000fe200078e0a05 */
[----:B------:R-:W-:-:S09]  /*b530*/  ISETP.GT.U32.AND P0, PT, R5, R84, PT ;  /* 0x000000540500720c */ /* 0x000fd20003f04070 */
        /* <DEDUP_REMOVED lines=13> */
[C---:B------:R-:W-:Y:S02]  /*b610*/  ISETP.GT.U32.AND P2, PT, R5.reuse, R72, PT ;  /* 0x000000480500720c */ /* 0x040fe40003f44070 */
[----:B--2---:R-:W-:-:S13]  /*b620*/  ISETP.GT.U32.AND P3, PT, R5, R0, PT ;  /* 0x000000000500720c */ /* 0x004fda0003f64070 */
[----:B------:R-:W-:-:S05]  /*b630*/  @!P3 IMAD.IADD R0, R0, 0x1, -R5 ;  /* 0x000000010000b824 */ /* 0x000fca00078e0a05 */
[----:B------:R-:W-:Y:S01]  /*b640*/  ISETP.GT.U32.AND P4, PT, R5, R0, PT ;  /* 0x000000000500720c */ /* 0x000fe20003f84070 */
[----:B---3--:R-:W-:Y:S04]  /*b650*/  STL [R1+0x964], R11 ;  /* 0x0009640b01007387 */ /* 0x008fe80000100800 */
[----:B------:R-:W-:Y:S04]  /*b660*/  STL [R1+0x44], R14 ;  /* 0x0000440e01007387 */ /* 0x000fe80000100800 */
[----:B----4-:R-:W-:Y:S04]  /*b670*/  STL [R1+0x970], R22 ;  /* 0x0009701601007387 */ /* 0x010fe80000100800 */
        /* <DEDUP_REMOVED lines=20> */
[----:B------:R2:W-:Y:S02]  /*b7c0*/  STL [R1+0xe8c], R4 ;  /* 0x000e8c0401007387 */ /* 0x0005e40000100800 */
[----:B--2---:R-:W-:-:S05]  /*b7d0*/  IMAD.MOV.U32 R4, RZ, RZ, R21 ;  /* 0x000000ffff047224 */ /* 0x004fca00078e0015 */
[C---:B------:R-:W-:Y:S01]  /*b7e0*/  ISETP.GT.U32.AND P3, PT, R5.reuse, R4, PT ;  /* 0x000000040500720c */ /* 0x040fe20003f64070 */
[----:B------:R-:W-:Y:S01]  /*b7f0*/  @!P4 IMAD.IADD R0, R0, 0x1, -R5 ;  /* 0x000000010000c824 */ /* 0x000fe200078e0a05 */
[----:B------:R-:W-:-:S11]  /*b800*/  ISETP.GT.U32.AND P4, PT, R5, R91, PT ;  /* 0x0000005b0500720c */ /* 0x000fd60003f84070 */
[--C-:B------:R-:W-:Y:S01]  /*b810*/  @!P3 IMAD.IADD R4, R4, 0x1, -R5.reuse ;  /* 0x000000010404b824 */ /* 0x100fe200078e0a05 */
[----:B------:R-:W-:Y:S01]  /*b820*/  ISETP.GT.U32.AND P3, PT, R5, R89, PT ;  /* 0x000000590500720c */ /* 0x000fe20003f64070 */
[----:B------:R-:W-:-:S03]  /*b830*/  @!P4 IMAD.IADD R91, R91, 0x1, -R5 ;  /* 0x000000015b5bc824 */ /* 0x000fc600078e0a05 */
[C---:B------:R-:W-:Y:S02]  /*b840*/  ISETP.GT.U32.AND P6, PT, R5.reuse, R4, PT ;  /* 0x000000040500720c */ /* 0x040fe40003fc4070 */
[----:B------:R-:W-:-:S07]  /*b850*/  ISETP.GT.U32.AND P4, PT, R5, R93, PT ;  /* 0x0000005d0500720c */ /* 0x000fce0003f84070 */
[----:B------:R-:W-:Y:S01]  /*b860*/  @!P3 IMAD.IADD R89, R89, 0x1, -R5 ;  /* 0x000000015959b824 */ /* 0x000fe200078e0a05 */
[----:B------:R-:W-:-:S04]  /*b870*/  ISETP.GT.U32.AND P3, PT, R5, R91, PT ;  /* 0x0000005b0500720c */ /* 0x000fc80003f64070 */
[C---:B------:R-:W-:Y:S01]  /*b880*/  ISETP.GT.U32.AND P1, PT, R5.reuse, R89, PT ;  /* 0x000000590500720c */ /* 0x040fe20003f24070 */
[--C-:B------:R-:W-:Y:S01]  /*b890*/  @!P6 IMAD.IADD R4, R4, 0x1, -R5.reuse ;  /* 0x000000010404e824 */ /* 0x100fe200078e0a05 */
[----:B------:R-:W-:Y:S01]  /*b8a0*/  ISETP.GT.U32.AND P6, PT, R5, R87, PT ;  /* 0x000000570500720c */ /* 0x000fe20003fc4070 */
[----:B------:R-:W-:Y:S01]  /*b8b0*/  @!P4 IMAD.IADD R93, R93, 0x1, -R5 ;  /* 0x000000015d5dc824 */ /* 0x000fe200078e0a05 */
[----:B------:R-:W-:-:S05]  /*b8c0*/  ISETP.GT.U32.AND P4, PT, R5, R88, PT ;  /* 0x000000580500720c */ /* 0x000fca0003f84070 */
[----:B------:R-:W-:Y:S01]  /*b8d0*/  @!P3 IMAD.IADD R91, R91, 0x1, -R5 ;  /* 0x000000015b5bb824 */ /* 0x000fe200078e0a05 */
[----:B------:R-:W-:-:S03]  /*b8e0*/  ISETP.GT.U32.AND P3, PT, R5, R85, PT ;  /* 0x000000550500720c */ /* 0x000fc60003f64070 */
[--C-:B------:R-:W-:Y:S01]  /*b8f0*/  @!P1 IMAD.IADD R89, R89, 0x1, -R5.reuse ;  /* 0x0000000159599824 */ /* 0x100fe200078e0a05 */
[----:B------:R-:W-:Y:S01]  /*b900*/  ISETP.GT.U32.AND P1, PT, R5, R83, PT ;  /* 0x000000530500720c */ /* 0x000fe20003f24070 */
[--C-:B------:R-:W-:Y:S01]  /*b910*/  @!P6 IMAD.IADD R87, R87, 0x1, -R5.reuse ;  /* 0x000000015757e824 */ /* 0x100fe200078e0a05 */
[----:B------:R-:W-:Y:S01]  /*b920*/  ISETP.GT.U32.AND P6, PT, R5, R82, PT ;  /* 0x000000520500720c */ /* 0x000fe20003fc4070 */
[----:B------:R-:W-:-:S03]  /*b930*/  @!P4 IMAD.IADD R88, R88, 0x1, -R5 ;  /* 0x000000015858c824 */ /* 0x000fc600078e0a05 */
[----:B------:R-:W-:-:S03]  /*b940*/  ISETP.GT.U32.AND P4, PT, R5, R87, PT ;  /* 0x000000570500720c */ /* 0x000fc60003f84070 */
[----:B------:R-:W-:Y:S01]  /*b950*/  @!P3 IMAD.IADD R85, R85, 0x1, -R5 ;  /* 0x000000015555b824 */ /* 0x000fe200078e0a05 */
[----:B------:R-:W-:-:S03]  /*b960*/  ISETP.GT.U32.AND P3, PT, R5, R86, PT ;  /* 0x000000560500720c */ /* 0x000fc60003f64070 */
[--C-:B------:R-:W-:Y:S01]  /*b970*/  @!P1 IMAD.IADD R83, R83, 0x1, -R5.reuse ;  /* 0x0000000153539824 */ /* 0x100fe200078e0a05 */
[C---:B------:R-:W-:Y:S01]  /*b980*/  ISETP.GT.U32.AND P1, PT, R5.reuse, R79, PT ;  /* 0x0000004f0500720c */ /* 0x040fe20003f24070 */
[----:B------:R-:W-:Y:S01]  /*b990*/  @!P6 IMAD.IADD R82, R82, 0x1, -R5 ;  /* 0x000000015252e824 */ /* 0x000fe200078e0a05 */
[----:B------:R-:W-:-:S03]  /*b9a0*/  ISETP.GT.U32.AND P6, PT, R5, R85, PT ;  /* 0x000000550500720c */ /* 0x000fc60003fc4070 */
[----:B------:R-:W-:Y:S01]  /*b9b0*/  @!P4 IMAD.IADD R87, R87, 0x1, -R5 ;  /* 0x000000015757c824 */ /* 0x000fe200078e0a05 */
[----:B------:R-:W-:-:S03]  /*b9c0*/  ISETP.GT.U32.AND P4, PT, R5, R83, PT ;  /* 0x000000530500720c */ /* 0x000fc60003f84070 */
[----:B------:R-:W-:Y:S01]  /*b9d0*/  @!P3 IMAD.IADD R86, R86, 0x1, -R5 ;  /* 0x000000015656b824 */ /* 0x000fe200078e0a05 */
[----:B------:R-:W-:-:S03]  /*b9e0*/  ISETP.GT.U32.AND P3, PT, R5, R82, PT ;  /* 0x000000520500720c */ /* 0x000fc60003f64070 */
[--C-:B------:R-:W-:Y:S02]  /*b9f0*/  @!P1 IMAD.IADD R79, R79, 0x1, -R5.reuse ;  /* 0x000000014f4f9824 */ /* 0x100fe400078e0a05 */
[----:B------:R-:W-:-:S03]  /*ba00*/  @!P6 IMAD.IADD R85, R85, 0x1, -R5 ;  /* 0x000000015555e824 */ /* 0x000fc600078e0a05 */
[----:B------:R-:W-:Y:S01]  /*ba10*/  ISETP.GT.U32.AND P6, PT, R5, R79, PT ;  /* 0x0000004f0500720c */ /* 0x000fe20003fc4070 */
[----:B------:R-:W-:Y:S01]  /*ba20*/  @!P4 IMAD.IADD R83, R83, 0x1, -R5 ;  /* 0x000000015353c824 */ /* 0x000fe200078e0a05 */
[----:B------:R-:W-:-:S03]  /*ba30*/  ISETP.GT.U32.AND P4, PT, R5, R77, PT ;  /* 0x0000004d0500720c */ /* 0x000fc60003f84070 */
[----:B------:R-:W-:Y:S01]  /*ba40*/  @!P3 IMAD.IADD R82, R82, 0x1, -R5 ;  /* 0x000000015252b824 */ /* 0x000fe200078e0a05 */
[C---:B------:R-:W-:Y:S02]  /*ba50*/  ISETP.GT.U32.AND P3, PT, R5.reuse, R76, PT ;  /* 0x0000004c0500720c */ /* 0x040fe40003f64070 */
[----:B------:R-:W-:-:S05]  /*ba60*/  ISETP.GT.U32.AND P1, PT, R5, R80, PT ;  /* 0x000000500500720c */ /* 0x000fca0003f24070 */
[--C-:B------:R-:W-:Y:S01]  /*ba70*/  @!P6 IMAD.IADD R79, R79, 0x1, -R5.reuse ;  /* 0x000000014f4fe824 */ /* 0x100fe200078e0a05 */
[----:B------:R-:W-:Y:S01]  /*ba80*/  ISETP.GT.U32.AND P6, PT, R5, R73, PT ;  /* 0x000000490500720c */ /* 0x000fe20003fc4070 */
[----:B------:R-:W-:Y:S01]  /*ba90*/  @!P4 IMAD.IADD R77, R77, 0x1, -R5 ;  /* 0x000000014d4dc824 */ /* 0x000fe200078e0a05 */
[----:B------:R-:W-:-:S03]  /*baa0*/  ISETP.GT.U32.AND P4, PT, R5, R71, PT ;  /* 0x000000470500720c */ /* 0x000fc60003f84070 */
[--C-:B------:R-:W-:Y:S01]  /*bab0*/  @!P3 IMAD.IADD R76, R76, 0x1, -R5.reuse ;  /* 0x000000014c4cb824 */ /* 0x100fe200078e0a05 */
[C---:B------:R-:W-:Y:S01]  /*bac0*/  ISETP.GT.U32.AND P3, PT, R5.reuse, R67, PT ;  /* 0x000000430500720c */ /* 0x040fe20003f64070 */
[--C-:B------:R-:W-:Y:S01]  /*bad0*/  @!P1 IMAD.IADD R80, R80, 0x1, -R5.reuse ;  /* 0x0000000150509824 */ /* 0x100fe200078e0a05 */
[----:B------:R-:W-:Y:S01]  /*bae0*/  ISETP.GT.U32.AND P1, PT, R5, R74, PT ;  /* 0x0000004a0500720c */ /* 0x000fe20003f24070 */
[--C-:B------:R-:W-:Y:S02]  /*baf0*/  @!P0 IMAD.IADD R75, R75, 0x1, -R5.reuse ;  /* 0x000000014b4b8824 */ /* 0x100fe400078e0a05 */
[--C-:B------:R-:W-:Y:S01]  /*bb00*/  @!P2 IMAD.IADD R72, R72, 0x1, -R5.reuse ;  /* 0x000000014848a824 */ /* 0x100fe200078e0a05 */
[----:B------:R-:W-:Y:S01]  /*bb10*/  ISETP.GT.U32.AND P2, PT, R5, R77, PT ;  /* 0x0000004d0500720c */ /* 0x000fe20003f44070 */
[--C-:B------:R-:W-:Y:S01]  /*bb20*/  @!P6 IMAD.IADD R73, R73, 0x1, -R5.reuse ;  /* 0x000000014949e824 */ /* 0x100fe200078e0a05 */
[C---:B------:R-:W-:Y:S02]  /*bb30*/  ISETP.GT.U32.AND P0, PT, R5.reuse, R66, PT ;  /* 0x000000420500720c */ /* 0x040fe40003f04070 */
[----:B------:R-:W-:Y:S01]  /*bb40*/  ISETP.GT.U32.AND P6, PT, R5, R78, PT ;  /* 0x0000004e0500720c */ /* 0x000fe20003fc4070 */
[----:B------:R-:W-:-:S02]  /*bb50*/  @!P4 IMAD.IADD R71, R71, 0x1, -R5 ;  /* 0x000000014747c824 */ /* 0x000fc400078e0a05 */
[--C-:B------:R-:W-:Y:S01]  /*bb60*/  @!P3 IMAD.IADD R67, R67, 0x1, -R5.reuse ;  /* 0x000000014343b824 */ /* 0x100fe200078e0a05 */
[C---:B------:R-:W-:Y:S02]  /*bb70*/  ISETP.GT.U32.AND P3, PT, R5.reuse, R75, PT ;  /* 0x0000004b0500720c */ /* 0x040fe40003f64070 */
[C---:B------:R-:W-:Y:S01]  /*bb80*/  ISETP.GT.U32.AND P4, PT, R5.reuse, R76, PT ;  /* 0x0000004c0500720c */ /* 0x040fe20003f84070 */
[--C-:B------:R-:W-:Y:S01]  /*bb90*/  @!P1 IMAD.IADD R74, R74, 0x1, -R5.reuse ;  /* 0x000000014a4a9824 */ /* 0x100fe200078e0a05 */
[----:B------:R-:W-:Y:S01]  /*bba0*/  ISETP.GT.U32.AND P1, PT, R5, R65, PT ;  /* 0x000000410500720c */ /* 0x000fe20003f24070 */
[--C-:B------:R-:W-:Y:S01]  /*bbb0*/  @!P2 IMAD.IADD R77, R77, 0x1, -R5.reuse ;  /* 0x000000014d4da824 */ /* 0x100fe200078e0a05 */
[C---:B------:R-:W-:Y:S01]  /*bbc0*/  ISETP.GT.U32.AND P2, PT, R5.reuse, R72, PT ;  /* 0x000000480500720c */ /* 0x040fe20003f44070 */
[--C-:B------:R-:W-:Y:S02]  /*bbd0*/  @!P0 IMAD.IADD R66, R66, 0x1, -R5.reuse ;  /* 0x0000000142428824 */ /* 0x100fe400078e0a05 */
[----:B------:R-:W-:Y:S01]  /*bbe0*/  @!P6 IMAD.IADD R78, R78, 0x1, -R5 ;  /* 0x000000014e4ee824 */ /* 0x000fe200078e0a05 */
[----:B------:R-:W-:-:S02]  /*bbf0*/  ISETP.GT.U32.AND P6, PT, R5, R71, PT ;  /* 0x000000470500720c */ /* 0x000fc40003fc4070 */
[----:B------:R-:W-:Y:S01]  /*bc00*/  IABS R22, R14 ;  /* 0x0000000e00167213 */ /* 0x000fe20000000000 */
[--C-:B------:R-:W-:Y:S01]  /*bc10*/  @!P3 IMAD.IADD R75, R75, 0x1, -R5.reuse ;  /* 0x000000014b4bb824 */ /* 0x100fe200078e0a05 */
[----:B------:R-:W-:Y:S01]  /*bc20*/  LOP3.LUT R11, R6, 0x90, RZ, 0xfc, !PT ;  /* 0x00000090060b7812 */ /* 0x000fe200078efcff */
[----:B------:R-:W-:Y:S01]  /*bc30*/  @!P4 IMAD.IADD R76, R76, 0x1, -R5 ;  /* 0x000000014c4cc824 */ /* 0x000fe200078e0a05 */
[C---:B------:R-:W-:Y:S02]  /*bc40*/  ISETP.GT.U32.AND P3, PT, R5.reuse, R67, PT ;  /* 0x000000430500720c */ /* 0x040fe40003f64070 */
[----:B------:R-:W-:Y:S01]  /*bc50*/  ISETP.GT.U32.AND P4, PT, R5, R66, PT ;  /* 0x000000420500720c */ /* 0x000fe20003f84070 */
[----:B0-----:R-:W-:Y:S01]  /*bc60*/  IMAD.HI.U32 R8, R7, R22, RZ ;  /* 0x0000001607087227 */ /* 0x001fe200078e00ff */
[----:B------:R-:W-:Y:S02]  /*bc70*/  IABS R21, R11 ;  /* 0x0000000b00157213 */ /* 0x000fe40000000000 */
[----:B------:R-:W-:Y:S01]  /*bc80*/  LOP3.LUT R3, R6, 0x92, RZ, 0xfc, !PT ;  /* 0x0000009206037812 */ /* 0x000fe200078efcff */
[----:B------:R0:W-:Y:S01]  /*bc90*/  STL [R1+0x8], R20 ;  /* 0x0000081401007387 */ /* 0x0001e20000100800 */
[----:B------:R-:W-:-:S02]  /*bca0*/  IMAD.MOV R8, RZ, RZ, -R8 ;  /* 0x000000ffff087224 */ /* 0x000fc400078e0a08 */
[----:B------:R-:W-:Y:S01]  /*bcb0*/  IMAD.HI.U32 R9, R7, R21, RZ ;  /* 0x0000001507097227 */ /* 0x000fe200078e00ff */
[----:B------:R2:W-:Y:S03]  /*bcc0*/  STL [R1+0x96c], R2 ;  /* 0x00096c0201007387 */ /* 0x0005e60000100800 */
[--C-:B------:R-:W-:Y:S01]  /*bcd0*/  @!P1 IMAD.IADD R65, R65, 0x1, -R5.reuse ;  /* 0x0000000141419824 */ /* 0x100fe200078e0a05 */
[----:B0-----:R-:W-:Y:S01]  /*bce0*/  IABS R20, R3 ;  /* 0x0000000300147213 */ /* 0x001fe20000000000 */
[--C-:B------:R-:W-:Y:S01]  /*bcf0*/  @!P2 IMAD.IADD R72, R72, 0x1, -R5.reuse ;  /* 0x000000014848a824 */ /* 0x100fe200078e0a05 */
[----:B------:R-:W-:Y:S02]  /*bd00*/  ISETP.GT.U32.AND P1, PT, R5, R73, PT ;  /* 0x000000490500720c */ /* 0x000fe40003f24070 */
[C---:B--2---:R-:W-:Y:S01]  /*bd10*/  LOP3.LUT R2, R6.reuse, 0x94, RZ, 0xfc, !PT ;  /* 0x0000009406027812 */ /* 0x044fe200078efcff */
[----:B------:R-:W-:Y:S01]  /*bd20*/  @!P6 IMAD.IADD R71, R71, 0x1, -R5 ;  /* 0x000000014747e824 */ /* 0x000fe200078e0a05 */
[C---:B------:R-:W-:Y:S01]  /*bd30*/  ISETP.GT.U32.AND P2, PT, R5.reuse, R63, PT ;  /* 0x0000003f0500720c */ /* 0x040fe20003f44070 */
[C---:B------:R-:W-:Y:S01]  /*bd40*/  IMAD R22, R5.reuse, R8, R22 ;  /* 0x0000000805167224 */ /* 0x040fe200078e0216 */
[----:B------:R-:W-:Y:S01]  /*bd50*/  ISETP.GT.U32.AND P6, PT, R5, R62, PT ;  /* 0x0000003e0500720c */ /* 0x000fe20003fc4070 */
[----:B------:R-:W-:Y:S01]  /*bd60*/  IMAD.MOV R9, RZ, RZ, -R9 ;  /* 0x000000ffff097224 */ /* 0x000fe200078e0a09 */
[----:B------:R-:W-:Y:S01]  /*bd70*/  IABS R19, R2 ;  /* 0x0000000200137213 */ /* 0x000fe20000000000 */
[----:B------:R-:W-:Y:S01]  /*bd80*/  IMAD.HI.U32 R8, R7, R20, RZ ;  /* 0x0000001407087227 */ /* 0x000fe200078e00ff */
[----:B------:R-:W-:-:S03]  /*bd90*/  LOP3.LUT R14, R6, 0x96, RZ, 0xfc, !PT ;  /* 0x00000096060e7812 */ /* 0x000fc600078efcff */
[--C-:B------:R-:W-:Y:S01]  /*bda0*/  @!P3 IMAD.IADD R67, R67, 0x1, -R5.reuse ;  /* 0x000000014343b824 */ /* 0x100fe200078e0a05 */
[C---:B------:R-:W-:Y:S01]  /*bdb0*/  ISETP.GT.U32.AND P3, PT, R5.reuse, R61, PT ;  /* 0x0000003d0500720c */ /* 0x040fe20003f64070 */
[----:B------:R-:W-:Y:S01]  /*bdc0*/  @!P4 IMAD.IADD R66, R66, 0x1, -R5 ;  /* 0x000000014242c824 */ /* 0x000fe200078e0a05 */
[C---:B------:R-:W-:Y:S01]  /*bdd0*/  ISETP.GT.U32.AND P4, PT, R5.reuse, R60, PT ;  /* 0x0000003c0500720c */ /* 0x040fe20003f84070 */
[----:B------:R-:W-:Y:S01]  /*bde0*/  IMAD R21, R5, R9, R21 ;  /* 0x0000000905157224 */ /* 0x000fe200078e0215 */
[----:B------:R-:W-:Y:S01]  /*bdf0*/  IABS R18, R14 ;  /* 0x0000000e00127213 */ /* 0x000fe20000000000 */
[----:B------:R-:W-:Y:S01]  /*be00*/  IMAD.MOV R8, RZ, RZ, -R8 ;  /* 0x000000ffff087224 */ /* 0x000fe200078e0a08 */
[----:B------:R-:W-:Y:S01]  /*be10*/  LOP3.LUT R3, R6, 0x98, RZ, 0xfc, !PT ;  /* 0x0000009806037812 */ /* 0x000fe200078efcff */
[----:B------:R-:W-:-:S03]  /*be20*/  IMAD.HI.U32 R9, R7, R19, RZ ;  /* 0x0000001307097227 */ /* 0x000fc600078e00ff */
[----:B------:R-:W-:Y:S01]  /*be30*/  IABS R17, R3 ;  /* 0x0000000300117213 */ /* 0x000fe20000000000 */
[----:B------:R-:W-:Y:S02]  /*be40*/  IMAD R20, R5, R8, R20 ;  /* 0x0000000805147224 */ /* 0x000fe400078e0214 */
[----:B------:R-:W-:Y:S02]  /*be50*/  IMAD.MOV R9, RZ, RZ, -R9 ;  /* 0x000000ffff097224 */ /* 0x000fe400078e0a09 */
[----:B------:R-:W-:Y:S01]  /*be60*/  IMAD.HI.U32 R8, R7, R18, RZ ;  /* 0x0000001207087227 */ /* 0x000fe200078e00ff */
[----:B------:R-:W-:-:S03]  /*be70*/  LOP3.LUT R14, R6, 0x9c, RZ, 0xfc, !PT ;  /* 0x0000009c060e7812 */ /* 0x000fc600078efcff */
[--C-:B------:R-:W-:Y:S02]  /*be80*/  @!P1 IMAD.IADD R73, R73, 0x1, -R5.reuse ;  /* 0x0000000149499824 */ /* 0x100fe400078e0a05 */
[--C-:B------:R-:W-:Y:S02]  /*be90*/  @!P2 IMAD.IADD R63, R63, 0x1, -R5.reuse ;  /* 0x000000013f3fa824 */ /* 0x100fe400078e0a05 */
[----:B------:R-:W-:Y:S02]  /*bea0*/  @!P6 IMAD.IADD R62, R62, 0x1, -R5 ;  /* 0x000000013e3ee824 */ /* 0x000fe400078e0a05 */
[----:B------:R-:W-:Y:S02]  /*beb0*/  IMAD R19, R5, R9, R19 ;  /* 0x0000000905137224 */ /* 0x000fe400078e0213 */
[----:B------:R-:W-:Y:S02]  /*bec0*/  IMAD.MOV R8, RZ, RZ, -R8 ;  /* 0x000000ffff087224 */ /* 0x000fe400078e0a08 */
[----:B------:R-:W-:Y:S01]  /*bed0*/  IMAD.HI.U32 R9, R7, R17, RZ ;  /* 0x0000001107097227 */ /* 0x000fe200078e00ff */
[----:B------:R0:W-:Y:S03]  /*bee0*/  STL [R1+0xea0], R73 ;  /* 0x000ea04901007387 */ /* 0x0001e60000100800 */
[--C-:B------:R-:W-:Y:S01]  /*bef0*/  @!P3 IMAD.IADD R61, R61, 0x1, -R5.reuse ;  /* 0x000000013d3db824 */ /* 0x100fe200078e0a05 */
[C---:B------:R-:W-:Y:S01]  /*bf00*/  ISETP.GT.U32.AND P3, PT, R5.reuse, R63, PT ;  /* 0x0000003f0500720c */ /* 0x040fe20003f64070 */
[----:B------:R-:W-:Y:S01]  /*bf10*/  @!P4 IMAD.IADD R60, R60, 0x1, -R5 ;  /* 0x000000013c3cc824 */ /* 0x000fe200078e0a05 */
[C---:B------:R-:W-:Y:S01]  /*bf20*/  ISETP.GT.U32.AND P4, PT, R5.reuse, R62, PT ;  /* 0x0000003e0500720c */ /* 0x040fe20003f84070 */
[----:B------:R-:W-:Y:S01]  /*bf30*/  IMAD R18, R5, R8, R18 ;  /* 0x0000000805127224 */ /* 0x000fe200078e0212 */
[----:B------:R-:W-:Y:S01]  /*bf40*/  IABS R15, R14 ;  /* 0x0000000e000f7213 */ /* 0x000fe20000000000 */
[----:B------:R-:W-:-:S02]  /*bf50*/  IMAD.MOV R8, RZ, RZ, -R9 ;  /* 0x000000ffff087224 */ /* 0x000fc400078e0a09 */
[----:B0-----:R-:W-:Y:S01]  /*bf60*/  IMAD.MOV.U32 R73, RZ, RZ, R69 ;  /* 0x000000ffff497224 */ /* 0x001fe200078e0045 */
[----:B------:R-:W-:Y:S01]  /*bf70*/  STL [R1+0xe9c], R72 ;  /* 0x000e9c4801007387 */ /* 0x000fe20000100800 */
[----:B------:R-:W-:Y:S02]  /*bf80*/  IMAD.MOV.U32 R3, RZ, RZ, R13 ;  /* 0x000000ffff037224 */ /* 0x000fe400078e000d */
[----:B------:R-:W-:Y:S01]  /*bf90*/  IMAD R17, R5, R8, R17 ;  /* 0x0000000805117224 */ /* 0x000fe200078e0211 */
[----:B------:R0:W-:Y:S01]  /*bfa0*/  STL [R1+0xe98], R66 ;  /* 0x000e984201007387 */ /* 0x0001e20000100800 */
[----:B------:R-:W-:Y:S02]  /*bfb0*/  VIADD R13, R10, 0x9e ;  /* 0x0000009e0a0d7836 */ /* 0x000fe40000000000 */
[----:B------:R-:W-:-:S04]  /*bfc0*/  IMAD.HI.U32 R8, R7, R15, RZ ;  /* 0x0000000f07087227 */ /* 0x000fc800078e00ff */
[----:B0-----:R-:W-:Y:S02]  /*bfd0*/  IMAD.MOV.U32 R66, RZ, RZ, R73 ;  /* 0x000000ffff427224 */ /* 0x001fe400078e0049 */
[----:B------:R-:W0:Y:S01]  /*bfe0*/  S2R R73, SR_TID.X ;  /* 0x0000000000497919 */ /* 0x000e220000002100 */
[----:B------:R-:W-:Y:S01]  /*bff0*/  IABS R14, R13 ;  /* 0x0000000d000e7213 */ /* 0x000fe20000000000 */
[----:B------:R-:W-:Y:S02]  /*c000*/  IMAD.MOV R8, RZ, RZ, -R8 ;  /* 0x000000ffff087224 */ /* 0x000fe400078e0a08 */
[--C-:B------:R-:W-:Y:S02]  /*c010*/  @!P3 IMAD.IADD R63, R63, 0x1, -R5.reuse ;  /* 0x000000013f3fb824 */ /* 0x100fe400078e0a05 */
[----:B------:R-:W-:Y:S02]  /*c020*/  @!P4 IMAD.IADD R62, R62, 0x1, -R5 ;  /* 0x000000013e3ec824 */ /* 0x000fe400078e0a05 */
[----:B------:R-:W-:-:S02]  /*c030*/  IMAD R15, R5, R8, R15 ;  /* 0x00000008050f7224 */ /* 0x000fc400078e020f */
[----:B------:R-:W-:Y:S01]  /*c040*/  IMAD.HI.U32 R8, R7, R14, RZ ;  /* 0x0000000e07087227 */ /* 0x000fe200078e00ff */
[----:B------:R2:W-:Y:S03]  /*c050*/  STL [R1+0xe94], R63 ;  /* 0x000e943f01007387 */ /* 0x0005e60000100800 */
[----:B------:R-:W-:Y:S01]  /*c060*/  IMAD.MOV R8, RZ, RZ, -R8 ;  /* 0x000000ffff087224 */ /* 0x000fe200078e0a08 */
[----:B------:R-:W-:Y:S04]  /*c070*/  STL [R1+0xe90], R62 ;  /* 0x000e903e01007387 */ /* 0x000fe80000100800 */
[----:B------:R3:W-:Y:S01]  /*c080*/  STL [R1+0xd68], R10 ;  /* 0x000d680a01007387 */ /* 0x0007e20000100800 */
[----:B------:R-:W-:-:S02]  /*c090*/  IMAD R14, R5, R8, R14 ;  /* 0x00000008050e7224 */ /* 0x000fc400078e020e */
[----:B--2---:R-:W-:Y:S01]  /*c0a0*/  IMAD.MOV.U32 R63, RZ, RZ, R70 ;  /* 0x000000ffff3f7224 */ /* 0x004fe200078e0046 */
[----:B------:R-:W2:Y:S01]  /*c0b0*/  LDL.LU R72, [R1+0x98] ;  /* 0x0000980001487983 */ /* 0x000ea20000300800 */
[----:B---3--:R-:W-:-:S04]  /*c0c0*/  LOP3.LUT R10, R6, 0xa4, RZ, 0xfc, !PT ;  /* 0x000000a4060a7812 */ /* 0x008fc800078efcff */
[----:B------:R-:W-:-:S05]  /*c0d0*/  IABS R8, R10 ;  /* 0x0000000a00087213 */ /* 0x000fca0000000000 */
[----:B------:R-:W-:-:S04]  /*c0e0*/  IMAD.HI.U32 R10, R7, R8, RZ ;  /* 0x00000008070a7227 */ /* 0x000fc800078e00ff */
[----:B------:R-:W-:-:S04]  /*c0f0*/  IMAD.MOV R10, RZ, RZ, -R10 ;  /* 0x000000ffff0a7224 */ /* 0x000fc800078e0a0a */
[----:B------:R-:W-:Y:S01]  /*c100*/  IMAD R70, R5, R10, R8 ;  /* 0x0000000a05467224 */ /* 0x000fe200078e0208 */
[----:B0-----:R-:W-:Y:S02]  /*c110*/  LOP3.LUT R8, R73, 0x3f, RZ, 0xc0, !PT ;  /* 0x0000003f49087812 */ /* 0x001fe400078ec0ff */
[----:B------:R-:W3:Y:S01]  /*c120*/  LDL.LU R73, [R1+0x94] ;  /* 0x0000940001497983 */ /* 0x000ee20000300800 */
[C---:B------:R-:W-:Y:S02]  /*c130*/  ISETP.GT.U32.AND P0, PT, R5.reuse, R74, PT ;  /* 0x0000004a0500720c */ /* 0x040fe40003f04070 */
[----:B------:R-:W-:-:S11]  /*c140*/  ISETP.GT.U32.AND P1, PT, R5, R64, PT ;  /* 0x000000400500720c */ /* 0x000fd60003f24070 */
[--C-:B------:R-:W-:Y:S01]  /*c150*/  @!P0 IMAD.IADD R74, R74, 0x1, -R5.reuse ;  /* 0x000000014a4a8824 */ /* 0x100fe200078e0a05 */
[C---:B------:R-:W-:Y:S01]  /*c160*/  ISETP.GT.U32.AND P0, PT, R5.reuse, R65, PT ;  /* 0x000000410500720c */ /* 0x040fe20003f04070 */
[----:B------:R-:W-:Y:S01]  /*c170*/  @!P1 IMAD.IADD R64, R64, 0x1, -R5 ;  /* 0x0000000140409824 */ /* 0x000fe200078e0a05 */
[----:B------:R-:W-:-:S11]  /*c180*/  ISETP.GT.U32.AND P1, PT, R5, R58, PT ;  /* 0x0000003a0500720c */ /* 0x000fd60003f24070 */
[--C-:B------:R-:W-:Y:S01]  /*c190*/  @!P0 IMAD.IADD R65, R65, 0x1, -R5.reuse ;  /* 0x0000000141418824 */ /* 0x100fe200078e0a05 */
[C---:B------:R-:W-:Y:S02]  /*c1a0*/  ISETP.GT.U32.AND P0, PT, R5.reuse, R59, PT ;  /* 0x0000003b0500720c */ /* 0x040fe40003f04070 */
[C---:B------:R-:W-:Y:S02]  /*c1b0*/  ISETP.GT.U32.AND P2, PT, R5.reuse, R57, PT ;  /* 0x000000390500720c */ /* 0x040fe40003f44070 */
[C---:B------:R-:W-:Y:S01]  /*c1c0*/  ISETP.GT.U32.AND P6, PT, R5.reuse, R64, PT ;  /* 0x000000400500720c */ /* 0x040fe20003fc4070 */
[----:B------:R-:W-:Y:S01]  /*c1d0*/  @!P1 IMAD.IADD R58, R58, 0x1, -R5 ;  /* 0x000000013a3a9824 */ /* 0x000fe200078e0a05 */
[----:B------:R-:W-:-:S07]  /*c1e0*/  ISETP.GT.U32.AND P1, PT, R5, R60, PT ;  /* 0x0000003c0500720c */ /* 0x000fce0003f24070 */
[--C-:B------:R-:W-:Y:S01]  /*c1f0*/  @!P0 IMAD.IADD R59, R59, 0x1, -R5.reuse ;  /* 0x000000013b3b8824 */ /* 0x100fe200078e0a05 */
[----:B------:R-:W-:Y:S01]  /*c200*/  ISETP.GT.U32.AND P0, PT, R5, R61, PT ;  /* 0x0000003d0500720c */ /* 0x000fe20003f04070 */
[----:B------:R-:W-:-:S03]  /*c210*/  @!P2 IMAD.IADD R57, R57, 0x1, -R5 ;  /* 0x000000013939a824 */ /* 0x000fc600078e0a05 */
[C---:B------:R-:W-:Y:S01]  /*c220*/  ISETP.GT.U32.AND P2, PT, R5.reuse, R59, PT ;  /* 0x0000003b0500720c */ /* 0x040fe20003f44070 */
[--C-:B------:R-:W-:Y:S01]  /*c230*/  @!P6 IMAD.IADD R64, R64, 0x1, -R5.reuse ;  /* 0x000000014040e824 */ /* 0x100fe200078e0a05 */
[C---:B------:R-:W-:Y:S02]  /*c240*/  ISETP.GT.U32.AND P3, PT, R5.reuse, R58, PT ;  /* 0x0000003a0500720c */ /* 0x040fe40003f64070 */
[----:B------:R-:W-:Y:S01]  /*c250*/  ISETP.GT.U32.AND P6, PT, R5, R56, PT ;  /* 0x000000380500720c */ /* 0x000fe20003fc4070 */
[----:B------:R-:W-:-:S04]  /*c260*/  @!P1 IMAD.IADD R60, R60, 0x1, -R5 ;  /* 0x000000013c3c9824 */ /* 0x000fc800078e0a05 */
[--C-:B------:R-:W-:Y:S01]  /*c270*/  @!P0 IMAD.IADD R61, R61, 0x1, -R5.reuse ;  /* 0x000000013d3d8824 */ /* 0x100fe200078e0a05 */
[C---:B------:R-:W-:Y:S02]  /*c280*/  ISETP.GT.U32.AND P0, PT, R5.reuse, R55, PT ;  /* 0x000000370500720c */ /* 0x040fe40003f04070 */
[----:B------:R-:W-:Y:S01]  /*c290*/  ISETP.GT.U32.AND P1, PT, R5, R54, PT ;  /* 0x000000360500720c */ /* 0x000fe20003f24070 */
[--C-:B------:R-:W-:Y:S01]  /*c2a0*/  @!P2 IMAD.IADD R59, R59, 0x1, -R5.reuse ;  /* 0x000000013b3ba824 */ /* 0x100fe200078e0a05 */
[C---:B------:R-:W-:Y:S02]  /*c2b0*/  ISETP.GT.U32.AND P4, PT, R5.reuse, R57, PT ;  /* 0x000000390500720c */ /* 0x040fe40003f84070 */
[C---:B------:R-:W-:Y:S01]  /*c2c0*/  ISETP.GT.U32.AND P2, PT, R5.reuse, R53, PT ;  /* 0x000000350500720c */ /* 0x040fe20003f44070 */
[--C-:B------:R-:W-:Y:S01]  /*c2d0*/  @!P3 IMAD.IADD R58, R58, 0x1, -R5.reuse ;  /* 0x000000013a3ab824 */ /* 0x100fe200078e0a05 */
[C---:B------:R-:W-:Y:S01]  /*c2e0*/  ISETP.GT.U32.AND P3, PT, R5.reuse, R52, PT ;  /* 0x000000340500720c */ /* 0x040fe20003f64070 */
[----:B------:R-:W-:Y:S01]  /*c2f0*/  @!P6 IMAD.IADD R56, R56, 0x1, -R5 ;  /* 0x000000013838e824 */ /* 0x000fe200078e0a05 */
[----:B------:R-:W-:-:S03]  /*c300*/  ISETP.GT.U32.AND P6, PT, R5, R51, PT ;  /* 0x000000330500720c */ /* 0x000fc60003fc4070 */
[--C-:B------:R-:W-:Y:S01]  /*c310*/  @!P0 IMAD.IADD R55, R55, 0x1, -R5.reuse ;  /* 0x0000000137378824 */ /* 0x100fe200078e0a05 */
[----:B------:R-:W-:Y:S01]  /*c320*/  ISETP.GT.U32.AND P0, PT, R5, R50, PT ;  /* 0x000000320500720c */ /* 0x000fe20003f04070 */
[----:B------:R-:W-:-:S03]  /*c330*/  @!P1 IMAD.IADD R54, R54, 0x1, -R5 ;  /* 0x0000000136369824 */ /* 0x000fc600078e0a05 */
[----:B------:R-:W-:Y:S01]  /*c340*/  ISETP.GT.U32.AND P1, PT, R5, R55, PT ;  /* 0x000000370500720c */ /* 0x000fe20003f24070 */
[--C-:B------:R-:W-:Y:S01]  /*c350*/  @!P4 IMAD.IADD R57, R57, 0x1, -R5.reuse ;  /* 0x000000013939c824 */ /* 0x100fe200078e0a05 */
[----:B------:R-:W-:Y:S01]  /*c360*/  ISETP.GT.U32.AND P4, PT, R5, R56, PT ;  /* 0x000000380500720c */ /* 0x000fe20003f84070 */
[--C-:B------:R-:W-:Y:S01]  /*c370*/  @!P2 IMAD.IADD R53, R53, 0x1, -R5.reuse ;  /* 0x000000013535a824 */ /* 0x100fe200078e0a05 */
[C---:B------:R-:W-:Y:S01]  /*c380*/  ISETP.GT.U32.AND P2, PT, R5.reuse, R49, PT ;  /* 0x000000310500720c */ /* 0x040fe20003f44070 */
[--C-:B------:R-:W-:Y:S01]  /*c390*/  @!P3 IMAD.IADD R52, R52, 0x1, -R5.reuse ;  /* 0x000000013434b824 */ /* 0x100fe200078e0a05 */
[----:B------:R-:W-:Y:S01]  /*c3a0*/  ISETP.GT.U32.AND P3, PT, R5, R48, PT ;  /* 0x000000300500720c */ /* 0x000fe20003f64070 */
[--C-:B------:R-:W-:Y:S02]  /*c3b0*/  @!P6 IMAD.IADD R51, R51, 0x1, -R5.reuse ;  /* 0x000000013333e824 */ /* 0x100fe400078e0a05 */
[----:B------:R-:W-:Y:S01]  /*c3c0*/  @!P0 IMAD.IADD R50, R50, 0x1, -R5 ;  /* 0x0000000132328824 */ /* 0x000fe200078e0a05 */
[----:B------:R-:W-:-:S03]  /*c3d0*/  ISETP.GT.U32.AND P0, PT, R5, R53, PT ;  /* 0x000000350500720c */ /* 0x000fc60003f04070 */
[--C-:B------:R-:W-:Y:S01]  /*c3e0*/  @!P1 IMAD.IADD R55, R55, 0x1, -R5.reuse ;  /* 0x0000000137379824 */ /* 0x100fe200078e0a05 */
[C---:B------:R-:W-:Y:S01]  /*c3f0*/  ISETP.GT.U32.AND P1, PT, R5.reuse, R51, PT ;  /* 0x000000330500720c */ /* 0x040fe20003f24070 */
[--C-:B------:R-:W-:Y:S01]  /*c400*/  @!P4 IMAD.IADD R56, R56, 0x1, -R5.reuse ;  /* 0x000000013838c824 */ /* 0x100fe200078e0a05 */
[----:B------:R-:W-:Y:S01]  /*c410*/  ISETP.GT.U32.AND P6, PT, R5, R54, PT ;  /* 0x000000360500720c */ /* 0x000fe20003fc4070 */
[--C-:B------:R-:W-:Y:S01]  /*c420*/  @!P2 IMAD.IADD R49, R49, 0x1, -R5.reuse ;  /* 0x000000013131a824 */ /* 0x100fe200078e0a05 */
[C---:B------:R-:W-:Y:S02]  /*c430*/  ISETP.GT.U32.AND P4, PT, R5.reuse, R52, PT ;  /* 0x000000340500720c */ /* 0x040fe40003f84070 */
[C---:B------:R-:W-:Y:S01]  /*c440*/  ISETP.GT.U32.AND P2, PT, R5.reuse, R50, PT ;  /* 0x000000320500720c */ /* 0x040fe20003f44070 */
[--C-:B------:R-:W-:Y:S01]  /*c450*/  @!P3 IMAD.IADD R48, R48, 0x1, -R5.reuse ;  /* 0x000000013030b824 */ /* 0x100fe200078e0a05 */
[----:B------:R-:W-:Y:S01]  /*c460*/  ISETP.GT.U32.AND P3, PT, R5, R49, PT ;  /* 0x000000310500720c */ /* 0x000fe20003f64070 */
[----:B------:R-:W-:Y:S01]  /*c470*/  @!P0 IMAD.IADD R53, R53, 0x1, -R5 ;  /* 0x0000000135358824 */ /* 0x000fe200078e0a05 */
[----:B------:R-:W-:-:S03]  /*c480*/  ISETP.GT.U32.AND P0, PT, R5, R47, PT ;  /* 0x0000002f0500720c */ /* 0x000fc60003f04070 */
[--C-:B------:R-:W-:Y:S01]  /*c490*/  @!P1 IMAD.IADD R51, R51, 0x1, -R5.reuse ;  /* 0x0000000133339824 */ /* 0x100fe200078e0a05 */
[C---:B------:R-:W-:Y:S01]  /*c4a0*/  ISETP.GT.U32.AND P1, PT, R5.reuse, R45, PT ;  /* 0x0000002d0500720c */ /* 0x040fe20003f24070 */
[--C-:B------:R-:W-:Y:S01]  /*c4b0*/  @!P6 IMAD.IADD R54, R54, 0x1, -R5.reuse ;  /* 0x000000013636e824 */ /* 0x100fe200078e0a05 */
[C---:B------:R-:W-:Y:S01]  /*c4c0*/  ISETP.GT.U32.AND P6, PT, R5.reuse, R48, PT ;  /* 0x000000300500720c */ /* 0x040fe20003fc4070 */
[--C-:B------:R-:W-:Y:S01]  /*c4d0*/  @!P4 IMAD.IADD R52, R52, 0x1, -R5.reuse ;  /* 0x000000013434c824 */ /* 0x100fe200078e0a05 */
[C---:B------:R-:W-:Y:S01]  /*c4e0*/  ISETP.GT.U32.AND P4, PT, R5.reuse, R46, PT ;  /* 0x0000002e0500720c */ /* 0x040fe20003f84070 */
[--C-:B------:R-:W-:Y:S01]  /*c4f0*/  @!P2 IMAD.IADD R50, R50, 0x1, -R5.reuse ;  /* 0x000000013232a824 */ /* 0x100fe200078e0a05 */
[----:B------:R-:W-:Y:S01]  /*c500*/  ISETP.GT.U32.AND P2, PT, R5, R44, PT ;  /* 0x0000002c0500720c */ /* 0x000fe20003f44070 */
        /* <DEDUP_REMOVED lines=18> */
[--C-:B------:R-:W-:Y:S02]  /*c630*/  @!P6 IMAD.IADD R42, R42, 0x1, -R5.reuse ;  /* 0x000000012a2ae824 */ /* 0x100fe400078e0a05 */
[--C-:B------:R-:W-:Y:S01]  /*c640*/  @!P4 IMAD.IADD R40, R40, 0x1, -R5.reuse ;  /* 0x000000012828c824 */ /* 0x100fe200078e0a05 */
[C---:B------:R-:W-:Y:S01]  /*c650*/  ISETP.GT.U32.AND P4, PT, R5.reuse, R45, PT ;  /* 0x0000002d0500720c */ /* 0x040fe20003f84070 */
[--C-:B------:R-:W-:Y:S01]  /*c660*/  @!P2 IMAD.IADD R38, R38, 0x1, -R5.reuse ;  /* 0x000000012626a824 */ /* 0x100fe200078e0a05 */
[----:B------:R-:W-:Y:S01]  /*c670*/  ISETP.GT.U32.AND P2, PT, R5, R43, PT ;  /* 0x0000002b0500720c */ /* 0x000fe20003f44070 */
[--C-:B------:R-:W-:Y:S01]  /*c680*/  @!P3 IMAD.IADD R37, R37, 0x1, -R5.reuse ;  /* 0x000000012525b824 */ /* 0x100fe200078e0a05 */
[C---:B------:R-:W-:Y:S01]  /*c690*/  ISETP.GT.U32.AND P6, PT, R5.reuse, R47, PT ;  /* 0x0000002f0500720c */ /* 0x040fe20003fc4070 */
[----:B------:R-:W-:Y:S01]  /*c6a0*/  @!P0 IMAD.IADD R46, R46, 0x1, -R5 ;  /* 0x000000012e2e8824 */ /* 0x000fe200078e0a05 */
[----:B------:R-:W-:-:S02]  /*c6b0*/  ISETP.GT.U32.AND P3, PT, R5, R42, PT ;  /* 0x0000002a0500720c */ /* 0x000fc40003f64070 */
[C---:B------:R-:W-:Y:S01]  /*c6c0*/  ISETP.GT.U32.AND P0, PT, R5.reuse, R41, PT ;  /* 0x000000290500720c */ /* 0x040fe20003f04070 */
[----:B------:R-:W-:Y:S01]  /*c6d0*/  @!P1 IMAD.IADD R44, R44, 0x1, -R5 ;  /* 0x000000012c2c9824 */ /* 0x000fe200078e0a05 */
[----:B------:R-:W-:-:S03]  /*c6e0*/  ISETP.GT.U32.AND P1, PT, R5, R39, PT ;  /* 0x000000270500720c */ /* 0x000fc60003f24070 */
[--C-:B------:R-:W-:Y:S01]  /*c6f0*/  @!P4 IMAD.IADD R45, R45, 0x1, -R5.reuse ;  /* 0x000000012d2dc824 */ /* 0x100fe200078e0a05 */
[----:B------:R-:W-:Y:S01]  /*c700*/  ISETP.GT.U32.AND P4, PT, R5, R38, PT ;  /* 0x000000260500720c */ /* 0x000fe20003f84070 */
[--C-:B------:R-:W-:Y:S01]  /*c710*/  @!P2 IMAD.IADD R43, R43, 0x1, -R5.reuse ;  /* 0x000000012b2ba824 */ /* 0x100fe200078e0a05 */
[----:B------:R-:W-:Y:S01]  /*c720*/  ISETP.GT.U32.AND P2, PT, R5, R37, PT ;  /* 0x000000250500720c */ /* 0x000fe20003f44070 */
        /* <DEDUP_REMOVED lines=9> */
[----:B------:R-:W-:Y:S01]  /*c7c0*/  ISETP.GT.U32.AND P4, PT, R5, R32, PT ;  /* 0x000000200500720c */ /* 0x000fe20003f84070 */
        /* <DEDUP_REMOVED lines=8> */
[----:B------:R-:W-:-:S03]  /*c850*/  @!P1 IMAD.IADD R33, R33, 0x1, -R5 ;  /* 0x0000000121219824 */ /* 0x000fc600078e0a05 */
[----:B------:R-:W-:Y:S01]  /*c860*/  ISETP.GT.U32.AND P1, PT, R5, R35, PT ;  /* 0x000000230500720c */ /* 0x000fe20003f24070 */
[--C-:B------:R-:W-:Y:S02]  /*c870*/  @!P4 IMAD.IADD R32, R32, 0x1, -R5.reuse ;  /* 0x000000012020c824 */ /* 0x100fe400078e0a05 */
[--C-:B------:R-:W-:Y:S01]  /*c880*/  @!P2 IMAD.IADD R31, R31, 0x1, -R5.reuse ;  /* 0x000000011f1fa824 */ /* 0x100fe200078e0a05 */
[C---:B------:R-:W-:Y:S01]  /*c890*/  ISETP.GT.U32.AND P2, PT, R5.reuse, R33, PT ;  /* 0x000000210500720c */ /* 0x040fe20003f44070 */
[--C-:B------:R-:W-:Y:S01]  /*c8a0*/  @!P6 IMAD.IADD R34, R34, 0x1, -R5.reuse ;  /* 0x000000012222e824 */ /* 0x100fe200078e0a05 */
[C---:B------:R-:W-:Y:S01]  /*c8b0*/  ISETP.GT.U32.AND P6, PT, R5.reuse, R36, PT ;  /* 0x000000240500720c */ /* 0x040fe20003fc4070 */
[--C-:B------:R-:W-:Y:S01]  /*c8c0*/  @!P3 IMAD.IADD R30, R30, 0x1, -R5.reuse ;  /* 0x000000011e1eb824 */ /* 0x100fe200078e0a05 */
[----:B------:R-:W-:Y:S01]  /*c8d0*/  ISETP.GT.U32.AND P3, PT, R5, R32, PT ;  /* 0x000000200500720c */ /* 0x000fe20003f64070 */
[----:B------:R-:W-:Y:S01]  /*c8e0*/  @!P0 IMAD.IADD R29, R29, 0x1, -R5 ;  /* 0x000000011d1d8824 */ /* 0x000fe200078e0a05 */
[----:B------:R-:W-:-:S02]  /*c8f0*/  ISETP.GT.U32.AND P4, PT, R5, R34, PT ;  /* 0x000000220500720c */ /* 0x000fc40003f84070 */
        /* <DEDUP_REMOVED lines=12> */
[C---:B------:R-:W-:Y:S01]  /*c9c0*/  ISETP.GT.U32.AND P0, PT, R5.reuse, R25, PT ;  /* 0x000000190500720c */ /* 0x040fe20003f04070 */
[----:B------:R-:W-:Y:S01]  /*c9d0*/  @!P1 IMAD.IADD R30, R30, 0x1, -R5 ;  /* 0x000000011e1e9824 */ /* 0x000fe200078e0a05 */
[----:B------:R-:W-:-:S03]  /*c9e0*/  ISETP.GT.U32.AND P1, PT, R5, R24, PT ;  /* 0x000000180500720c */ /* 0x000fc60003f24070 */
        /* <DEDUP_REMOVED lines=8> */
[--C-:B------:R-:W-:Y:S01]  /*ca70*/  @!P0 IMAD.IADD R25, R25, 0x1, -R5.reuse ;  /* 0x0000000119198824 */ /* 0x100fe200078e0a05 */
[C---:B------:R-:W-:Y:S01]  /*ca80*/  ISETP.GT.U32.AND P0, PT, R5.reuse, R20, PT ;  /* 0x000000140500720c */ /* 0x040fe20003f04070 */
[----:B------:R-:W-:Y:S01]  /*ca90*/  @!P1 IMAD.IADD R24, R24, 0x1, -R5 ;  /* 0x0000000118189824 */ /* 0x000fe200078e0a05 */
[----:B------:R-:W-:-:S02]  /*caa0*/  ISETP.GT.U32.AND P1, PT, R5, R19, PT ;  /* 0x000000130500720c */ /* 0x000fc40003f24070 */
[----:B------:R-:W-:Y:S01]  /*cab0*/  LOP3.LUT R2, R6, 0x9a, RZ, 0xfc, !PT ;  /* 0x0000009a06027812 */ /* 0x000fe200078efcff */
[----:B------:R-:W-:-:S03]  /*cac0*/  IMAD.MOV.U32 R11, RZ, RZ, R16 ;  /* 0x000000ffff0b7224 */ /* 0x000fc600078e0010 */
[----:B------:R-:W-:Y:S01]  /*cad0*/  IABS R16, R2 ;  /* 0x0000000200107213 */ /* 0x000fe20000000000 */
[--C-:B------:R-:W-:Y:S01]  /*cae0*/  @!P6 IMAD.IADD R22, R22, 0x1, -R5.reuse ;  /* 0x000000011616e824 */ /* 0x100fe200078e0a05 */
[----:B------:R-:W-:Y:S01]  /*caf0*/  ISETP.GT.U32.AND P6, PT, R5, R26, PT ;  /* 0x0000001a0500720c */ /* 0x000fe20003fc4070 */
[--C-:B------:R-:W-:Y:S01]  /*cb00*/  @!P2 IMAD.IADD R21, R21, 0x1, -R5.reuse ;  /* 0x000000011515a824 */ /* 0x100fe200078e0a05 */
[----:B------:R-:W-:Y:S01]  /*cb10*/  ISETP.GT.U32.AND P2, PT, R5, R25, PT ;  /* 0x000000190500720c */ /* 0x000fe20003f44070 */
[----:B------:R-:W-:Y:S01]  /*cb20*/  @!P3 IMAD.IADD R27, R27, 0x1, -R5 ;  /* 0x000000011b1bb824 */ /* 0x000fe200078e0a05 */
[----:B------:R-:W-:Y:S01]  /*cb30*/  ISETP.GT.U32.AND P3, PT, R5, R24, PT ;  /* 0x000000180500720c */ /* 0x000fe20003f64070 */
[----:B------:R-:W-:Y:S02]  /*cb40*/  IMAD.MOV.U32 R2, RZ, RZ, R11 ;  /* 0x000000ffff027224 */ /* 0x000fe400078e000b */
[----:B------:R-:W-:Y:S01]  /*cb50*/  IMAD.MOV.U32 R69, RZ, RZ, R12 ;  /* 0x000000ffff457224 */ /* 0x000fe200078e000c */
[----:B------:R-:W-:Y:S01]  /*cb60*/  LOP3.LUT R12, R6, 0xa0, RZ, 0xfc, !PT ;  /* 0x000000a0060c7812 */ /* 0x000fe200078efcff */
[----:B------:R-:W-:-:S04]  /*cb70*/  IMAD.HI.U32 R11, R7, R16, RZ ;  /* 0x00000010070b7227 */ /* 0x000fc800078e00ff */
[--C-:B------:R-:W-:Y:S01]  /*cb80*/  @!P4 IMAD.IADD R28, R28, 0x1, -R5.reuse ;  /* 0x000000011c1cc824 */ /* 0x100fe200078e0a05 */
[----:B------:R-:W-:Y:S01]  /*cb90*/  ISETP.GT.U32.AND P4, PT, R5, R22, PT ;  /* 0x000000160500720c */ /* 0x000fe20003f84070 */
[--C-:B------:R-:W-:Y:S01]  /*cba0*/  @!P0 IMAD.IADD R20, R20, 0x1, -R5.reuse ;  /* 0x0000000114148824 */ /* 0x100fe200078e0a05 */
[----:B------:R-:W-:Y:S01]  /*cbb0*/  IABS R12, R12 ;  /* 0x0000000c000c7213 */ /* 0x000fe20000000000 */
[----:B------:R-:W-:Y:S01]  /*cbc0*/  @!P1 IMAD.IADD R19, R19, 0x1, -R5 ;  /* 0x0000000113139824 */ /* 0x000fe200078e0a05 */
[C---:B------:R-:W-:Y:S01]  /*cbd0*/  ISETP.GT.U32.AND P0, PT, R5.reuse, R21, PT ;  /* 0x000000150500720c */ /* 0x040fe20003f04070 */
[----:B------:R-:W-:Y:S01]  /*cbe0*/  IMAD.MOV R9, RZ, RZ, -R11 ;  /* 0x000000ffff097224 */ /* 0x000fe200078e0a0b */
[----:B------:R-:W-:Y:S02]  /*cbf0*/  LOP3.LUT R11, R6, 0xa2, RZ, 0xfc, !PT ;  /* 0x000000a2060b7812 */ /* 0x000fe400078efcff */
[C---:B------:R-:W-:Y:S01]  /*cc00*/  ISETP.GT.U32.AND P1, PT, R5.reuse, R19, PT ;  /* 0x000000130500720c */ /* 0x040fe20003f24070 */
[----:B------:R-:W-:-:S02]  /*cc10*/  IMAD R16, R5, R9, R16 ;  /* 0x0000000905107224 */ /* 0x000fc400078e0210 */
[----:B------:R-:W-:Y:S01]  /*cc20*/  IMAD.HI.U32 R9, R7, R12, RZ ;  /* 0x0000000c07097227 */ /* 0x000fe200078e00ff */
[----:B------:R-:W-:-:S03]  /*cc30*/  IABS R11, R11 ;  /* 0x0000000b000b7213 */ /* 0x000fc60000000000 */
[--C-:B------:R-:W-:Y:S01]  /*cc40*/  @!P6 IMAD.IADD R26, R26, 0x1, -R5.reuse ;  /* 0x000000011a1ae824 */ /* 0x100fe200078e0a05 */
[----:B------:R-:W-:Y:S01]  /*cc50*/  ISETP.GT.U32.AND P6, PT, R5, R20, PT ;  /* 0x000000140500720c */ /* 0x000fe20003fc4070 */
[--C-:B------:R-:W-:Y:S01]  /*cc60*/  @!P2 IMAD.IADD R25, R25, 0x1, -R5.reuse ;  /* 0x000000011919a824 */ /* 0x100fe200078e0a05 */
[C---:B------:R-:W-:Y:S01]  /*cc70*/  ISETP.GT.U32.AND P2, PT, R5.reuse, R18, PT ;  /* 0x000000120500720c */ /* 0x040fe20003f44070 */
[----:B------:R-:W-:Y:S01]  /*cc80*/  @!P3 IMAD.IADD R24, R24, 0x1, -R5 ;  /* 0x000000011818b824 */ /* 0x000fe200078e0a05 */
[C---:B------:R-:W-:Y:S01]  /*cc90*/  ISETP.GT.U32.AND P3, PT, R5.reuse, R17, PT ;  /* 0x000000110500720c */ /* 0x040fe20003f64070 */
[----:B------:R-:W-:Y:S02]  /*cca0*/  IMAD.MOV R9, RZ, RZ, -R9 ;  /* 0x000000ffff097224 */ /* 0x000fe400078e0a09 */
[----:B------:R-:W-:Y:S01]  /*ccb0*/  @!P4 IMAD.IADD R22, R22, 0x1, -R5 ;  /* 0x000000011616c824 */ /* 0x000fe200078e0a05 */
[C---:B------:R-:W-:Y:S01]  /*ccc0*/  ISETP.GT.U32.AND P4, PT, R5.reuse, R16, PT ;  /* 0x000000100500720c */ /* 0x040fe20003f84070 */
[----:B------:R-:W-:-:S02]  /*ccd0*/  IMAD R12, R5, R9, R12 ;  /* 0x00000009050c7224 */ /* 0x000fc400078e020c */
[----:B------:R-:W-:Y:S01]  /*cce0*/  @!P0 IMAD.IADD R21, R21, 0x1, -R5 ;  /* 0x0000000115158824 */ /* 0x000fe200078e0a05 */
[----:B------:R-:W-:Y:S01]  /*ccf0*/  ISETP.GT.U32.AND P0, PT, R5, R15, PT ;  /* 0x0000000f0500720c */ /* 0x000fe20003f04070 */
[----:B------:R-:W-:-:S04]  /*cd00*/  IMAD.HI.U32 R9, R7, R11, RZ ;  /* 0x0000000b07097227 */ /* 0x000fc800078e00ff */
[----:B------:R-:W-:Y:S01]  /*cd10*/  @!P1 IMAD.IADD R19, R19, 0x1, -R5 ;  /* 0x0000000113139824 */ /* 0x000fe200078e0a05 */
[C---:B------:R-:W-:Y:S01]  /*cd20*/  ISETP.GT.U32.AND P1, PT, R5.reuse, R12, PT ;  /* 0x0000000c0500720c */ /* 0x040fe20003f24070 */
[----:B------:R-:W-:Y:S02]  /*cd30*/  IMAD.MOV R9, RZ, RZ, -R9 ;  /* 0x000000ffff097224 */ /* 0x000fe400078e0a09 */
[----:B------:R-:W-:Y:S01]  /*cd40*/  @!P6 IMAD.IADD R20, R20, 0x1, -R5 ;  /* 0x000000011414e824 */ /* 0x000fe200078e0a05 */
[C---:B------:R-:W-:Y:S01]  /*cd50*/  ISETP.GT.U32.AND P6, PT, R5.reuse, R14, PT ;  /* 0x0000000e0500720c */ /* 0x040fe20003fc4070 */
[----:B------:R-:W-:Y:S02]  /*cd60*/  IMAD R11, R5, R9, R11 ;  /* 0x00000009050b7224 */ /* 0x000fe400078e020b */
        /* <DEDUP_REMOVED lines=9> */
[----:B------:R-:W-:Y:S01]  /*ce00*/  ISETP.GT.U32.AND P1, PT, R5, R15, PT ;  /* 0x0000000f0500720c */ /* 0x000fe20003f24070 */
[----:B------:R-:W-:-:S04]  /*ce10*/  @!P6 IMAD.IADD R14, R14, 0x1, -R5 ;  /* 0x000000010e0ee824 */ /* 0x000fc800078e0a05 */
[--C-:B------:R-:W-:Y:S02]  /*ce20*/  @!P3 IMAD.IADD R70, R70, 0x1, -R5.reuse ;  /* 0x000000014646b824 */ /* 0x100fe400078e0a05 */
[--C-:B------:R-:W-:Y:S01]  /*ce30*/  @!P2 IMAD.IADD R11, R11, 0x1, -R5.reuse ;  /* 0x000000010b0ba824 */ /* 0x100fe200078e0a05 */
[C---:B------:R-:W-:Y:S01]  /*ce40*/  ISETP.GT.U32.AND P2, PT, R5.reuse, R14, PT ;  /* 0x0000000e0500720c */ /* 0x040fe20003f44070 */
[--C-:B------:R-:W-:Y:S01]  /*ce50*/  @!P4 IMAD.IADD R18, R18, 0x1, -R5.reuse ;  /* 0x000000011212c824 */ /* 0x100fe200078e0a05 */
[----:B------:R-:W-:Y:S01]  /*ce60*/  ISETP.GT.U32.AND P4, PT, R5, R70, PT ;  /* 0x000000460500720c */ /* 0x000fe20003f84070 */
[--C-:B------:R-:W-:Y:S01]  /*ce70*/  @!P0 IMAD.IADD R17, R17, 0x1, -R5.reuse ;  /* 0x0000000111118824 */ /* 0x100fe200078e0a05 */
[----:B------:R-:W-:Y:S01]  /*ce80*/  ISETP.GT.U32.AND P3, PT, R5, R12, PT ;  /* 0x0000000c0500720c */ /* 0x000fe20003f64070 */
[----:B------:R-:W-:Y:S01]  /*ce90*/  @!P1 IMAD.IADD R15, R15, 0x1, -R5 ;  /* 0x000000010f0f9824 */ /* 0x000fe200078e0a05 */
[----:B------:R-:W-:Y:S02]  /*cea0*/  ISETP.GT.U32.AND P0, PT, R5, R11, PT ;  /* 0x0000000b0500720c */ /* 0x000fe40003f04070 */
[----:B------:R-:W-:Y:S01]  /*ceb0*/  ISETP.GE.AND P1, PT, R6, RZ, PT ;  /* 0x000000ff0600720c */ /* 0x000fe20003f26270 */
[----:B------:R-:W-:-:S02]  /*cec0*/  IMAD.MOV.U32 R10, RZ, RZ, R4 ;  /* 0x000000ffff0a7224 */ /* 0x000fc400078e0004 */
[----:B------:R-:W-:Y:S02]  /*ced0*/  IMAD.MOV.U32 R4, RZ, RZ, R3 ;  /* 0x000000ffff047224 */ /* 0x000fe400078e0003 */
[--C-:B------:R-:W-:Y:S01]  /*cee0*/  @!P2 IMAD.IADD R14, R14, 0x1, -R5.reuse ;  /* 0x000000010e0ea824 */ /* 0x100fe200078e0a05 */
[----:B------:R-:W4:Y:S01]  /*cef0*/  LDL.LU R3, [R1+0xac] ;  /* 0x0000ac0001037983 */ /* 0x000f220000300800 */
[----:B------:R-:W-:Y:S01]  /*cf00*/  @!P4 IMAD.IADD R70, R70, 0x1, -R5 ;  /* 0x000000014646c824 */ /* 0x000fe200078e0a05 */
[----:B------:R-:W-:Y:S01]  /*cf10*/  ISETP.GE.AND P2, PT, R2, RZ, PT ;  /* 0x000000ff0200720c */ /* 0x000fe20003f46270 */
[----:B------:R-:W-:Y:S01]  /*cf20*/  IMAD.MOV.U32 R62, RZ, RZ, R63 ;  /* 0x000000ffff3e7224 */ /* 0x000fe200078e003f */
[----:B------:R-:W4:Y:S01]  /*cf30*/  LDL.LU R2, [R1+0xb0] ;  /* 0x0000b00001027983 */ /* 0x000f220000300800 */
[--C-:B------:R-:W-:Y:S01]  /*cf40*/  @!P3 IMAD.IADD R12, R12, 0x1, -R5.reuse ;  /* 0x000000010c0cb824 */ /* 0x100fe200078e0a05 */
[----:B--2---:R-:W-:Y:S01]  /*cf50*/  ISETP.GE.AND P3, PT, R72, RZ, PT ;  /* 0x000000ff4800720c */ /* 0x004fe20003f66270 */
[----:B------:R-:W-:Y:S01]  /*cf60*/  @!P0 IMAD.IADD R11, R11, 0x1, -R5 ;  /* 0x000000010b0b8824 */ /* 0x000fe200078e0a05 */
[----:B------:R-:W2:Y:S01]  /*cf70*/  LDL.LU R63, [R1+0xb4] ;  /* 0x0000b400013f7983 */ /* 0x000ea20000300800 */
[----:B---3--:R-:W-:Y:S01]  /*cf80*/  ISETP.GE.AND P0, PT, R73, RZ, PT ;  /* 0x000000ff4900720c */ /* 0x008fe20003f06270 */
[----:B------:R-:W-:-:S02]  /*cf90*/  @!P1 IMAD.MOV R0, RZ, RZ, -R0 ;  /* 0x000000ffff009224 */ /* 0x000fc400078e0a00 */
[----:B------:R-:W3:Y:S01]  /*cfa0*/  LDL.LU R72, [R1+0xb8] ;  /* 0x0000b80001487983 */ /* 0x000ee20000300800 */
[----:B------:R-:W-:-:S03]  /*cfb0*/  ISETP.GE.AND P1, PT, R69, RZ, PT ;  /* 0x000000ff4500720c */ /* 0x000fc60003f26270 */
[----:B------:R0:W-:Y:S04]  /*cfc0*/  STL [R1+0xd6c], R70 ;  /* 0x000d6c4601007387 */ /* 0x0001e80000100800 */
[----:B------:R-:W3:Y:S04]  /*cfd0*/  LDL.LU R73, [R1+0xbc] ;  /* 0x0000bc0001497983 */ /* 0x000ee80000300800 */
[----:B------:R-:W3:Y:S04]  /*cfe0*/  LDL.LU R69, [R1+0xc0] ;  /* 0x0000c00001457983 */ /* 0x000ee80000300800 */
[----:B0-----:R-:W3:Y:S01]  /*cff0*/  LDL.LU R70, [R1+0x8] ;  /* 0x0000080001467983 */ /* 0x001ee20000300800 */
[----:B------:R-:W-:Y:S01]  /*d000*/  ISETP.GE.AND P4, PT, R68, RZ, PT ;  /* 0x000000ff4400720c */ /* 0x000fe20003f86270 */
[----:B------:R-:W-:-:S02]  /*d010*/  IMAD.MOV.U32 R68, RZ, RZ, R23 ;  /* 0x000000ffff447224 */ /* 0x000fc400078e0017 */
[----:B------:R-:W-:Y:S02]  /*d020*/  @!P0 IMAD.MOV R10, RZ, RZ, -R10 ;  /* 0x000000ffff0a8224 */ /* 0x000fe400078e0a0a */
[----:B------:R-:W-:Y:S01]  /*d030*/  @!P2 IMAD.MOV R68, RZ, RZ, -R68 ;  /* 0x000000ffff44a224 */ /* 0x000fe200078e0a44 */
[----:B------:R-:W-:Y:S02]  /*d040*/  ISETP.GE.AND P2, PT, R4, RZ, PT ;  /* 0x000000ff0400720c */ /* 0x000fe40003f46270 */
[----:B------:R-:W3:Y:S01]  /*d050*/  LDL.LU R4, [R1+0xc4] ;  /* 0x0000c40001047983 */ /* 0x000ee20000300800 */
[----:B------:R-:W-:Y:S02]  /*d060*/  IMAD.MOV.U32 R23, RZ, RZ, R62 ;  /* 0x000000ffff177224 */ /* 0x000fe400078e003e */
[----:B------:R-:W-:Y:S02]  /*d070*/  @!P1 IMAD.MOV R93, RZ, RZ, -R93 ;  /* 0x000000ffff5d9224 */ /* 0x000fe400078e0a5d */
[----:B------:R-:W-:-:S06]  /*d080*/  @!P4 IMAD.MOV R23, RZ, RZ, -R23 ;  /* 0x000000ffff17c224 */ /* 0x000fcc00078e0a17 */
[----:B------:R-:W-:Y:S01]  /*d090*/  @!P2 IMAD.MOV R92, RZ, RZ, -R92 ;  /* 0x000000ffff5ca224 */ /* 0x000fe200078e0a5c */
[----:B----4-:R-:W-:Y:S02]  /*d0a0*/  ISETP.GE.AND P0, PT, R3, RZ, PT ;  /* 0x000000ff0300720c */ /* 0x010fe40003f06270 */
[----:B------:R-:W-:Y:S02]  /*d0b0*/  ISETP.GE.AND P4, PT, R2, RZ, PT ;  /* 0x000000ff0200720c */ /* 0x000fe40003f86270 */
[----:B--2---:R-:W-:Y:S02]  /*d0c0*/  ISETP.GE.AND P1, PT, R63, RZ, PT ;  /* 0x000000ff3f00720c */ /* 0x004fe40003f26270 */
[----:B---3--:R-:W-:Y:S01]  /*d0d0*/  ISETP.GE.AND P2, PT, R72, RZ, PT ;  /* 0x000000ff4800720c */ /* 0x008fe20003f46270 */
[----:B------:R-:W-:Y:S01]  /*d0e0*/  @!P3 IMAD.MOV R70, RZ, RZ, -R70 ;  /* 0x000000ffff46b224 */ /* 0x000fe200078e0a46 */
[----:B------:R-:W-:Y:S02]  /*d0f0*/  ISETP.GE.AND P3, PT, R66, RZ, PT ;  /* 0x000000ff4200720c */ /* 0x000fe40003f66270 */
[----:B------:R-:W2:Y:S04]  /*d100*/  LDL.LU R66, [R1+0xc8] ;  /* 0x0000c80001427983 */ /* 0x000ea80000300800 */
[----:B------:R-:W3:Y:S04]  /*d110*/  LDL.LU R3, [R1+0xcc] ;  /* 0x0000cc0001037983 */ /* 0x000ee80000300800 */
[----:B------:R-:W4:Y:S03]  /*d120*/  LDL.LU R2, [R1+0xd0] ;  /* 0x0000d00001027983 */ /* 0x000f260000300800 */
[----:B------:R-:W-:Y:S01]  /*d130*/  @!P3 IMAD.MOV R91, RZ, RZ, -R91 ;  /* 0x000000ffff5bb224 */ /* 0x000fe200078e0a5b */
[----:B------:R-:W4:Y:S01]  /*d140*/  LDL.LU R63, [R1+0xd4] ;  /* 0x0000d400013f7983 */ /* 0x000f220000300800 */
[----:B------:R-:W-:-:S03]  /*d150*/  ISETP.GE.AND P3, PT, R73, RZ, PT ;  /* 0x000000ff4900720c */ /* 0x000fc60003f66270 */
[----:B------:R-:W4:Y:S04]  /*d160*/  LDL.LU R72, [R1+0xd8] ;  /* 0x0000d80001487983 */ /* 0x000f280000300800 */
[----:B------:R-:W4:Y:S01]  /*d170*/  LDL.LU R73, [R1+0x170] ;  /* 0x0001700001497983 */ /* 0x000f220000300800 */
[----:B------:R-:W-:Y:S01]  /*d180*/  @!P0 IMAD.MOV R90, RZ, RZ, -R90 ;  /* 0x000000ffff5a8224 */ /* 0x000fe200078e0a5a */
[----:B------:R-:W-:Y:S01]  /*d190*/  ISETP.GE.AND P0, PT, R69, RZ, PT ;  /* 0x000000ff4500720c */ /* 0x000fe20003f06270 */
[----:B------:R-:W-:Y:S01]  /*d1a0*/  @!P4 IMAD.MOV R89, RZ, RZ, -R89 ;  /* 0x000000ffff59c224 */ /* 0x000fe200078e0a59 */
[----:B------:R-:W4:Y:S01]  /*d1b0*/  LDL.LU R69, [R1+0x174] ;  /* 0x0001740001457983 */ /* 0x000f220000300800 */
[----:B------:R-:W-:Y:S01]  /*d1c0*/  ISETP.GE.AND P4, PT, R4, RZ, PT ;  /* 0x000000ff0400720c */ /* 0x000fe20003f86270 */
[----:B------:R-:W-:-:S02]  /*d1d0*/  @!P1 IMAD.MOV R88, RZ, RZ, -R88 ;  /* 0x000000ffff589224 */ /* 0x000fc400078e0a58 */
[----:B------:R-:W4:Y:S01]  /*d1e0*/  LDL.LU R4, [R1+0x178] ;  /* 0x0001780001047983 */ /* 0x000f220000300800 */
[----:B------:R-:W-:Y:S02]  /*d1f0*/  @!P2 IMAD.MOV R87, RZ, RZ, -R87 ;  /* 0x000000ffff57a224 */ /* 0x000fe400078e0a57 */
[----:B------:R-:W-:-:S04]  /*d200*/  @!P3 IMAD.MOV R86, RZ, RZ, -R86 ;  /* 0x000000ffff56b224 */ /* 0x000fc800078e0a56 */
[----:B------:R-:W-:-:S03]  /*d210*/  @!P0 IMAD.MOV R85, RZ, RZ, -R85 ;  /* 0x000000ffff558224 */ /* 0x000fc600078e0a55 */
[----:B------:R-:W-:Y:S01]  /*d220*/  @!P4 IMAD.MOV R84, RZ, RZ, -R84 ;  /* 0x000000ffff54c224 */ /* 0x000fe200078e0a54 */
[----:B--2---:R-:W-:Y:S02]  /*d230*/  ISETP.GE.AND P1, PT, R66, RZ, PT ;  /* 0x000000ff4200720c */ /* 0x004fe40003f26270 */
[----:B------:R-:W2:Y:S01]  /*d240*/  LDL.LU R66, [R1+0x17c] ;  /* 0x00017c0001427983 */ /* 0x000ea20000300800 */
[----:B---3--:R-:W-:-:S03]  /*d250*/  ISETP.GE.AND P2, PT, R3, RZ, PT ;  /* 0x000000ff0300720c */ /* 0x008fc60003f46270 */
[----:B------:R-:W3:Y:S01]  /*d260*/  LDL.LU R3, [R1+0x180] ;  /* 0x0001800001037983 */ /* 0x000ee20000300800 */
[----:B----4-:R-:W-:-:S03]  /*d270*/  ISETP.GE.AND P3, PT, R2, RZ, PT ;  /* 0x000000ff0200720c */ /* 0x010fc60003f66270 */
[----:B------:R-:W4:Y:S01]  /*d280*/  LDL.LU R2, [R1+0x198] ;  /* 0x0001980001027983 */ /* 0x000f220000300800 */
[----:B------:R-:W-:Y:S02]  /*d290*/  ISETP.GE.AND P0, PT, R63, RZ, PT ;  /* 0x000000ff3f00720c */ /* 0x000fe40003f06270 */
[----:B------:R-:W-:Y:S01]  /*d2a0*/  @!P1 IMAD.MOV R83, RZ, RZ, -R83 ;  /* 0x000000ffff539224 */ /* 0x000fe200078e0a53 */
[----:B------:R-:W4:Y:S01]  /*d2b0*/  LDL.LU R63, [R1+0x1a0] ;  /* 0x0001a000013f7983 */ /* 0x000f220000300800 */
[----:B------:R-:W-:-:S03]  /*d2c0*/  ISETP.GE.AND P4, PT, R72, RZ, PT ;  /* 0x000000ff4800720c */ /* 0x000fc60003f86270 */
[----:B------:R-:W4:Y:S01]  /*d2d0*/  LDL.LU R62, [R1+0x1a8] ;  /* 0x0001a800013e7983 */ /* 0x000f220000300800 */
[----:B------:R-:W-:-:S03]  /*d2e0*/  ISETP.GE.AND P1, PT, R73, RZ, PT ;  /* 0x000000ff4900720c */ /* 0x000fc60003f26270 */
[----:B------:R-:W4:Y:S04]  /*d2f0*/  LDL.LU R73, [R1+0x1b0] ;  /* 0x0001b00001497983 */ /* 0x000f280000300800 */
[----:B------:R-:W4:Y:S01]  /*d300*/  LDL.LU R72, [R1+0x1b4] ;  /* 0x0001b40001487983 */ /* 0x000f220000300800 */
[----:B------:R-:W-:Y:S01]  /*d310*/  @!P2 IMAD.MOV R82, RZ, RZ, -R82 ;  /* 0x000000ffff52a224 */ /* 0x000fe200078e0a52 */
[----:B------:R-:W-:Y:S01]  /*d320*/  ISETP.GE.AND P2, PT, R69, RZ, PT ;  /* 0x000000ff4500720c */ /* 0x000fe20003f46270 */
[----:B------:R-:W-:Y:S01]  /*d330*/  @!P3 IMAD.MOV R81, RZ, RZ, -R81 ;  /* 0x000000ffff51b224 */ /* 0x000fe200078e0a51 */
[----:B------:R-:W-:Y:S01]  /*d340*/  ISETP.GE.AND P3, PT, R4, RZ, PT ;  /* 0x000000ff0400720c */ /* 0x000fe20003f66270 */
[----:B------:R-:W-:Y:S01]  /*d350*/  @!P0 IMAD.MOV R80, RZ, RZ, -R80 ;  /* 0x000000ffff508224 */ /* 0x000fe200078e0a50 */
[----:B------:R-:W4:Y:S01]  /*d360*/  LDL.LU R69, [R1+0x1cc] ;  /* 0x0001cc0001457983 */ /* 0x000f220000300800 */
[----:B------:R-:W-:-:S02]  /*d370*/  @!P4 IMAD.MOV R79, RZ, RZ, -R79 ;  /* 0x000000ffff4fc224 */ /* 0x000fc400078e0a4f */
[----:B------:R-:W-:Y:S01]  /*d380*/  @!P1 IMAD.MOV R78, RZ, RZ, -R78 ;  /* 0x000000ffff4e9224 */ /* 0x000fe200078e0a4e */
[----:B------:R-:W4:Y:S05]  /*d390*/  LDL.LU R4, [R1+0x1d0] ;  /* 0x0001d00001047983 */ /* 0x000f2a0000300800 */
[----:B------:R-:W-:Y:S02]  /*d3a0*/  @!P2 IMAD.MOV R77, RZ, RZ, -R77 ;  /* 0x000000ffff4da224 */ /* 0x000fe400078e0a4d */
        /* <DEDUP_REMOVED lines=9> */
[----:B------:R-:W3:Y:S01]  /*d440*/  LDL.LU R63, [R1+0x208] ;  /* 0x00020800013f7983 */ /* 0x000ee20000300800 */
[----:B------:R-:W-:Y:S01]  /*d450*/  ISETP.GE.AND P3, PT, R62, RZ, PT ;  /* 0x000000ff3e00720c */ /* 0x000fe20003f66270 */
[----:B------:R-:W-:Y:S02]  /*d460*/  @!P4 IMAD.MOV R74, RZ, RZ, -R74 ;  /* 0x000000ffff4ac224 */ /* 0x000fe400078e0a4a */
[----:B------:R-:W3:Y:S01]  /*d470*/  LDL.LU R62, [R1+0x20c] ;  /* 0x00020c00013e7983 */ /* 0x000ee20000300800 */
[----:B------:R-:W-:-:S03]  /*d480*/  ISETP.GE.AND P0, PT, R73, RZ, PT ;  /* 0x000000ff4900720c */ /* 0x000fc60003f06270 */
[----:B------:R-:W3:Y:S01]  /*d490*/  LDL.LU R73, [R1+0xea0] ;  /* 0x000ea00001497983 */ /* 0x000ee20000300800 */
[----:B------:R-:W-:-:S03]  /*d4a0*/  ISETP.GE.AND P4, PT, R72, RZ, PT ;  /* 0x000000ff4800720c */ /* 0x000fc60003f86270 */
[----:B------:R-:W4:Y:S02]  /*d4b0*/  LDL.LU R72, [R1+0xe9c] ;  /* 0x000e9c0001487983 */ /* 0x000f240000300800 */
[----:B------:R-:W-:Y:S01]  /*d4c0*/  @!P3 IMAD.MOV R71, RZ, RZ, -R71 ;  /* 0x000000ffff47b224 */ /* 0x000fe200078e0a47 */
[----:B--2---:R-:W-:Y:S01]  /*d4d0*/  ISETP.GE.AND P3, PT, R66, RZ, PT ;  /* 0x000000ff4200720c */ /* 0x004fe20003f66270 */
[----:B---3--:R-:W-:Y:S01]  /*d4e0*/  @!P1 IMAD.MOV R73, RZ, RZ, -R73 ;  /* 0x000000ffff499224 */ /* 0x008fe200078e0a49 */
[----:B------:R-:W-:Y:S02]  /*d4f0*/  ISETP.GE.AND P1, PT, R69, RZ, PT ;  /* 0x000000ff4500720c */ /* 0x000fe40003f26270 */
[----:B------:R-:W2:Y:S01]  /*d500*/  LDL.LU R69, [R1+0x214] ;  /* 0x0002140001457983 */ /* 0x000ea20000300800 */
[----:B----4-:R-:W-:Y:S01]  /*d510*/  @!P2 IMAD.MOV R72, RZ, RZ, -R72 ;  /* 0x000000ffff48a224 */ /* 0x010fe200078e0a48 */
[----:B------:R-:W-:Y:S02]  /*d520*/  ISETP.GE.AND P2, PT, R4, RZ, PT ;  /* 0x000000ff0400720c */ /* 0x000fe40003f46270 */
[----:B------:R-:W3:Y:S04]  /*d530*/  LDL.LU R4, [R1+0x218] ;  /* 0x0002180001047983 */ /* 0x000ee80000300800 */
[----:B------:R-:W4:Y:S01]  /*d540*/  LDL.LU R66, [R1+0xe98] ;  /* 0x000e980001427983 */ /* 0x000f220000300800 */
[----:B------:R-:W-:Y:S01]  /*d550*/  @!P0 IMAD.MOV R67, RZ, RZ, -R67 ;  /* 0x000000ffff438224 */ /* 0x000fe200078e0a43 */
[----:B------:R-:W-:Y:S01]  /*d560*/  ISETP.GE.AND P0, PT, R3, RZ, PT ;  /* 0x000000ff0300720c */ /* 0x000fe20003f06270 */
[----:B------:R-:W-:Y:S01]  /*d570*/  @!P1 IMAD.MOV R65, RZ, RZ, -R65 ;  /* 0x000000ffff419224 */ /* 0x000fe200078e0a41 */
[----:B------:R-:W2:Y:S01]  /*d580*/  LDL.LU R3, [R1+0x21c] ;  /* 0x00021c0001037983 */ /* 0x000ea20000300800 */
[----:B------:R-:W-:-:S02]  /*d590*/  ISETP.GE.AND P1, PT, R63, RZ, PT ;  /* 0x000000ff3f00720c */ /* 0x000fc40003f26270 */
[----:B------:R-:W-:Y:S01]  /*d5a0*/  @!P2 IMAD.MOV R64, RZ, RZ, -R64 ;  /* 0x000000ffff40a224 */ /* 0x000fe200078e0a40 */
[----:B------:R-:W-:Y:S01]  /*d5b0*/  ISETP.GE.AND P2, PT, R62, RZ, PT ;  /* 0x000000ff3e00720c */ /* 0x000fe20003f46270 */
[----:B----4-:R-:W-:Y:S01]  /*d5c0*/  @!P4 IMAD.MOV R66, RZ, RZ, -R66 ;  /* 0x000000ffff42c224 */ /* 0x010fe200078e0a42 */
[----:B------:R-:W-:Y:S02]  /*d5d0*/  ISETP.GE.AND P4, PT, R2, RZ, PT ;  /* 0x000000ff0200720c */ /* 0x000fe40003f86270 */
[----:B------:R-:W4:Y:S04]  /*d5e0*/  LDL.LU R2, [R1+0x220] ;  /* 0x0002200001027983 */ /* 0x000f280000300800 */
[----:B------:R-:W2:Y:S04]  /*d5f0*/  LDL.LU R63, [R1+0xe94] ;  /* 0x000e9400013f7983 */ /* 0x000ea80000300800 */
[----:B------:R0:W-:Y:S04]  /*d600*/  STL [R1+0xd74], R64 ;  /* 0x000d744001007387 */ /* 0x0001e80000100800 */
[----:B0-----:R-:W3:Y:S04]  /*d610*/  LDL.LU R64, [R1+0x210] ;  /* 0x0002100001407983 */ /* 0x001ee80000300800 */
[----:B------:R-:W4:Y:S01]  /*d620*/  LDL.LU R62, [R1+0xe90] ;  /* 0x000e9000013e7983 */ /* 0x000f220000300800 */
[----:B------:R-:W-:-:S02]  /*d630*/  @!P4 IMAD.MOV R61, RZ, RZ, -R61 ;  /* 0x000000ffff3dc224 */ /* 0x000fc400078e0a3d */
[----:B--2---:R-:W-:-:S05]  /*d640*/  @!P3 IMAD.MOV R63, RZ, RZ, -R63 ;  /* 0x000000ffff3fb224 */ /* 0x004fca00078e0a3f */
[----:B------:R0:W-:Y:S01]  /*d650*/  STL [R1+0xd78], R63 ;  /* 0x000d783f01007387 */ /* 0x0001e20000100800 */
[----:B---3--:R-:W-:-:S03]  /*d660*/  ISETP.GE.AND P3, PT, R64, RZ, PT ;  /* 0x000000ff4000720c */ /* 0x008fc60003f66270 */
[----:B0-----:R-:W2:Y:S01]  /*d670*/  LDL.LU R63, [R1+0x228] ;  /* 0x00022800013f7983 */ /* 0x001ea20000300800 */
[----:B----4-:R-:W-:-:S03]  /*d680*/  @!P0 IMAD.MOV R62, RZ, RZ, -R62 ;  /* 0x000000ffff3e8224 */ /* 0x010fc600078e0a3e */
[----:B------:R-:W3:Y:S01]  /*d690*/  LDL.LU R64, [R1+0x1f4] ;  /* 0x0001f40001407983 */ /* 0x000ee20000300800 */
[----:B------:R-:W-:-:S03]  /*d6a0*/  ISETP.GE.AND P0, PT, R69, RZ, PT ;  /* 0x000000ff4500720c */ /* 0x000fc60003f06270 */
[----:B------:R-:W4:Y:S04]  /*d6b0*/  LDL.LU R69, [R1+0x1f8] ;  /* 0x0001f80001457983 */ /* 0x000f280000300800 */
[----:B------:R0:W-:Y:S04]  /*d6c0*/  STL [R1+0xd80], R61 ;  /* 0x000d803d01007387 */ /* 0x0001e80000100800 */
[----:B0-----:R-:W4:Y:S01]  /*d6d0*/  LDL.LU R61, [R1+0x224] ;  /* 0x00022400013d7983 */ /* 0x001f220000300800 */
[----:B------:R-:W-:Y:S01]  /*d6e0*/  @!P1 IMAD.MOV R60, RZ, RZ, -R60 ;  /* 0x000000ffff3c9224 */ /* 0x000fe200078e0a3c */
[----:B------:R-:W-:-:S02]  /*d6f0*/  ISETP.GE.AND P4, PT, R4, RZ, PT ;  /* 0x000000ff0400720c */ /* 0x000fc40003f86270 */
[----:B------:R-:W4:Y:S01]  /*d700*/  LDL.LU R4, [R1+0xe8c] ;  /* 0x000e8c0001047983 */ /* 0x000f220000300800 */
[----:B------:R-:W-:-:S03]  /*d710*/  ISETP.GE.AND P1, PT, R3, RZ, PT ;  /* 0x000000ff0300720c */ /* 0x000fc60003f26270 */
[----:B------:R0:W-:Y:S01]  /*d720*/  STL [R1+0xd84], R60 ;  /* 0x000d843c01007387 */ /* 0x0001e20000100800 */
[----:B------:R-:W-:-:S03]  /*d730*/  @!P2 IMAD.MOV R59, RZ, RZ, -R59 ;  /* 0x000000ffff3ba224 */ /* 0x000fc600078e0a3b */
[----:B0-----:R-:W4:Y:S04]  /*d740*/  LDL.LU R60, [R1+0x1fc] ;  /* 0x0001fc00013c7983 */ /* 0x001f280000300800 */
[----:B------:R-:W4:Y:S01]  /*d750*/  LDL.LU R3, [R1+0x200] ;  /* 0x0002000001037983 */ /* 0x000f220000300800 */
[----:B------:R-:W-:Y:S01]  /*d760*/  ISETP.GE.AND P2, PT, R2, RZ, PT ;  /* 0x000000ff0200720c */ /* 0x000fe20003f46270 */
[----:B------:R-:W-:Y:S02]  /*d770*/  @!P0 IMAD.MOV R57, RZ, RZ, -R57 ;  /* 0x000000ffff398224 */ /* 0x000fe400078e0a39 */
[----:B------:R0:W-:Y:S01]  /*d780*/  STL [R1+0xd8c], R59 ;  /* 0x000d8c3b01007387 */ /* 0x0001e20000100800 */
[----:B------:R-:W-:-:S03]  /*d790*/  @!P3 IMAD.MOV R58, RZ, RZ, -R58 ;  /* 0x000000ffff3ab224 */ /* 0x000fc600078e0a3a */
[----:B------:R-:W4:Y:S01]  /*d7a0*/  LDL.LU R2, [R1+0x204] ;  /* 0x0002040001027983 */ /* 0x000f220000300800 */
[----:B------:R-:W-:Y:S01]  /*d7b0*/  @!P4 IMAD.MOV R56, RZ, RZ, -R56 ;  /* 0x000000ffff38c224 */ /* 0x000fe200078e0a38 */
[----:B--2---:R-:W-:Y:S02]  /*d7c0*/  ISETP.GE.AND P0, PT, R63, RZ, PT ;  /* 0x000000ff3f00720c */ /* 0x004fe40003f06270 */
[----:B---3--:R-:W-:Y:S02]  /*d7d0*/  ISETP.GE.AND P4, PT, R64, RZ, PT ;  /* 0x000000ff4000720c */ /* 0x008fe40003f86270 */
[----:B----4-:R-:W-:Y:S02]  /*d7e0*/  ISETP.GE.AND P3, PT, R61, RZ, PT ;  /* 0x000000ff3d00720c */ /* 0x010fe40003f66270 */
[----:B------:R-:W2:Y:S04]  /*d7f0*/  LDL.LU R61, [R1+0x1dc] ;  /* 0x0001dc00013d7983 */ /* 0x000ea80000300800 */
[----:B------:R-:W-:Y:S04]  /*d800*/  STL [R1+0xd90], R57 ;  /* 0x000d903901007387 */ /* 0x000fe80000100800 */
[----:B------:R-:W3:Y:S04]  /*d810*/  LDL.LU R63, [R1+0x1e4] ;  /* 0x0001e400013f7983 */ /* 0x000ee80000300800 */
[----:B------:R-:W-:Y:S04]  /*d820*/  STL [R1+0xd98], R56 ;  /* 0x000d983801007387 */ /* 0x000fe80000100800 */
[----:B------:R-:W4:Y:S01]  /*d830*/  LDL.LU R64, [R1+0x1e8] ;  /* 0x0001e80001407983 */ /* 0x000f220000300800 */
[----:B------:R-:W-:Y:S01]  /*d840*/  @!P1 IMAD.MOV R55, RZ, RZ, -R55 ;  /* 0x000000ffff379224 */ /* 0x000fe200078e0a37 */
[----:B------:R-:W-:Y:S01]  /*d850*/  ISETP.GE.AND P1, PT, R69, RZ, PT ;  /* 0x000000ff4500720c */ /* 0x000fe20003f26270 */
[----:B------:R-:W-:-:S03]  /*d860*/  @!P3 IMAD.MOV R53, RZ, RZ, -R53 ;  /* 0x000000ffff35b224 */ /* 0x000fc600078e0a35 */
[----:B------:R-:W-:Y:S01]  /*d870*/  STL [R1+0xd9c], R55 ;  /* 0x000d9c3701007387 */ /* 0x000fe20000100800 */
[----:B------:R-:W-:-:S03]  /*d880*/  @!P2 IMAD.MOV R54, RZ, RZ, -R54 ;  /* 0x000000ffff36a224 */ /* 0x000fc600078e0a36 */
[----:B------:R-:W4:Y:S01]  /*d890*/  LDL.LU R69, [R1+0x1ec] ;  /* 0x0001ec0001457983 */ /* 0x000f220000300800 */
[----:B------:R-:W-:Y:S02]  /*d8a0*/  ISETP.GE.AND P2, PT, R60, RZ, PT ;  /* 0x000000ff3c00720c */ /* 0x000fe40003f46270 */
[----:B------:R-:W-:Y:S01]  /*d8b0*/  ISETP.GE.AND P3, PT, R3, RZ, PT ;  /* 0x000000ff0300720c */ /* 0x000fe20003f66270 */
[----:B------:R-:W4:Y:S04]  /*d8c0*/  LDL.LU R60, [R1+0x1f0] ;  /* 0x0001f000013c7983 */ /* 0x000f280000300800 */
[----:B------:R-:W-:Y:S01]  /*d8d0*/  STL [R1+0xda4], R53 ;  /* 0x000da43501007387 */ /* 0x000fe20000100800 */
[----:B------:R-:W-:-:S03]  /*d8e0*/  @!P0 IMAD.MOV R52, RZ, RZ, -R52 ;  /* 0x000000ffff348224 */ /* 0x000fc600078e0a34 */
[----:B------:R-:W4:Y:S01]  /*d8f0*/  LDL.LU R3, [R1+0x1b8] ;  /* 0x0001b80001037983 */ /* 0x000f220000300800 */
[----:B------:R-:W-:Y:S01]  /*d900*/  @!P4 IMAD.MOV R51, RZ, RZ, -R51 ;  /* 0x000000ffff33c224 */ /* 0x000fe200078e0a33 */
[----:B------:R-:W-:Y:S02]  /*d910*/  ISETP.GE.AND P0, PT, R2, RZ, PT ;  /* 0x000000ff0200720c */ /* 0x000fe40003f06270 */
[----:B------:R-:W-:Y:S01]  /*d920*/  STL [R1+0xda8], R52 ;  /* 0x000da83401007387 */ /* 0x000fe20000100800 */
[----:B------:R-:W-:-:S03]  /*d930*/  @!P2 IMAD.MOV R49, RZ, RZ, -R49 ;  /* 0x000000ffff31a224 */ /* 0x000fc600078e0a31 */
[----:B------:R-:W4:Y:S01]  /*d940*/  LDL.LU R2, [R1+0x1bc] ;  /* 0x0001bc0001027983 */ /* 0x000f220000300800 */
[----:B------:R-:W-:-:S03]  /*d950*/  @!P1 IMAD.MOV R50, RZ, RZ, -R50 ;  /* 0x000000ffff329224 */ /* 0x000fc600078e0a32 */
[----:B------:R-:W-:Y:S01]  /*d960*/  STL [R1+0xdb0], R51 ;  /* 0x000db03301007387 */ /* 0x000fe20000100800 */
[----:B--2---:R-:W-:-:S03]  /*d970*/  ISETP.GE.AND P4, PT, R61, RZ, PT ;  /* 0x000000ff3d00720c */ /* 0x004fc60003f86270 */
[----:B------:R-:W2:Y:S01]  /*d980*/  LDL.LU R61, [R1+0x1c0] ;  /* 0x0001c000013d7983 */ /* 0x000ea20000300800 */
[----:B---3--:R-:W-:-:S03]  /*d990*/  ISETP.GE.AND P1, PT, R63, RZ, PT ;  /* 0x000000ff3f00720c */ /* 0x008fc60003f26270 */
[----:B------:R-:W3:Y:S04]  /*d9a0*/  LDL.LU R63, [R1+0x1c4] ;  /* 0x0001c400013f7983 */ /* 0x000ee80000300800 */
[----:B------:R-:W-:Y:S01]  /*d9b0*/  STL [R1+0xdb4], R49 ;  /* 0x000db43101007387 */ /* 0x000fe20000100800 */
[----:B----4-:R-:W-:-:S03]  /*d9c0*/  ISETP.GE.AND P2, PT, R64, RZ, PT ;  /* 0x000000ff4000720c */ /* 0x010fc60003f46270 */
[----:B------:R-:W4:Y:S01]  /*d9d0*/  LDL.LU R64, [R1+0x1c8] ;  /* 0x0001c80001407983 */ /* 0x000f220000300800 */
[----:B------:R-:W-:Y:S02]  /*d9e0*/  @!P3 IMAD.MOV R48, RZ, RZ, -R48 ;  /* 0x000000ffff30b224 */ /* 0x000fe400078e0a30 */
[----:B------:R-:W-:-:S03]  /*d9f0*/  @!P0 IMAD.MOV R47, RZ, RZ, -R47 ;  /* 0x000000ffff2f8224 */ /* 0x000fc600078e0a2f */
[----:B------:R-:W-:Y:S01]  /*da00*/  STL [R1+0xdbc], R48 ;  /* 0x000dbc3001007387 */ /* 0x000fe20000100800 */
[----:B------:R-:W-:-:S03]  /*da10*/  ISETP.GE.AND P3, PT, R69, RZ, PT ;  /* 0x000000ff4500720c */ /* 0x000fc60003f66270 */
[----:B------:R-:W4:Y:S01]  /*da20*/  LDL.LU R69, [R1+0x190] ;  /* 0x0001900001457983 */ /* 0x000f220000300800 */
[----:B------:R-:W-:Y:S01]  /*da30*/  @!P4 IMAD.MOV R46, RZ, RZ, -R46 ;  /* 0x000000ffff2ec224 */ /* 0x000fe200078e0a2e */
[----:B------:R-:W-:Y:S02]  /*da40*/  ISETP.GE.AND P0, PT, R60, RZ, PT ;  /* 0x000000ff3c00720c */ /* 0x000fe40003f06270 */
[----:B------:R-:W-:Y:S01]  /*da50*/  STL [R1+0xdc0], R47 ;  /* 0x000dc02f01007387 */ /* 0x000fe20000100800 */
[----:B------:R-:W-:-:S03]  /*da60*/  @!P1 IMAD.MOV R45, RZ, RZ, -R45 ;  /* 0x000000ffff2d9224 */ /* 0x000fc600078e0a2d */
[----:B------:R-:W4:Y:S01]  /*da70*/  LDL.LU R60, [R1+0x194] ;  /* 0x00019400013c7983 */ /* 0x000f220000300800 */
[----:B------:R-:W-:-:S03]  /*da80*/  ISETP.GE.AND P4, PT, R3, RZ, PT ;  /* 0x000000ff0300720c */ /* 0x000fc60003f86270 */
[----:B------:R-:W4:Y:S01]  /*da90*/  LDL.LU R3, [R1+0x19c] ;  /* 0x00019c0001037983 */ /* 0x000f220000300800 */
[----:B------:R-:W-:-:S03]  /*daa0*/  @!P2 IMAD.MOV R44, RZ, RZ, -R44 ;  /* 0x000000ffff2ca224 */ /* 0x000fc600078e0a2c */
[----:B------:R-:W-:Y:S01]  /*dab0*/  STL [R1+0xdc8], R45 ;  /* 0x000dc82d01007387 */ /* 0x000fe20000100800 */
[----:B------:R-:W-:Y:S01]  /*dac0*/  ISETP.GE.AND P1, PT, R2, RZ, PT ;  /* 0x000000ff0200720c */ /* 0x000fe20003f26270 */
[----:B------:R-:W-:Y:S02]  /*dad0*/  @!P3 IMAD.MOV R43, RZ, RZ, -R43 ;  /* 0x000000ffff2bb224 */ /* 0x000fe400078e0a2b */
[----:B------:R-:W4:Y:S02]  /*dae0*/  LDL.LU R2, [R1+0x1a4] ;  /* 0x0001a40001027983 */ /* 0x000f240000300800 */
[----:B------:R-:W-:Y:S02]  /*daf0*/  @!P4 IMAD.MOV R41, RZ, RZ, -R41 ;  /* 0x000000ffff29c224 */ /* 0x000fe400078e0a29 */
[----:B------:R-:W-:Y:S01]  /*db00*/  STL [R1+0xdcc], R44 ;  /* 0x000dcc2c01007387 */ /* 0x000fe20000100800 */
[----:B------:R-:W-:Y:S01]  /*db10*/  @!P0 IMAD.MOV R42, RZ, RZ, -R42 ;  /* 0x000000ffff2a8224 */ /* 0x000fe200078e0a2a */
[----:B--2---:R-:W-:-:S02]  /*db20*/  ISETP.GE.AND P2, PT, R61, RZ, PT ;  /* 0x000000ff3d00720c */ /* 0x004fc40003f46270 */
[----:B------:R-:W2:Y:S04]  /*db30*/  LDL.LU R61, [R1+0x1ac] ;  /* 0x0001ac00013d7983 */ /* 0x000ea80000300800 */
[----:B------:R-:W-:Y:S01]  /*db40*/  STL [R1+0xdd4], R43 ;  /* 0x000dd42b01007387 */ /* 0x000fe20000100800 */
[----:B---3--:R-:W-:-:S03]  /*db50*/  ISETP.GE.AND P3, PT, R63, RZ, PT ;  /* 0x000000ff3f00720c */ /* 0x008fc60003f66270 */
[----:B------:R-:W3:Y:S04]  /*db60*/  LDL.LU R63, [R1+0x184] ;  /* 0x00018400013f7983 */ /* 0x000ee80000300800 */
[----:B------:R-:W-:Y:S01]  /*db70*/  STL [R1+0xdd8], R41 ;  /* 0x000dd82901007387 */ /* 0x000fe20000100800 */
[----:B----4-:R-:W-:-:S03]  /*db80*/  ISETP.GE.AND P0, PT, R64, RZ, PT ;  /* 0x000000ff4000720c */ /* 0x010fc60003f06270 */
[----:B------:R-:W4:Y:S01]  /*db90*/  LDL.LU R64, [R1+0x18c] ;  /* 0x00018c0001407983 */ /* 0x000f220000300800 */
[----:B------:R-:W-:-:S03]  /*dba0*/  @!P1 IMAD.MOV R40, RZ, RZ, -R40 ;  /* 0x000000ffff289224 */ /* 0x000fc600078e0a28 */
[----:B0-----:R-:W4:Y:S01]  /*dbb0*/  LDL.LU R59, [R1+0x188] ;  /* 0x00018800013b7983 */ /* 0x001f220000300800 */
[----:B------:R-:W-:Y:S01]  /*dbc0*/  ISETP.GE.AND P4, PT, R69, RZ, PT ;  /* 0x000000ff4500720c */ /* 0x000fe20003f86270 */
[----:B------:R-:W-:-:S04]  /*dbd0*/  IMAD.MOV.U32 R69, RZ, RZ, R39 ;  /* 0x000000ffff457224 */ /* 0x000fc800078e0027 */
[----:B------:R-:W-:Y:S01]  /*dbe0*/  @!P2 IMAD.MOV R69, RZ, RZ, -R69 ;  /* 0x000000ffff45a224 */ /* 0x000fe200078e0a45 */
[----:B------:R-:W-:Y:S01]  /*dbf0*/  ISETP.GE.AND P1, PT, R60, RZ, PT ;  /* 0x000000ff3c00720c */ /* 0x000fe20003f26270 */
[----:B------:R0:W-:Y:S01]  /*dc00*/  STL [R1], R40 ;  /* 0x0000002801007387 */ /* 0x0001e20000100800 */
[----:B------:R-:W-:-:S03]  /*dc10*/  ISETP.GE.AND P2, PT, R3, RZ, PT ;  /* 0x000000ff0300720c */ /* 0x000fc60003f46270 */
[----:B------:R-:W-:Y:S01]  /*dc20*/  STL [R1+0xde0], R69 ;  /* 0x000de04501007387 */ /* 0x000fe20000100800 */
[----:B------:R-:W-:-:S03]  /*dc30*/  @!P3 IMAD.MOV R38, RZ, RZ, -R38 ;  /* 0x000000ffff26b224 */ /* 0x000fc600078e0a26 */
[----:B------:R-:W4:Y:S01]  /*dc40*/  LDL.LU R3, [R1+0xdc] ;  /* 0x0000dc0001037983 */ /* 0x000f220000300800 */
[----:B0-----:R-:W-:Y:S01]  /*dc50*/  IMAD.MOV.U32 R40, RZ, RZ, R36 ;  /* 0x000000ffff287224 */ /* 0x001fe200078e0024 */
[----:B------:R-:W-:Y:S01]  /*dc60*/  ISETP.GE.AND P3, PT, R2, RZ, PT ;  /* 0x000000ff0200720c */ /* 0x000fe20003f66270 */
[----:B------:R-:W-:Y:S01]  /*dc70*/  @!P0 IMAD.MOV R37, RZ, RZ, -R37 ;  /* 0x000000ffff258224 */ /* 0x000fe200078e0a25 */
[----:B------:R-:W4:Y:S01]  /*dc80*/  LDL.LU R2, [R1+0xe0] ;  /* 0x0000e00001027983 */ /* 0x000f220000300800 */
[----:B------:R-:W-:Y:S02]  /*dc90*/  @!P4 IMAD.MOV R40, RZ, RZ, -R40 ;  /* 0x000000ffff28c224 */ /* 0x000fe400078e0a28 */
[----:B------:R-:W-:Y:S01]  /*dca0*/  @!P1 IMAD.MOV R35, RZ, RZ, -R35 ;  /* 0x000000ffff239224 */ /* 0x000fe200078e0a23 */
[----:B------:R-:W4:Y:S01]  /*dcb0*/  LDL.LU R60, [R1+0xe4] ;  /* 0x0000e400013c7983 */ /* 0x000f220000300800 */
[----:B--2---:R-:W-:-:S03]  /*dcc0*/  ISETP.GE.AND P0, PT, R61, RZ, PT ;  /* 0x000000ff3d00720c */ /* 0x004fc60003f06270 */
[----:B------:R-:W2:Y:S04]  /*dcd0*/  LDL.LU R61, [R1+0x168] ;  /* 0x00016800013d7983 */ /* 0x000ea80000300800 */
[----:B------:R0:W-:Y:S01]  /*dce0*/  STL [R1+0x4c], R37 ;  /* 0x00004c2501007387 */ /* 0x0001e20000100800 */
[----:B---3--:R-:W-:-:S03]  /*dcf0*/  ISETP.GE.AND P4, PT, R63, RZ, PT ;  /* 0x000000ff3f00720c */ /* 0x008fc60003f86270 */
[----:B------:R-:W-:Y:S04]  /*dd00*/  STL [R1+0xde4], R40 ;  /* 0x000de42801007387 */ /* 0x000fe80000100800 */
[----:B------:R-:W3:Y:S01]  /*dd10*/  LDL.LU R63, [R1+0x16c] ;  /* 0x00016c00013f7983 */ /* 0x000ee20000300800 */
[----:B----4-:R-:W-:-:S03]  /*dd20*/  ISETP.GE.AND P1, PT, R64, RZ, PT ;  /* 0x000000ff4000720c */ /* 0x010fc60003f26270 */
[----:B------:R-:W-:Y:S04]  /*dd30*/  STL [R1+0xdec], R35 ;  /* 0x000dec2301007387 */ /* 0x000fe80000100800 */
[----:B------:R-:W4:Y:S01]  /*dd40*/  LDL.LU R64, [R1+0x44] ;  /* 0x0000440001407983 */ /* 0x000f220000300800 */
[----:B0-----:R-:W-:Y:S02]  /*dd50*/  IMAD.MOV.U32 R37, RZ, RZ, R33 ;  /* 0x000000ffff257224 */ /* 0x001fe400078e0021 */
[----:B------:R-:W-:Y:S02]  /*dd60*/  IMAD.MOV.U32 R39, RZ, RZ, R32 ;  /* 0x000000ffff277224 */ /* 0x000fe400078e0020 */
[----:B------:R-:W-:Y:S02]  /*dd70*/  @!P3 IMAD.MOV R37, RZ, RZ, -R37 ;  /* 0x000000ffff25b224 */ /* 0x000fe400078e0a25 */
[----:B------:R-:W-:-:S02]  /*dd80*/  @!P0 IMAD.MOV R39, RZ, RZ, -R39 ;  /* 0x000000ffff278224 */ /* 0x000fc400078e0a27 */
[----:B------:R-:W-:Y:S01]  /*dd90*/  IMAD.MOV.U32 R36, RZ, RZ, R34 ;  /* 0x000000ffff247224 */ /* 0x000fe200078e0022 */
[----:B------:R-:W-:Y:S01]  /*dda0*/  ISETP.GE.AND P3, PT, R3, RZ, PT ;  /* 0x000000ff0300720c */ /* 0x000fe20003f66270 */
[----:B------:R-:W-:Y:S01]  /*ddb0*/  IMAD.MOV.U32 R3, RZ, RZ, R31 ;  /* 0x000000ffff037224 */ /* 0x000fe200078e001f */
[----:B------:R-:W-:-:S03]  /*ddc0*/  ISETP.GE.AND P0, PT, R2, RZ, PT ;  /* 0x000000ff0200720c */ /* 0x000fc60003f06270 */
[----:B------:R-:W-:Y:S02]  /*ddd0*/  @!P4 IMAD.MOV R3, RZ, RZ, -R3 ;  /* 0x000000ffff03c224 */ /* 0x000fe400078e0a03 */
[----:B------:R-:W-:Y:S01]  /*dde0*/  @!P2 IMAD.MOV R36, RZ, RZ, -R36 ;  /* 0x000000ffff24a224 */ /* 0x000fe200078e0a24 */
[----:B------:R-:W-:Y:S01]  /*ddf0*/  ISETP.GE.AND P4, PT, R60, RZ, PT ;  /* 0x000000ff3c00720c */ /* 0x000fe20003f86270 */
[----:B------:R-:W-:Y:S01]  /*de00*/  IMAD.MOV.U32 R2, RZ, RZ, R30 ;  /* 0x000000ffff027224 */ /* 0x000fe200078e001e */
[----:B------:R-:W-:-:S03]  /*de10*/  ISETP.GE.AND P2, PT, R59, RZ, PT ;  /* 0x000000ff3b00720c */ /* 0x000fc60003f46270 */
[----:B------:R-:W-:Y:S02]  /*de20*/  @!P3 IMAD.MOV R28, RZ, RZ, -R28 ;  /* 0x000000ffff1cb224 */ /* 0x000fe400078e0a1c */
[----:B------:R-:W-:Y:S02]  /*de30*/  @!P1 IMAD.MOV R2, RZ, RZ, -R2 ;  /* 0x000000ffff029224 */ /* 0x000fe400078e0a02 */
[----:B------:R-:W-:Y:S02]  /*de40*/  IMAD.MOV.U32 R30, RZ, RZ, R26 ;  /* 0x000000ffff1e7224 */ /* 0x000fe400078e001a */
[----:B------:R-:W-:Y:S02]  /*de50*/  @!P0 IMAD.MOV R27, RZ, RZ, -R27 ;  /* 0x000000ffff1b8224 */ /* 0x000fe400078e0a1b */
[----:B------:R-:W-:Y:S02]  /*de60*/  IMAD.MOV.U32 R31, RZ, RZ, R25 ;  /* 0x000000ffff1f7224 */ /* 0x000fe400078e0019 */
[----:B------:R-:W-:-:S02]  /*de70*/  @!P4 IMAD.MOV R30, RZ, RZ, -R30 ;  /* 0x000000ffff1ec224 */ /* 0x000fc400078e0a1e */
[----:B------:R-:W-:Y:S01]  /*de80*/  @!P2 IMAD.MOV R29, RZ, RZ, -R29 ;  /* 0x000000ffff1da224 */ /* 0x000fe200078e0a1d */
[----:B------:R-:W-:Y:S01]  /*de90*/  STL [R1+0xdf0], R36 ;  /* 0x000df02401007387 */ /* 0x000fe20000100800 */
[----:B------:R-:W-:Y:S02]  /*dea0*/  IMAD.MOV.U32 R32, RZ, RZ, R24 ;  /* 0x000000ffff207224 */ /* 0x000fe400078e0018 */
[----:B------:R-:W-:Y:S01]  /*deb0*/  IMAD.MOV.U32 R34, RZ, RZ, R22 ;  /* 0x000000ffff227224 */ /* 0x000fe200078e0016 */
[----:B------:R-:W-:Y:S01]  /*dec0*/  STL [R1+0xdf8], R37 ;  /* 0x000df82501007387 */ /* 0x000fe20000100800 */
[----:B------:R-:W-:Y:S02]  /*ded0*/  IMAD.MOV.U32 R33, RZ, RZ, R21 ;  /* 0x000000ffff217224 */ /* 0x000fe400078e0015 */
[----:B------:R-:W-:Y:S01]  /*dee0*/  IMAD.MOV.U32 R24, RZ, RZ, R20 ;  /* 0x000000ffff187224 */ /* 0x000fe200078e0014 */
[----:B------:R-:W-:Y:S01]  /*def0*/  STL [R1+0xdfc], R39 ;  /* 0x000dfc2701007387 */ /* 0x000fe20000100800 */
[----:B------:R-:W-:-:S03]  /*df00*/  IMAD.MOV.U32 R25, RZ, RZ, R19 ;  /* 0x000000ffff197224 */ /* 0x000fc600078e0013 */
[----:B------:R-:W-:Y:S04]  /*df10*/  STL [R1+0xe04], R29 ;  /* 0x000e041d01007387 */ /* 0x000fe80000100800 */
[----:B------:R-:W-:Y:S04]  /*df20*/  STL [R1+0xe08], R28 ;  /* 0x000e081c01007387 */ /* 0x000fe80000100800 */
[----:B------:R-:W-:Y:S04]  /*df30*/  STL [R1+0xe10], R27 ;  /* 0x000e101b01007387 */ /* 0x000fe80000100800 */
[----:B------:R-:W-:Y:S01]  /*df40*/  STL [R1+0xe14], R30 ;  /* 0x000e141e01007387 */ /* 0x000fe20000100800 */
[----:B--2---:R-:W-:-:S02]  /*df50*/  ISETP.GE.AND P1, PT, R61, RZ, PT ;  /* 0x000000ff3d00720c */ /* 0x004fc40003f26270 */
[----:B----4-:R-:W-:Y:S02]  /*df60*/  ISETP.GE.AND P3, PT, R64, RZ, PT ;  /* 0x000000ff4000720c */ /* 0x010fe40003f66270 */
[----:B------:R-:W-:-:S04]  /*df70*/  LOP3.LUT R64, R6, 0x90, RZ, 0xfc, !PT ;  /* 0x0000009006407812 */ /* 0x000fc800078efcff */
[----:B------:R-:W-:Y:S02]  /*df80*/  ISETP.GE.AND P0, PT, R64, RZ, PT ;  /* 0x000000ff4000720c */ /* 0x000fe40003f06270 */
[----:B------:R-:W-:Y:S02]  /*df90*/  LOP3.LUT R64, R6, 0x92, RZ, 0xfc, !PT ;  /* 0x0000009206407812 */ /* 0x000fe400078efcff */
[----:B---3--:R-:W-:Y:S02]  /*dfa0*/  ISETP.GE.AND P2, PT, R63, RZ, PT ;  /* 0x000000ff3f00720c */ /* 0x008fe40003f46270 */
[----:B------:R-:W-:Y:S01]  /*dfb0*/  ISETP.GE.AND P4, PT, R64, RZ, PT ;  /* 0x000000ff4000720c */ /* 0x000fe20003f86270 */
[----:B------:R-:W-:Y:S01]  /*dfc0*/  @!P1 IMAD.MOV R31, RZ, RZ, -R31 ;  /* 0x000000ffff1f9224 */ /* 0x000fe200078e0a1f */
[----:B------:R-:W-:Y:S01]  /*dfd0*/  LOP3.LUT R64, R6, 0x94, RZ, 0xfc, !PT ;  /* 0x0000009406407812 */ /* 0x000fe200078efcff */
[----:B------:R-:W-:Y:S01]  /*dfe0*/  @!P3 IMAD.MOV R34, RZ, RZ, -R34 ;  /* 0x000000ffff22b224 */ /* 0x000fe200078e0a22 */
[----:B------:R-:W-:Y:S01]  /*dff0*/  ISETP.GT.U32.AND P6, PT, R5, R16, PT ;  /* 0x000000100500720c */ /* 0x000fe20003fc4070 */
[----:B------:R-:W-:Y:S01]  /*e000*/  IMAD.MOV.U32 R26, RZ, RZ, R18 ;  /* 0x000000ffff1a7224 */ /* 0x000fe200078e0012 */
[----:B------:R-:W-:Y:S01]  /*e010*/  ISETP.GE.AND P1, PT, R64, RZ, PT ;  /* 0x000000ff4000720c */ /* 0x000fe20003f26270 */
[----:B------:R-:W-:Y:S01]  /*e020*/  @!P0 IMAD.MOV R33, RZ, RZ, -R33 ;  /* 0x000000ffff218224 */ /* 0x000fe200078e0a21 */
[----:B------:R-:W0:Y:S03]  /*e030*/  LDC R63, c[0x0][0x3a0] ;  /* 0x0000e800ff3f7b82 */ /* 0x000e260000000800 */
[----:B------:R-:W-:Y:S01]  /*e040*/  @!P2 IMAD.MOV R32, RZ, RZ, -R32 ;  /* 0x000000ffff20a224 */ /* 0x000fe200078e0a20 */
[----:B------:R-:W-:Y:S01]  /*e050*/  STL [R1+0xe1c], R31 ;  /* 0x000e1c1f01007387 */ /* 0x000fe20000100800 */
[----:B------:R-:W-:-:S03]  /*e060*/  @!P4 IMAD.MOV R24, RZ, RZ, -R24 ;  /* 0x000000ffff18c224 */ /* 0x000fc600078e0a18 */
[----:B------:R-:W-:Y:S03]  /*e070*/  STL [R1+0xe20], R32 ;  /* 0x000e202001007387 */ /* 0x000fe60000100800 */
[----:B------:R-:W-:Y:S01]  /*e080*/  @!P1 IMAD.MOV R25, RZ, RZ, -R25 ;  /* 0x000000ffff199224 */ /* 0x000fe200078e0a19 */
[----:B------:R-:W-:Y:S01]  /*e090*/  STL [R1+0xe28], R34 ;  /* 0x000e282201007387 */ /* 0x000fe20000100800 */
[----:B------:R-:W-:-:S03]  /*e0a0*/  ISETP.GE.AND P1, PT, R13, RZ, PT ;  /* 0x000000ff0d00720c */ /* 0x000fc60003f26270 */
[----:B------:R-:W-:Y:S04]  /*e0b0*/  STL [R1+0xe2c], R33 ;  /* 0x000e2c2101007387 */ /* 0x000fe80000100800 */
[----:B------:R-:W-:Y:S04]  /*e0c0*/  STL [R1+0xe34], R24 ;  /* 0x000e341801007387 */ /* 0x000fe80000100800 */
[----:B------:R-:W-:Y:S04]  /*e0d0*/  STL [R1+0xe38], R25 ;  /* 0x000e381901007387 */ /* 0x000fe80000100800 */
[----:B------:R-:W2:Y:S01]  /*e0e0*/  LDL.LU R13, [R1+0xe88] ;  /* 0x000e8800010d7983 */ /* 0x000ea20000300800 */
[----:B------:R-:W-:-:S04]  /*e0f0*/  LOP3.LUT R64, R6, 0x96, RZ, 0xfc, !PT ;  /* 0x0000009606407812 */ /* 0x000fc800078efcff */
[----:B------:R-:W-:Y:S02]  /*e100*/  ISETP.GE.AND P2, PT, R64, RZ, PT ;  /* 0x000000ff4000720c */ /* 0x000fe40003f46270 */
[----:B------:R-:W-:-:S04]  /*e110*/  LOP3.LUT R64, R6, 0x98, RZ, 0xfc, !PT ;  /* 0x0000009806407812 */ /* 0x000fc800078efcff */
[----:B------:R-:W-:Y:S02]  /*e120*/  ISETP.GE.AND P3, PT, R64, RZ, PT ;  /* 0x000000ff4000720c */ /* 0x000fe40003f66270 */
[----:B------:R-:W-:-:S04]  /*e130*/  LOP3.LUT R64, R6, 0x9a, RZ, 0xfc, !PT ;  /* 0x0000009a06407812 */ /* 0x000fc800078efcff */
[----:B------:R-:W-:Y:S02]  /*e140*/  ISETP.GE.AND P0, PT, R64, RZ, PT ;  /* 0x000000ff4000720c */ /* 0x000fe40003f06270 */
[----:B------:R-:W-:-:S04]  /*e150*/  LOP3.LUT R64, R6, 0x9c, RZ, 0xfc, !PT ;  /* 0x0000009c06407812 */ /* 0x000fc800078efcff */
[----:B------:R-:W-:Y:S02]  /*e160*/  ISETP.GE.AND P4, PT, R64, RZ, PT ;  /* 0x000000ff4000720c */ /* 0x000fe40003f86270 */
[----:B------:R-:W-:Y:S01]  /*e170*/  LOP3.LUT R64, R6, 0xa0, RZ, 0xfc, !PT ;  /* 0x000000a006407812 */ /* 0x000fe200078efcff */
[----:B------:R-:W-:-:S03]  /*e180*/  @!P2 IMAD.MOV R26, RZ, RZ, -R26 ;  /* 0x000000ffff1aa224 */ /* 0x000fc600078e0a1a */
[----:B------:R-:W-:Y:S02]  /*e190*/  ISETP.GE.AND P2, PT, R64, RZ, PT ;  /* 0x000000ff4000720c */ /* 0x000fe40003f46270 */
[----:B------:R-:W-:Y:S01]  /*e1a0*/  LOP3.LUT R64, R6, 0xa2, RZ, 0xfc, !PT ;  /* 0x000000a206407812 */ /* 0x000fe200078efcff */
[----:B------:R-:W-:-:S03]  /*e1b0*/  @!P3 IMAD.MOV R17, RZ, RZ, -R17 ;  /* 0x000000ffff11b224 */ /* 0x000fc600078e0a11 */
[----:B------:R-:W-:Y:S01]  /*e1c0*/  ISETP.GE.AND P3, PT, R64, RZ, PT ;  /* 0x000000ff4000720c */ /* 0x000fe20003f66270 */
[----:B------:R-:W-:Y:S02]  /*e1d0*/  @!P6 IMAD.IADD R16, R16, 0x1, -R5 ;  /* 0x000000011010e824 */ /* 0x000fe400078e0a05 */
[----:B------:R-:W-:Y:S02]  /*e1e0*/  @!P4 IMAD.MOV R15, RZ, RZ, -R15 ;  /* 0x000000ffff0fc224 */ /* 0x000fe400078e0a0f */
[----:B------:R-:W-:Y:S01]  /*e1f0*/  @!P0 IMAD.MOV R16, RZ, RZ, -R16 ;  /* 0x000000ffff108224 */ /* 0x000fe200078e0a10 */
[----:B------:R-:W-:Y:S01]  /*e200*/  STL [R1+0xe40], R26 ;  /* 0x000e401a01007387 */ /* 0x000fe20000100800 */
[----:B------:R-:W-:Y:S02]  /*e210*/  @!P1 IMAD.MOV R14, RZ, RZ, -R14 ;  /* 0x000000ffff0e9224 */ /* 0x000fe400078e0a0e */
[----:B------:R-:W-:Y:S01]  /*e220*/  @!P2 IMAD.MOV R12, RZ, RZ, -R12 ;  /* 0x000000ffff0ca224 */ /* 0x000fe200078e0a0c */
[----:B------:R0:W-:Y:S04]  /*e230*/  STL [R1+0x2c], R17 ;  /* 0x00002c1101007387 */ /* 0x0001e80000100800 */
[----:B------:R-:W-:Y:S01]  /*e240*/  STL [R1+0x28], R16 ;  /* 0x0000281001007387 */ /* 0x000fe20000100800 */
[----:B------:R-:W-:-:S03]  /*e250*/  @!P3 IMAD.MOV R11, RZ, RZ, -R11 ;  /* 0x000000ffff0bb224 */ /* 0x000fc600078e0a0b */
[----:B------:R-:W-:Y:S04]  /*e260*/  STL [R1+0x24], R15 ;  /* 0x0000240f01007387 */ /* 0x000fe80000100800 */
[----:B------:R3:W-:Y:S04]  /*e270*/  STL [R1+0x20], R14 ;  /* 0x0000200e01007387 */ /* 0x0007e80000100800 */
[----:B------:R-:W-:Y:S04]  /*e280*/  STL [R1+0xe44], R6 ;  /* 0x000e440601007387 */ /* 0x000fe80000100800 */
[----:B------:R4:W-:Y:S01]  /*e290*/  STL [R1+0x1c], R12 ;  /* 0x00001c0c01007387 */ /* 0x0009e20000100800 */
[----:B------:R-:W-:-:S02]  /*e2a0*/  IMAD R8, R8, UR13, RZ ;  /* 0x0000000d08087c24 */ /* 0x000fc4000f8e02ff */
[----:B0-----:R-:W-:-:S03]  /*e2b0*/  VIADD R17, R63, 0x3f ;  /* 0x0000003f3f117836 */ /* 0x001fc60000000000 */
[----:B------:R-:W-:Y:S02]  /*e2c0*/  IADD3 R9, P6, PT, R8, UR18, RZ ;  /* 0x0000001208097c10 */ /* 0x000fe4000ffde0ff */
[C---:B------:R-:W-:Y:S02]  /*e2d0*/  LOP3.LUT R61, R6.reuse, 0xa4, RZ, 0xfc, !PT ;  /* 0x000000a4063d7812 */ /* 0x040fe400078efcff */
[----:B------:R-:W-:Y:S01]  /*e2e0*/  LOP3.LUT R22, R6, 0xac, RZ, 0xfc, !PT ;  /* 0x000000ac06167812 */ /* 0x000fe200078efcff */
[----:B------:R-:W0:Y:S01]  /*e2f0*/  S2R R64, SR_TID.X ;  /* 0x0000000000407919 */ /* 0x000e220000002100 */
[----:B------:R-:W-:Y:S01]  /*e300*/  LEA.HI.X.SX32 R8, R8, UR19, 0x1, P6 ;  /* 0x0000001308087c11 */ /* 0x000fe2000b0f0eff */
[----:B------:R-:W0:Y:S01]  /*e310*/  LDCU UR18, c[0x0][0x3b0] ;  /* 0x00007600ff1277ac */ /* 0x000e220008000800 */
[C---:B---3--:R-:W-:Y:S02]  /*e320*/  LOP3.LUT R14, R6.reuse, 0xa8, RZ, 0xfc, !PT ;  /* 0x000000a8060e7812 */ /* 0x048fe400078efcff */
[----:B------:R-:W-:Y:S01]  /*e330*/  LOP3.LUT R15, R6, 0xaa, RZ, 0xfc, !PT ;  /* 0x000000aa060f7812 */ /* 0x000fe200078efcff */
[----:B------:R-:W3:Y:S01]  /*e340*/  LDCU UR19, c[0x0][0x3b0] ;  /* 0x00007600ff1377ac */ /* 0x000ee20008000800 */
[----:B------:R-:W-:-:S02]  /*e350*/  ISETP.GT.AND P0, PT, R17, 0x3f, PT ;  /* 0x0000003f1100780c */ /* 0x000fc40003f04270 */
[----:B0-----:R-:W-:-:S04]  /*e360*/  LOP3.LUT R64, R64, 0x3f, RZ, 0xc0, !PT ;  /* 0x0000003f40407812 */ /* 0x001fc800078ec0ff */
[----:B------:R-:W-:Y:S02]  /*e370*/  ISETP.LT.AND P0, PT, R64, R63, P0 ;  /* 0x0000003f4000720c */ /* 0x000fe40000701270 */
[----:B------:R-:W-:Y:S02]  /*e380*/  ISETP.GE.AND P4, PT, R61, RZ, PT ;  /* 0x000000ff3d00720c */ /* 0x000fe40003f86270 */
[----:B--2---:R-:W-:Y:S02]  /*e390*/  ISETP.NE.AND P1, PT, R13, RZ, PT ;  /* 0x000000ff0d00720c */ /* 0x004fe40003f25270 */
[----:B------:R-:W-:-:S04]  /*e3a0*/  LOP3.LUT R16, RZ, R13, RZ, 0x33, !PT ;  /* 0x0000000dff107212 */ /* 0x000fc800078e33ff */
[----:B----4-:R-:W-:Y:S02]  /*e3b0*/  SEL R12, R16, R0, !P1 ;  /* 0x00000000100c7207 */ /* 0x010fe40004800000 */
[----:B------:R-:W2:Y:S01]  /*e3c0*/  LDL.LU R0, [R1+0xe84] ;  /* 0x000e840001007983 */ /* 0x000ea20000300800 */
[----:B------:R-:W-:-:S03]  /*e3d0*/  LOP3.LUT R13, R6, 0xa6, RZ, 0xfc, !PT ;  /* 0x000000a6060d7812 */ /* 0x000fc600078efcff */
[----:B------:R0:W-:Y:S01]  /*e3e0*/  STL [R1+0x18], R11 ;  /* 0x0000180b01007387 */ /* 0x0001e20000100800 */
[----:B------:R-:W-:Y:S02]  /*e3f0*/  ISETP.GE.AND P2, PT, R13, RZ, PT ;  /* 0x000000ff0d00720c */ /* 0x000fe40003f46270 */
[----:B------:R-:W-:Y:S02]  /*e400*/  IABS R20, R13 ;  /* 0x0000000d00147213 */ /* 0x000fe40000000000 */
[C---:B0-----:R-:W-:Y:S02]  /*e410*/  SEL R11, R16.reuse, R68, !P1 ;  /* 0x00000044100b7207 */ /* 0x041fe40004800000 */
[----:B------:R-:W-:Y:S01]  /*e420*/  SEL R13, R16, R93, !P1 ;  /* 0x0000005d100d7207 */ /* 0x000fe20004800000 */
[----:B------:R-:W-:Y:S01]  /*e430*/  IMAD R12, R12, UR5, RZ ;  /* 0x000000050c0c7c24 */ /* 0x000fe2000f8e02ff */
[C---:B------:R-:W-:Y:S01]  /*e440*/  SEL R17, R16.reuse, R89, !P1 ;  /* 0x0000005910117207 */ /* 0x040fe20004800000 */
[----:B------:R-:W-:Y:S01]  /*e450*/  IMAD R11, R11, UR39, RZ ;  /* 0x000000270b0b7c24 */ /* 0x000fe2000f8e02ff */
[----:B------:R-:W-:Y:S01]  /*e460*/  SEL R18, R16, R10, !P1 ;  /* 0x0000000a10127207 */ /* 0x000fe20004800000 */
[----:B------:R-:W-:Y:S01]  /*e470*/  IMAD R13, R13, UR5, RZ ;  /* 0x000000050d0d7c24 */ /* 0x000fe2000f8e02ff */
[----:B------:R-:W4:Y:S02]  /*e480*/  LDL.LU R68, [R1+0xe80] ;  /* 0x000e800001447983 */ /* 0x000f240000300800 */
[----:B------:R-:W-:-:S02]  /*e490*/  IADD3 R6, P6, PT, R11, R9, RZ ;  /* 0x000000090b067210 */ /* 0x000fc40007fde0ff */
[----:B------:R-:W-:Y:S02]  /*e4a0*/  IADD3 R21, P3, PT, R12, R9, RZ ;  /* 0x000000090c157210 */ /* 0x000fe40007f7e0ff */
[----:B------:R-:W-:Y:S01]  /*e4b0*/  LEA.HI.X.SX32 R10, R11, R8, 0x1, P6 ;  /* 0x000000080b0a7211 */ /* 0x000fe200030f0eff */
[----:B------:R0:W-:Y:S01]  /*e4c0*/  STL [R1+0x564], R6 ;  /* 0x0005640601007387 */ /* 0x0001e20000100800 */
[----:B------:R-:W-:Y:S01]  /*e4d0*/  IMAD R17, R17, UR5, RZ ;  /* 0x0000000511117c24 */ /* 0x000fe2000f8e02ff */
[----:B------:R-:W-:Y:S02]  /*e4e0*/  SEL R85, R16, R85, !P1 ;  /* 0x0000005510557207 */ /* 0x000fe40004800000 */
[----:B------:R-:W-:Y:S01]  /*e4f0*/  STL [R1+0x16c], R21 ;  /* 0x00016c1501007387 */ /* 0x000fe20000100800 */
[----:B0-----:R-:W-:-:S03]  /*e500*/  IADD3 R6, P6, PT, R13, R9, RZ ;  /* 0x000000090d067210 */ /* 0x001fc60007fde0ff */
[----:B------:R0:W-:Y:S01]  /*e510*/  STL [R1+0x560], R10 ;  /* 0x0005600a01007387 */ /* 0x0001e20000100800 */
[C---:B------:R-:W-:Y:S01]  /*e520*/  SEL R81, R16.reuse, R81, !P1 ;  /* 0x0000005110517207 */ /* 0x040fe20004800000 */
[----:B------:R-:W-:Y:S02]  /*e530*/  IMAD R85, R85, UR5, RZ ;  /* 0x0000000555557c24 */ /* 0x000fe4000f8e02ff */
[----:B------:R1:W-:Y:S01]  /*e540*/  STL [R1+0x18c], R6 ;  /* 0x00018c0601007387 */ /* 0x0003e20000100800 */
[----:B------:R-:W-:Y:S02]  /*e550*/  SEL R77, R16, R77, !P1 ;  /* 0x0000004d104d7207 */ /* 0x000fe40004800000 */
[-C--:B0-----:R-:W-:Y:S02]  /*e560*/  LEA.HI.X.SX32 R10, R12, R8.reuse, 0x1, P3 ;  /* 0x000000080c0a7211 */ /* 0x081fe400018f0eff */
[----:B------:R-:W-:Y:S02]  /*e570*/  IADD3 R11, P3, PT, R17, R9, RZ ;  /* 0x00000009110b7210 */ /* 0x000fe40007f7e0ff */
[----:B-1----:R-:W-:Y:S01]  /*e580*/  LEA.HI.X.SX32 R6, R13, R8, 0x1, P6 ;  /* 0x000000080d067211 */ /* 0x002fe200030f0eff */
[----:B------:R0:W-:Y:S01]  /*e590*/  STL [R1+0x168], R10 ;  /* 0x0001680a01007387 */ /* 0x0001e20000100800 */
[----:B------:R-:W-:-:S03]  /*e5a0*/  IMAD R81, R81, UR16, RZ ;  /* 0x0000001051517c24 */ /* 0x000fc6000f8e02ff */
[----:B------:R-:W-:Y:S01]  /*e5b0*/  STL [R1+0x1ac], R11 ;  /* 0x0001ac0b01007387 */ /* 0x000fe20000100800 */
[----:B------:R-:W-:-:S03]  /*e5c0*/  IMAD R77, R77, UR20, RZ ;  /* 0x000000144d4d7c24 */ /* 0x000fc6000f8e02ff */
[----:B------:R1:W-:Y:S01]  /*e5d0*/  STL [R1+0x188], R6 ;  /* 0x0001880601007387 */ /* 0x0003e20000100800 */
[----:B0-----:R-:W-:Y:S02]  /*e5e0*/  IADD3 R10, P6, PT, R85, R9, RZ ;  /* 0x00000009550a7210 */ /* 0x001fe40007fde0ff */
[C---:B------:R-:W-:Y:S02]  /*e5f0*/  SEL R73, R16.reuse, R73, !P1 ;  /* 0x0000004910497207 */ /* 0x040fe40004800000 */
[----:B-1----:R-:W-:Y:S01]  /*e600*/  LEA.HI.X.SX32 R6, R17, R8, 0x1, P3 ;  /* 0x0000000811067211 */ /* 0x002fe200018f0eff */
[----:B------:R0:W-:Y:S01]  /*e610*/  STL [R1+0x1cc], R10 ;  /* 0x0001cc0a01007387 */ /* 0x0001e20000100800 */
[----:B------:R-:W-:Y:S01]  /*e620*/  IADD3 R11, P3, PT, R81, R9, RZ ;  /* 0x00000009510b7210 */ /* 0x000fe20007f7e0ff */
[----:B------:R-:W-:Y:S02]  /*e630*/  IMAD R73, R73, UR26, RZ ;  /* 0x0000001a49497c24 */ /* 0x000fe4000f8e02ff */
[----:B------:R1:W-:Y:S01]  /*e640*/  STL [R1+0x1a8], R6 ;  /* 0x0001a80601007387 */ /* 0x0003e20000100800 */
[----:B------:R-:W-:-:S02]  /*e650*/  SEL R66, R16, R66, !P1 ;  /* 0x0000004210427207 */ /* 0x000fc40004800000 */
[----:B0-----:R-:W-:Y:S01]  /*e660*/  LEA.HI.X.SX32 R10, R85, R8, 0x1, P6 ;  /* 0x00000008550a7211 */ /* 0x001fe200030f0eff */
[----:B------:R0:W-:Y:S01]  /*e670*/  STL [R1+0x1ec], R11 ;  /* 0x0001ec0b01007387 */ /* 0x0001e20000100800 */
[----:B-1----:R-:W-:-:S03]  /*e680*/  IADD3 R6, P6, PT, R77, R9, RZ ;  /* 0x000000094d067210 */ /* 0x002fc60007fde0ff */
[----:B------:R1:W-:Y:S01]  /*e690*/  STL [R1+0x1c8], R10 ;  /* 0x0001c80a01007387 */ /* 0x0003e20000100800 */
[----:B------:R-:W-:-:S03]  /*e6a0*/  IMAD R66, R66, UR30, RZ ;  /* 0x0000001e42427c24 */ /* 0x000fc6000f8e02ff */
[----:B------:R3:W-:Y:S01]  /*e6b0*/  STL [R1+0x20c], R6 ;  /* 0x00020c0601007387 */ /* 0x0007e20000100800 */
[----:B0-----:R-:W-:Y:S02]  /*e6c0*/  LEA.HI.X.SX32 R11, R81, R8, 0x1, P3 ;  /* 0x00000008510b7211 */ /* 0x001fe400018f0eff */
[----:B------:R-:W-:Y:S02]  /*e6d0*/  SEL R62, R16, R62, !P1 ;  /* 0x0000003e103e7207 */ /* 0x000fe40004800000 */
[----:B-1----:R-:W-:Y:S01]  /*e6e0*/  LEA.HI.X.SX32 R10, R77, R8, 0x1, P6 ;  /* 0x000000084d0a7211 */ /* 0x002fe200030f0eff */
[----:B------:R-:W-:Y:S01]  /*e6f0*/  STL [R1+0x1e8], R11 ;  /* 0x0001e80b01007387 */ /* 0x000fe20000100800 */
[----:B---3--:R-:W-:-:S03]  /*e700*/  IADD3 R6, P3, PT, R73, R9, RZ ;  /* 0x0000000949067210 */ /* 0x008fc60007f7e0ff */
[----:B------:R-:W-:Y:S01]  /*e710*/  STL [R1+0xe4c], R77 ;  /* 0x000e4c4d01007387 */ /* 0x000fe20000100800 */
[----:B------:R-:W-:-:S03]  /*e720*/  IMAD R62, R62, UR32, RZ ;  /* 0x000000203e3e7c24 */ /* 0x000fc6000f8e02ff */
[----:B------:R0:W-:Y:S01]  /*e730*/  STL [R1+0x46c], R6 ;  /* 0x00046c0601007387 */ /* 0x0001e20000100800 */
[----:B------:R-:W-:-:S03]  /*e740*/  SEL R58, R16, R58, !P1 ;  /* 0x0000003a103a7207 */ /* 0x000fc60004800000 */
[----:B------:R1:W-:Y:S01]  /*e750*/  STL [R1+0x208], R10 ;  /* 0x0002080a01007387 */ /* 0x0003e20000100800 */
[----:B0-----:R-:W-:Y:S01]  /*e760*/  IADD3 R6, P6, PT, R66, R9, RZ ;  /* 0x0000000942067210 */ /* 0x001fe20007fde0ff */
[----:B------:R-:W-:Y:S01]  /*e770*/  IMAD R58, R58, UR33, RZ ;  /* 0x000000213a3a7c24 */ /* 0x000fe2000f8e02ff */
[----:B-1----:R-:W-:-:S03]  /*e780*/  LEA.HI.X.SX32 R10, R73, R8, 0x1, P3 ;  /* 0x00000008490a7211 */ /* 0x002fc600018f0eff */
[----:B------:R0:W-:Y:S01]  /*e790*/  STL [R1+0x48c], R6 ;  /* 0x00048c0601007387 */ /* 0x0001e20000100800 */
[----:B------:R-:W-:-:S03]  /*e7a0*/  SEL R54, R16, R54, !P1 ;  /* 0x0000003610367207 */ /* 0x000fc60004800000 */
[----:B------:R-:W-:Y:S01]  /*e7b0*/  STL [R1+0xe50], R73 ;  /* 0x000e504901007387 */ /* 0x000fe20000100800 */
[----:B------:R-:W-:Y:S02]  /*e7c0*/  SEL R42, R16, R42, !P1 ;  /* 0x0000002a102a7207 */ /* 0x000fe40004800000 */
[----:B0-----:R-:W-:Y:S01]  /*e7d0*/  IADD3 R6, P3, PT, R62, R9, RZ ;  /* 0x000000093e067210 */ /* 0x001fe20007f7e0ff */
[----:B------:R0:W-:Y:S04]  /*e7e0*/  STL [R1+0x468], R10 ;  /* 0x0004680a01007387 */ /* 0x0001e80000100800 */
[----:B------:R-:W-:Y:S01]  /*e7f0*/  STL [R1+0xd48], R66 ;  /* 0x000d484201007387 */ /* 0x000fe20000100800 */
[----:B------:R-:W-:-:S03]  /*e800*/  SEL R50, R16, R50, !P1 ;  /* 0x0000003210327207 */ /* 0x000fc60004800000 */
[----:B------:R1:W-:Y:S01]  /*e810*/  STL [R1+0x4ac], R6 ;  /* 0x0004ac0601007387 */ /* 0x0003e20000100800 */
[----:B0-----:R-:W-:Y:S01]  /*e820*/  LEA.HI.X.SX32 R10, R66, R8, 0x1, P6 ;  /* 0x00000008420a7211 */ /* 0x001fe200030f0eff */
[----:B------:R-:W-:Y:S01]  /*e830*/  IMAD R54, R54, UR34, RZ ;  /* 0x0000002236367c24 */ /* 0x000fe2000f8e02ff */
[----:B------:R-:W-:-:S03]  /*e840*/  SEL R46, R16, R46, !P1 ;  /* 0x0000002e102e7207 */ /* 0x000fc60004800000 */
[----:B------:R-:W-:Y:S01]  /*e850*/  STL [R1+0x488], R10 ;  /* 0x0004880a01007387 */ /* 0x000fe20000100800 */
[----:B-1----:R-:W-:-:S03]  /*e860*/  IADD3 R6, P6, PT, R58, R9, RZ ;  /* 0x000000093a067210 */ /* 0x002fc60007fde0ff */
[----:B------:R-:W-:Y:S01]  /*e870*/  STL [R1+0xe58], R42 ;  /* 0x000e582a01007387 */ /* 0x000fe20000100800 */
[----:B------:R-:W-:Y:S01]  /*e880*/  SEL R38, R16, R38, !P1 ;  /* 0x0000002610267207 */ /* 0x000fe20004800000 */
[----:B------:R-:W-:Y:S02]  /*e890*/  IMAD R50, R50, UR35, RZ ;  /* 0x0000002332327c24 */ /* 0x000fe4000f8e02ff */
[----:B------:R0:W-:Y:S01]  /*e8a0*/  STL [R1+0x4cc], R6 ;  /* 0x0004cc0601007387 */ /* 0x0001e20000100800 */
[----:B------:R-:W-:Y:S02]  /*e8b0*/  IMAD R46, R46, UR36, RZ ;  /* 0x000000242e2e7c24 */ /* 0x000fe4000f8e02ff */
[----:B------:R-:W-:Y:S01]  /*e8c0*/  IMAD R11, R42, UR37, RZ ;  /* 0x000000252a0b7c24 */ /* 0x000fe2000f8e02ff */
[----:B------:R-:W-:Y:S02]  /*e8d0*/  SEL R19, R16, R70, !P1 ;  /* 0x0000004610137207 */ /* 0x000fe40004800000 */
[----:B0-----:R-:W-:-:S02]  /*e8e0*/  LEA.HI.X.SX32 R6, R62, R8, 0x1, P3 ;  /* 0x000000083e067211 */ /* 0x001fc400018f0eff */
[-C--:B------:R-:W-:Y:S01]  /*e8f0*/  IADD3 R77, P3, PT, R54, R9.reuse, RZ ;  /* 0x00000009364d7210 */ /* 0x080fe20007f7e0ff */
[----:B------:R-:W-:Y:S01]  /*e900*/  IMAD R12, R38, UR38, RZ ;  /* 0x00000026260c7c24 */ /* 0x000fe2000f8e02ff */
[-C--:B------:R-:W-:Y:S02]  /*e910*/  LEA.HI.X.SX32 R42, R58, R8.reuse, 0x1, P6 ;  /* 0x000000083a2a7211 */ /* 0x080fe400030f0eff */
[-C--:B------:R-:W-:Y:S02]  /*e920*/  LEA.HI.X.SX32 R73, R54, R8.reuse, 0x1, P3 ;  /* 0x0000000836497211 */ /* 0x080fe400018f0eff */
[-C--:B------:R-:W-:Y:S02]  /*e930*/  IADD3 R26, P6, PT, R50, R9.reuse, RZ ;  /* 0x00000009321a7210 */ /* 0x080fe40007fde0ff */
[----:B------:R-:W-:Y:S01]  /*e940*/  IADD3 R24, P3, PT, R46, R9, RZ ;  /* 0x000000092e187210 */ /* 0x000fe20007f7e0ff */
[----:B------:R0:W-:Y:S01]  /*e950*/  STL [R1+0x4a8], R6 ;  /* 0x0004a80601007387 */ /* 0x0001e20000100800 */
[----:B------:R-:W-:Y:S01]  /*e960*/  SEL R23, R16, R23, !P1 ;  /* 0x0000001710177207 */ /* 0x000fe20004800000 */
[----:B------:R-:W-:Y:S01]  /*e970*/  IMAD R19, R19, UR5, RZ ;  /* 0x0000000513137c24 */ /* 0x000fe2000f8e02ff */
[----:B------:R-:W-:Y:S01]  /*e980*/  LEA.HI.X.SX32 R25, R46, R8, 0x1, P3 ;  /* 0x000000082e197211 */ /* 0x000fe200018f0eff */
[----:B------:R-:W-:Y:S01]  /*e990*/  IMAD R18, R18, UR5, RZ ;  /* 0x0000000512127c24 */ /* 0x000fe2000f8e02ff */
[----:B------:R-:W-:-:S02]  /*e9a0*/  SEL R92, R16, R92, !P1 ;  /* 0x0000005c105c7207 */ /* 0x000fc40004800000 */
[-C--:B------:R-:W-:Y:S02]  /*e9b0*/  IADD3 R31, P3, PT, R12, R9.reuse, RZ ;  /* 0x000000090c1f7210 */ /* 0x080fe40007f7e0ff */
[-C--:B0-----:R-:W-:Y:S02]  /*e9c0*/  LEA.HI.X.SX32 R6, R50, R8.reuse, 0x1, P6 ;  /* 0x0000000832067211 */ /* 0x081fe400030f0eff */
[----:B------:R-:W-:Y:S01]  /*e9d0*/  IADD3 R34, P6, PT, R11, R9, RZ ;  /* 0x000000090b227210 */ /* 0x000fe20007fde0ff */
[----:B------:R-:W-:Y:S01]  /*e9e0*/  IMAD R23, R23, UR5, RZ ;  /* 0x0000000517177c24 */ /* 0x000fe2000f8e02ff */
[-C--:B------:R-:W-:Y:S01]  /*e9f0*/  LEA.HI.X.SX32 R32, R12, R8.reuse, 0x1, P3 ;  /* 0x000000080c207211 */ /* 0x080fe200018f0eff */
[----:B------:R-:W-:Y:S01]  /*ea00*/  IMAD R92, R92, UR5, RZ ;  /* 0x000000055c5c7c24 */ /* 0x000fe2000f8e02ff */
[----:B------:R-:W-:Y:S02]  /*ea10*/  LEA.HI.X.SX32 R33, R11, R8, 0x1, P6 ;  /* 0x000000080b217211 */ /* 0x000fe400030f0eff */
[----:B------:R-:W-:-:S02]  /*ea20*/  SEL R91, R16, R91, !P1 ;  /* 0x0000005b105b7207 */ /* 0x000fc40004800000 */
[----:B------:R-:W-:Y:S02]  /*ea30*/  SEL R90, R16, R90, !P1 ;  /* 0x0000005a105a7207 */ /* 0x000fe40004800000 */
[-C--:B------:R-:W-:Y:S02]  /*ea40*/  IADD3 R27, P6, PT, R19, R9.reuse, RZ ;  /* 0x00000009131b7210 */ /* 0x080fe40007fde0ff */
[----:B------:R-:W-:Y:S01]  /*ea50*/  IADD3 R29, P3, PT, R18, R9, RZ ;  /* 0x00000009121d7210 */ /* 0x000fe20007f7e0ff */
[----:B------:R-:W-:Y:S01]  /*ea60*/  IMAD R91, R91, UR5, RZ ;  /* 0x000000055b5b7c24 */ /* 0x000fe2000f8e02ff */
[-C--:B------:R-:W-:Y:S01]  /*ea70*/  LEA.HI.X.SX32 R30, R19, R8.reuse, 0x1, P6 ;  /* 0x00000008131e7211 */ /* 0x080fe200030f0eff */
[----:B------:R-:W-:Y:S01]  /*ea80*/  IMAD R90, R90, UR5, RZ ;  /* 0x000000055a5a7c24 */ /* 0x000fe2000f8e02ff */
[----:B------:R-:W-:Y:S02]  /*ea90*/  LEA.HI.X.SX32 R28, R18, R8, 0x1, P3 ;  /* 0x00000008121c7211 */ /* 0x000fe400018f0eff */
[----:B------:R-:W-:-:S02]  /*eaa0*/  SEL R88, R16, R88, !P1 ;  /* 0x0000005810587207 */ /* 0x000fc40004800000 */
[----:B------:R-:W-:Y:S02]  /*eab0*/  SEL R87, R16, R87, !P1 ;  /* 0x0000005710577207 */ /* 0x000fe40004800000 */
[CC--:B------:R-:W-:Y:S02]  /*eac0*/  IADD3 R37, P6, PT, R23.reuse, R9.reuse, RZ ;  /* 0x0000000917257210 */ /* 0x0c0fe40007fde0ff */
        /* <DEDUP_REMOVED lines=14> */
[C---:B------:R-:W-:Y:S02]  /*ebb0*/  SEL R83, R16.reuse, R83, !P1 ;  /* 0x0000005310537207 */ /* 0x040fe40004800000 */
[----:B------:R-:W-:Y:S01]  /*ebc0*/  SEL R79, R16, R79, !P1 ;  /* 0x0000004f104f7207 */ /* 0x000fe20004800000 */
[----:B------:R-:W-:Y:S01]  /*ebd0*/  STL [R1+0x4ec], R77 ;  /* 0x0004ec4d01007387 */ /* 0x000fe20000100800 */
[----:B------:R-:W-:Y:S02]  /*ebe0*/  IADD3 R45, P6, PT, R88, R9, RZ ;  /* 0x00000009582d7210 */ /* 0x000fe40007fde0ff */
[C---:B------:R-:W-:Y:S02]  /*ebf0*/  SEL R78, R16.reuse, R78, !P1 ;  /* 0x0000004e104e7207 */ /* 0x040fe40004800000 */
[C---:B------:R-:W-:Y:S02]  /*ec00*/  SEL R76, R16.reuse, R76, !P1 ;  /* 0x0000004c104c7207 */ /* 0x040fe40004800000 */
[----:B------:R-:W-:Y:S01]  /*ec10*/  SEL R75, R16, R75, !P1 ;  /* 0x0000004b104b7207 */ /* 0x000fe20004800000 */
[----:B------:R-:W-:Y:S01]  /*ec20*/  IMAD.MOV.U32 R89, RZ, RZ, R2 ;  /* 0x000000ffff597224 */ /* 0x000fe200078e0002 */
[CC--:B------:R-:W-:Y:S01]  /*ec30*/  IADD3 R48, P3, PT, R13.reuse, R9.reuse, RZ ;  /* 0x000000090d307210 */ /* 0x0c0fe20007f7e0ff */
[----:B------:R-:W-:Y:S01]  /*ec40*/  IMAD R18, R82, UR15, RZ ;  /* 0x0000000f52127c24 */ /* 0x000fe2000f8e02ff */
[-C--:B------:R-:W-:Y:S01]  /*ec50*/  LEA.HI.X.SX32 R44, R88, R8.reuse, 0x1, P6 ;  /* 0x00000008582c7211 */ /* 0x080fe200030f0eff */
[----:B------:R-:W-:Y:S01]  /*ec60*/  STL [R1+0x4c8], R42 ;  /* 0x0004c82a01007387 */ /* 0x000fe20000100800 */
[-C--:B------:R-:W-:Y:S01]  /*ec70*/  LEA.HI.X.SX32 R47, R13, R8.reuse, 0x1, P3 ;  /* 0x000000080d2f7211 */ /* 0x080fe200018f0eff */
[----:B------:R-:W-:Y:S01]  /*ec80*/  IMAD R17, R83, UR14, RZ ;  /* 0x0000000e53117c24 */ /* 0x000fe2000f8e02ff */
[CC--:B------:R-:W-:Y:S01]  /*ec90*/  IADD3 R51, P6, PT, R11.reuse, R9.reuse, RZ ;  /* 0x000000090b337210 */ /* 0x0c0fe20007fde0ff */
[----:B------:R-:W-:Y:S01]  /*eca0*/  STL [R1+0x50c], R26 ;  /* 0x00050c1a01007387 */ /* 0x000fe20000100800 */
[-C--:B------:R-:W-:Y:S01]  /*ecb0*/  IADD3 R53, P3, PT, R12, R9.reuse, RZ ;  /* 0x000000090c357210 */ /* 0x080fe20007f7e0ff */
[----:B------:R-:W-:Y:S01]  /*ecc0*/  IMAD R13, R78, UR19, RZ ;  /* 0x000000134e0d7c24 */ /* 0x000fe2000f8e02ff */
[-C--:B------:R-:W-:Y:S01]  /*ecd0*/  LEA.HI.X.SX32 R49, R11, R8.reuse, 0x1, P6 ;  /* 0x000000080b317211 */ /* 0x080fe200030f0eff */
[----:B------:R-:W-:Y:S01]  /*ece0*/  IMAD R11, R79, UR18, RZ ;  /* 0x000000124f0b7c24 */ /* 0x000fe2000f8e02ff */
[----:B------:R-:W-:Y:S01]  /*ecf0*/  LEA.HI.X.SX32 R52, R12, R8, 0x1, P3 ;  /* 0x000000080c347211 */ /* 0x000fe200018f0eff */
[----:B------:R-:W-:Y:S01]  /*ed00*/  STL [R1+0x4e8], R73 ;  /* 0x0004e84901007387 */ /* 0x000fe20000100800 */
[----:B------:R-:W-:Y:S01]  /*ed10*/  IADD3 R59, P3, PT, R18, R9, RZ ;  /* 0x00000009123b7210 */ /* 0x000fe20007f7e0ff */
[----:B------:R-:W-:Y:S01]  /*ed20*/  IMAD R75, R75, UR22, RZ ;  /* 0x000000164b4b7c24 */ /* 0x000fe2000f8e02ff */
[----:B------:R-:W-:Y:S01]  /*ed30*/  SEL R74, R16, R74, !P1 ;  /* 0x0000004a104a7207 */ /* 0x000fe20004800000 */
[----:B------:R-:W-:Y:S01]  /*ed40*/  STL [R1+0x52c], R24 ;  /* 0x00052c1801007387 */ /* 0x000fe20000100800 */
[----:B------:R-:W-:-:S02]  /*ed50*/  LEA.HI.X.SX32 R57, R18, R8, 0x1, P3 ;  /* 0x0000000812397211 */ /* 0x000fc400018f0eff */
[C---:B------:R-:W-:Y:S01]  /*ed60*/  SEL R80, R16.reuse, R80, !P1 ;  /* 0x0000005010507207 */ /* 0x040fe20004800000 */
[----:B------:R-:W-:Y:S01]  /*ed70*/  STL [R1+0x508], R6 ;  /* 0x0005080601007387 */ /* 0x000fe20000100800 */
[-C--:B------:R-:W-:Y:S01]  /*ed80*/  IADD3 R56, P6, PT, R17, R9.reuse, RZ ;  /* 0x0000000911387210 */ /* 0x080fe20007fde0ff */
[----:B------:R-:W-:Y:S01]  /*ed90*/  IMAD.MOV.U32 R93, RZ, RZ, R3 ;  /* 0x000000ffff5d7224 */ /* 0x000fe200078e0003 */
[-C--:B------:R-:W-:Y:S01]  /*eda0*/  IADD3 R64, P3, PT, R11, R9.reuse, RZ ;  /* 0x000000090b407210 */ /* 0x080fe20007f7e0ff */
[----:B------:R-:W-:Y:S01]  /*edb0*/  STL [R1+0x54c], R34 ;  /* 0x00054c2201007387 */ /* 0x000fe20000100800 */
[----:B------:R-:W-:Y:S01]  /*edc0*/  SEL R72, R16, R72, !P1 ;  /* 0x0000004810487207 */ /* 0x000fe20004800000 */
[----:B------:R-:W0:Y:S02]  /*edd0*/  LDCU UR5, c[0x0][0x3b0] ;  /* 0x00007600ff0577ac */ /* 0x000e240008000800 */
[----:B------:R-:W-:Y:S01]  /*ede0*/  STL [R1+0x528], R25 ;  /* 0x0005281901007387 */ /* 0x000fe20000100800 */
[-C--:B------:R-:W-:Y:S01]  /*edf0*/  LEA.HI.X.SX32 R55, R17, R8.reuse, 0x1, P6 ;  /* 0x0000000811377211 */ /* 0x080fe200030f0eff */
[----:B------:R-:W1:Y:S02]  /*ee00*/  LDCU UR6, c[0x0][0x3b0] ;  /* 0x00007600ff0677ac */ /* 0x000e640008000800 */
[----:B------:R-:W-:Y:S01]  /*ee10*/  STL [R1+0x55c], R31 ;  /* 0x00055c1f01007387 */ /* 0x000fe20000100800 */
[-C--:B------:R-:W-:Y:S01]  /*ee20*/  LEA.HI.X.SX32 R63, R11, R8.reuse, 0x1, P3 ;  /* 0x000000080b3f7211 */ /* 0x080fe200018f0eff */
[----:B------:R-:W3:Y:S02]  /*ee30*/  LDCU UR14, c[0x0][0x3b0] ;  /* 0x00007600ff0e77ac */ /* 0x000ee40008000800 */
[----:B------:R-:W-:Y:S01]  /*ee40*/  STL [R1+0x548], R33 ;  /* 0x0005482101007387 */ /* 0x000fe20000100800 */
[----:B------:R-:W-:Y:S01]  /*ee50*/  IMAD R17, R76, UR21, RZ ;  /* 0x000000154c117c24 */ /* 0x000fe2000f8e02ff */
[C---:B------:R-:W-:Y:S01]  /*ee60*/  IADD3 R10, P3, PT, R13.reuse, R9, RZ ;  /* 0x000000090d0a7210 */ /* 0x040fe20007f7e0ff */
[----:B------:R-:W0:Y:S01]  /*ee70*/  LDCU UR15, c[0x0][0x3b0] ;  /* 0x00007600ff0f77ac */ /* 0x000e220008000800 */
[----:B------:R-:W-:Y:S04]  /*ee80*/  STL [R1+0x174], R27 ;  /* 0x0001741b01007387 */ /* 0x000fe80000100800 */
[----:B------:R-:W-:Y:S04]  /*ee90*/  STL [R1+0x558], R32 ;  /* 0x0005582001007387 */ /* 0x000fe80000100800 */
[----:B------:R-:W-:Y:S01]  /*eea0*/  STL [R1+0x17c], R29 ;  /* 0x00017c1d01007387 */ /* 0x000fe20000100800 */
[----:B------:R-:W-:-:S03]  /*eeb0*/  LEA.HI.X.SX32 R70, R13, R8, 0x1, P3 ;  /* 0x000000080d467211 */ /* 0x000fc600018f0eff */
[----:B------:R-:W-:Y:S01]  /*eec0*/  STL [R1+0x170], R30 ;  /* 0x0001701e01007387 */ /* 0x000fe20000100800 */
[----:B------:R-:W-:-:S03]  /*eed0*/  IADD3 R2, P3, PT, R17, R9, RZ ;  /* 0x0000000911027210 */ /* 0x000fc60007f7e0ff */
[----:B------:R-:W-:Y:S04]  /*eee0*/  STL [R1+0x184], R37 ;  /* 0x0001842501007387 */ /* 0x000fe80000100800 */
[----:B------:R-:W-:Y:S04]  /*eef0*/  STL [R1+0x178], R28 ;  /* 0x0001781c01007387 */ /* 0x000fe80000100800 */
[----:B------:R-:W-:Y:S04]  /*ef00*/  STL [R1+0x194], R35 ;  /* 0x0001942301007387 */ /* 0x000fe80000100800 */
[----:B------:R-:W-:Y:S01]  /*ef10*/  STL [R1+0x180], R39 ;  /* 0x0001802701007387 */ /* 0x000fe20000100800 */
[----:B------:R-:W-:-:S03]  /*ef20*/  LEA.HI.X.SX32 R3, R17, R8, 0x1, P3 ;  /* 0x0000000811037211 */ /* 0x000fc600018f0eff */
[----:B------:R-:W-:Y:S01]  /*ef30*/  STL [R1+0x19c], R69 ;  /* 0x00019c4501007387 */ /* 0x000fe20000100800 */
[----:B------:R-:W-:-:S03]  /*ef40*/  IMAD R74, R74, UR23, RZ ;  /* 0x000000174a4a7c24 */ /* 0x000fc6000f8e02ff */
[----:B------:R-:W-:Y:S01]  /*ef50*/  STL [R1+0x190], R36 ;  /* 0x0001902401007387 */ /* 0x000fe20000100800 */
[----:B------:R-:W-:-:S03]  /*ef60*/  IADD3 R90, P3, PT, R75, R9, RZ ;  /* 0x000000094b5a7210 */ /* 0x000fc60007f7e0ff */
[----:B------:R-:W-:Y:S01]  /*ef70*/  STL [R1+0x1a4], R43 ;  /* 0x0001a42b01007387 */ /* 0x000fe20000100800 */
[----:B------:R-:W-:-:S03]  /*ef80*/  IMAD R19, R80, UR17, RZ ;  /* 0x0000001150137c24 */ /* 0x000fc6000f8e02ff */
[----:B------:R-:W-:Y:S04]  /*ef90*/  STL [R1+0x198], R40 ;  /* 0x0001982801007387 */ /* 0x000fe80000100800 */
[----:B------:R-:W-:Y:S01]  /*efa0*/  STL [R1+0x1b4], R45 ;  /* 0x0001b42d01007387 */ /* 0x000fe20000100800 */
[----:B------:R-:W-:-:S03]  /*efb0*/  LEA.HI.X.SX32 R88, R75, R8, 0x1, P3 ;  /* 0x000000084b587211 */ /* 0x000fc600018f0eff */
[----:B------:R-:W-:Y:S01]  /*efc0*/  STL [R1+0x1a0], R41 ;  /* 0x0001a02901007387 */ /* 0x000fe20000100800 */
[----:B------:R-:W-:-:S03]  /*efd0*/  SEL R71, R16, R71, !P1 ;  /* 0x0000004710477207 */ /* 0x000fc60004800000 */
[----:B------:R-:W-:Y:S01]  /*efe0*/  STL [R1+0x1bc], R48 ;  /* 0x0001bc3001007387 */ /* 0x000fe20000100800 */
[----:B------:R-:W-:Y:S01]  /*eff0*/  IMAD R72, R72, UR27, RZ ;  /* 0x0000001b48487c24 */ /* 0x000fe2000f8e02ff */
[-C--:B------:R-:W-:Y:S02]  /*f000*/  IADD3 R91, P3, PT, R74, R9.reuse, RZ ;  /* 0x000000094a5b7210 */ /* 0x080fe40007f7e0ff */
[----:B------:R-:W-:Y:S01]  /*f010*/  STL [R1+0x1b0], R44 ;  /* 0x0001b02c01007387 */ /* 0x000fe20000100800 */
[----:B------:R-:W-:-:S03]  /*f020*/  IADD3 R61, P6, PT, R19, R9, RZ ;  /* 0x00000009133d7210 */ /* 0x000fc60007fde0ff */
[----:B------:R-:W-:Y:S04]  /*f030*/  STL [R1+0x1c4], R51 ;  /* 0x0001c43301007387 */ /* 0x000fe80000100800 */
[----:B------:R-:W-:Y:S01]  /*f040*/  STL [R1+0x1b8], R47 ;  /* 0x0001b82f01007387 */ /* 0x000fe20000100800 */
[----:B------:R-:W-:-:S03]  /*f050*/  LEA.HI.X.SX32 R82, R74, R8, 0x1, P3 ;  /* 0x000000084a527211 */ /* 0x000fc600018f0eff */
[----:B------:R-:W-:Y:S01]  /*f060*/  STL [R1+0x1d4], R53 ;  /* 0x0001d43501007387 */ /* 0x000fe20000100800 */
[----:B------:R-:W-:-:S03]  /*f070*/  LEA.HI.X.SX32 R60, R19, R8, 0x1, P6 ;  /* 0x00000008133c7211 */ /* 0x000fc600030f0eff */
[----:B------:R-:W-:Y:S01]  /*f080*/  STL [R1+0x1c0], R49 ;  /* 0x0001c03101007387 */ /* 0x000fe20000100800 */
[----:B------:R-:W-:Y:S01]  /*f090*/  SEL R67, R16, R67, !P1 ;  /* 0x0000004310437207 */ /* 0x000fe20004800000 */
[----:B------:R-:W-:Y:S02]  /*f0a0*/  IMAD R71, R71, UR28, RZ ;  /* 0x0000001c47477c24 */ /* 0x000fe4000f8e02ff */
[----:B------:R-:W-:Y:S01]  /*f0b0*/  STL [R1+0x1dc], R56 ;  /* 0x0001dc3801007387 */ /* 0x000fe20000100800 */
[----:B------:R-:W-:-:S03]  /*f0c0*/  IADD3 R84, P3, PT, R72, R9, RZ ;  /* 0x0000000948547210 */ /* 0x000fc60007f7e0ff */
[----:B------:R-:W-:Y:S04]  /*f0d0*/  STL [R1+0x1d0], R52 ;  /* 0x0001d03401007387 */ /* 0x000fe80000100800 */
[----:B------:R-:W-:Y:S01]  /*f0e0*/  STL [R1+0x1e4], R59 ;  /* 0x0001e43b01007387 */ /* 0x000fe20000100800 */
[----:B------:R-:W-:-:S03]  /*f0f0*/  LEA.HI.X.SX32 R83, R72, R8, 0x1, P3 ;  /* 0x0000000848537211 */ /* 0x000fc600018f0eff */
[----:B------:R-:W-:Y:S01]  /*f100*/  STL [R1+0x1d8], R55 ;  /* 0x0001d83701007387 */ /* 0x000fe20000100800 */
[----:B------:R-:W-:-:S03]  /*f110*/  SEL R65, R16, R65, !P1 ;  /* 0x0000004110417207 */ /* 0x000fc60004800000 */
[----:B------:R-:W-:Y:S01]  /*f120*/  STL [R1+0x1f4], R61 ;  /* 0x0001f43d01007387 */ /* 0x000fe20000100800 */
[----:B------:R-:W-:Y:S01]  /*f130*/  IMAD R67, R67, UR29, RZ ;  /* 0x0000001d43437c24 */ /* 0x000fe2000f8e02ff */
[C---:B------:R-:W-:Y:S02]  /*f140*/  IADD3 R87, P3, PT, R71.reuse, R9, RZ ;  /* 0x0000000947577210 */ /* 0x040fe40007f7e0ff */
[----:B------:R-:W-:Y:S04]  /*f150*/  STL [R1+0x1e0], R57 ;  /* 0x0001e03901007387 */ /* 0x000fe80000100800 */
[----:B------:R-:W-:Y:S04]  /*f160*/  STL [R1+0x1fc], R64 ;  /* 0x0001fc4001007387 */ /* 0x000fe80000100800 */
[----:B------:R-:W-:Y:S01]  /*f170*/  STL [R1+0x1f0], R60 ;  /* 0x0001f03c01007387 */ /* 0x000fe20000100800 */
[----:B------:R-:W-:-:S03]  /*f180*/  LEA.HI.X.SX32 R86, R71, R8, 0x1, P3 ;  /* 0x0000000847567211 */ /* 0x000fc600018f0eff */
[----:B------:R-:W-:Y:S01]  /*f190*/  STL [R1+0x1f8], R63 ;  /* 0x0001f83f01007387 */ /* 0x000fe20000100800 */
[----:B------:R-:W-:-:S03]  /*f1a0*/  IABS R12, R14 ;  /* 0x0000000e000c7213 */ /* 0x000fc60000000000 */
[----:B------:R-:W-:Y:S01]  /*f1b0*/  STL [R1+0x204], R10 ;  /* 0x0002040a01007387 */ /* 0x000fe20000100800 */
[----:B------:R-:W-:Y:S01]  /*f1c0*/  IMAD.MOV.U32 R11, RZ, RZ, R20 ;  /* 0x000000ffff0b7224 */ /* 0x000fe200078e0014 */
[----:B------:R-:W-:Y:S02]  /*f1d0*/  IADD3 R66, P3, PT, R67, R9, RZ ;  /* 0x0000000943427210 */ /* 0x000fe40007f7e0ff */
[----:B------:R-:W-:Y:S01]  /*f1e0*/  STL [R1+0x200], R70 ;  /* 0x0002004601007387 */ /* 0x000fe20000100800 */
[----:B------:R-:W-:Y:S01]  /*f1f0*/  IMAD R65, R65, UR31, RZ ;  /* 0x0000001f41417c24 */ /* 0x000fe2000f8e02ff */
[----:B------:R-:W-:Y:S02]  /*f200*/  ISETP.GE.AND P6, PT, R14, RZ, PT ;  /* 0x000000ff0e00720c */ /* 0x000fe40003fc6270 */
[----:B------:R-:W-:Y:S01]  /*f210*/  STL [R1+0x214], R2 ;  /* 0x0002140201007387 */ /* 0x000fe20000100800 */
[----:B------:R-:W-:-:S03]  /*f220*/  IABS R14, R15 ;  /* 0x0000000f000e7213 */ /* 0x000fc60000000000 */
[----:B------:R-:W-:Y:S01]  /*f230*/  STL [R1+0x210], R3 ;  /* 0x0002100301007387 */ /* 0x000fe20000100800 */
[----:B------:R-:W-:-:S03]  /*f240*/  IMAD.HI.U32 R18, R7, R11, RZ ;  /* 0x0000000b07127227 */ /* 0x000fc600078e00ff */
[----:B------:R-:W-:Y:S01]  /*f250*/  STL [R1+0x21c], R90 ;  /* 0x00021c5a01007387 */ /* 0x000fe20000100800 */
[----:B------:R-:W-:-:S03]  /*f260*/  LEA.HI.X.SX32 R62, R67, R8, 0x1, P3 ;  /* 0x00000008433e7211 */ /* 0x000fc600018f0eff */
[----:B------:R-:W-:Y:S01]  /*f270*/  STL [R1+0x218], R88 ;  /* 0x0002185801007387 */ /* 0x000fe20000100800 */
[----:B------:R-:W-:Y:S01]  /*f280*/  IMAD.HI.U32 R17, R7, R12, RZ ;  /* 0x0000000c07117227 */ /* 0x000fe200078e00ff */
[----:B------:R-:W-:Y:S02]  /*f290*/  IADD3 R85, P3, PT, R65, R9, RZ ;  /* 0x0000000941557210 */ /* 0x000fe40007f7e0ff */
[----:B------:R-:W-:Y:S01]  /*f2a0*/  STL [R1+0x224], R91 ;  /* 0x0002245b01007387 */ /* 0x000fe20000100800 */
[----:B------:R-:W-:-:S03]  /*f2b0*/  IMAD.HI.U32 R19, R7, R14, RZ ;  /* 0x0000000e07137227 */ /* 0x000fc600078e00ff */
[----:B------:R-:W-:Y:S01]  /*f2c0*/  STL [R1+0x220], R82 ;  /* 0x0002205201007387 */ /* 0x000fe20000100800 */
[----:B------:R-:W-:-:S03]  /*f2d0*/  IMAD.MOV R20, RZ, RZ, -R18 ;  /* 0x000000ffff147224 */ /* 0x000fc600078e0a12 */
[----:B------:R-:W-:Y:S01]  /*f2e0*/  STL [R1+0x474], R84 ;  /* 0x0004745401007387 */ /* 0x000fe20000100800 */
[----:B------:R-:W-:-:S03]  /*f2f0*/  IMAD.MOV R18, RZ, RZ, -R17 ;  /* 0x000000ffff127224 */ /* 0x000fc600078e0a11 */
[----:B------:R-:W-:Y:S01]  /*f300*/  STL [R1+0x470], R83 ;  /* 0x0004705301007387 */ /* 0x000fe20000100800 */
[----:B------:R-:W-:-:S03]  /*f310*/  LEA.HI.X.SX32 R81, R65, R8, 0x1, P3 ;  /* 0x0000000841517211 */ /* 0x000fc600018f0eff */
[----:B------:R-:W-:Y:S01]  /*f320*/  STL [R1+0x47c], R87 ;  /* 0x00047c5701007387 */ /* 0x000fe20000100800 */
[----:B------:R-:W-:-:S03]  /*f330*/  ISETP.GE.AND P3, PT, R15, RZ, PT ;  /* 0x000000ff0f00720c */ /* 0x000fc60003f66270 */
[----:B------:R-:W-:Y:S01]  /*f340*/  STL [R1+0x478], R86 ;  /* 0x0004785601007387 */ /* 0x000fe20000100800 */
[----:B------:R-:W-:-:S03]  /*f350*/  IMAD.MOV R15, RZ, RZ, -R19 ;  /* 0x000000ffff0f7224 */ /* 0x000fc600078e0a13 */
[----:B------:R-:W-:Y:S04]  /*f360*/  STL [R1+0x484], R66 ;  /* 0x0004844201007387 */ /* 0x000fe80000100800 */
[----:B------:R-:W-:Y:S01]  /*f370*/  STL [R1+0xd4c], R67 ;  /* 0x000d4c4301007387 */ /* 0x000fe20000100800 */
[----:B------:R-:W-:-:S03]  /*f380*/  IMAD R12, R5, R18, R12 ;  /* 0x00000012050c7224 */ /* 0x000fc600078e020c */
[----:B------:R-:W-:Y:S04]  /*f390*/  STL [R1+0x480], R62 ;  /* 0x0004803e01007387 */ /* 0x000fe80000100800 */
[----:B------:R-:W-:Y:S04]  /*f3a0*/  STL [R1+0x494], R85 ;  /* 0x0004945501007387 */ /* 0x000fe80000100800 */
[----:B------:R-:W3:Y:S04]  /*f3b0*/  LDL R19, [R1+0x16c] ;  /* 0x00016c0001137983 */ /* 0x000ee80000100800 */
[----:B------:R-:W-:Y:S04]  /*f3c0*/  STL [R1+0x490], R81 ;  /* 0x0004905101007387 */ /* 0x000fe80000100800 */
[----:B------:R-:W3:Y:S01]  /*f3d0*/  LDL R18, [R1+0x168] ;  /* 0x0001680001127983 */ /* 0x000ee20000100800 */
[----:B--2---:R-:W-:-:S02]  /*f3e0*/  PRMT R0, RZ, 0x7610, R0 ;  /* 0x00007610ff007816 */ /* 0x004fc40000000000 */
[----:B---3--:R-:W-:-:S04]  /*f3f0*/  @P0 LOP3.LUT R19, R19, R18, RZ, 0x3c, !PT ;  /* 0x0000001213130212 */ /* 0x008fc800078e3cff */
[----:B------:R-:W-:-:S04]  /*f400*/  @P0 LOP3.LUT R18, R19, R18, RZ, 0x3c, !PT ;  /* 0x0000001213120212 */ /* 0x000fc800078e3cff */
[----:B------:R-:W-:-:S05]  /*f410*/  @P0 LOP3.LUT R19, R19, R18, RZ, 0x3c, !PT ;  /* 0x0000001213130212 */ /* 0x000fca00078e3cff */
[----:B------:R-:W2:Y:S04]  /*f420*/  @P0 LDG.E.U8 R0, desc[UR24][R18.64] ;  /* 0x0000001812000981 */ /* 0x000ea8000c1e1100 */
[----:B--2---:R2:W-:Y:S04]  /*f430*/  STL [R1+0x430], R0 ;  /* 0x0004300001007387 */ /* 0x0045e80000100800 */
[----:B--2---:R-:W2:Y:S04]  /*f440*/  LDL.LU R0, [R1+0xe7c] ;  /* 0x000e7c0001007983 */ /* 0x004ea80000300800 */
[----:B------:R-:W3:Y:S04]  /*f450*/  LDL R18, [R1+0x560] ;  /* 0x0005600001127983 */ /* 0x000ee80000100800 */
[----:B------:R-:W3:Y:S01]  /*f460*/  LDL R19, [R1+0x564] ;  /* 0x0005640001137983 */ /* 0x000ee20000100800 */
[----:B----4-:R-:W-:-:S02]  /*f470*/  PRMT R68, RZ, 0x7610, R68 ;  /* 0x00007610ff447816 */ /* 0x010fc40000000044 */
[----:B---3--:R-:W-:-:S04]  /*f480*/  @P0 LOP3.LUT R19, R19, R18, RZ, 0x3c, !PT ;  /* 0x0000001213130212 */ /* 0x008fc800078e3cff */
[----:B------:R-:W-:-:S04]  /*f490*/  @P0 LOP3.LUT R18, R19, R18, RZ, 0x3c, !PT ;  /* 0x0000001213120212 */ /* 0x000fc800078e3cff */
[----:B------:R-:W-:-:S05]  /*f4a0*/  @P0 LOP3.LUT R19, R19, R18, RZ, 0x3c, !PT ;  /* 0x0000001213130212 */ /* 0x000fca00078e3cff */
[----:B------:R3:W4:Y:S04]  /*f4b0*/  @P0 LDG.E.U8 R68, desc[UR24][R18.64] ;  /* 0x0000001812440981 */ /* 0x000728000c1e1100 */
[----:B------:R-:W3:Y:S04]  /*f4c0*/  LDL R18, [R1+0x188] ;  /* 0x0001880001127983 */ /* 0x000ee80000100800 */
[----:B------:R-:W3:Y:S01]  /*f4d0*/  LDL R19, [R1+0x18c] ;  /* 0x00018c0001137983 */ /* 0x000ee20000100800 */
[----:B------:R-:W-:Y:S02]  /*f4e0*/  PRMT R4, RZ, 0x7610, R4 ;  /* 0x00007610ff047816 */ /* 0x000fe40000000004 */
[----:B---3--:R-:W-:-:S04]  /*f4f0*/  @P0 LOP3.LUT R19, R19, R18, RZ, 0x3c, !PT ;  /* 0x0000001213130212 */ /* 0x008fc800078e3cff */
[----:B------:R-:W-:-:S04]  /*f500*/  @P0 LOP3.LUT R18, R19, R18, RZ, 0x3c, !PT ;  /* 0x0000001213120212 */ /* 0x000fc800078e3cff */
[----:B------:R-:W-:-:S05]  /*f510*/  @P0 LOP3.LUT R19, R19, R18, RZ, 0x3c, !PT ;  /* 0x0000001213130212 */ /* 0x000fca00078e3cff */
[----:B------:R-:W3:Y:S04]  /*f520*/  @P0 LDG.E.U8 R4, desc[UR24][R18.64] ;  /* 0x0000001812040981 */ /* 0x000ee8000c1e1100 */
[----:B----4-:R-:W-:Y:S04]  /*f530*/  STL [R1+0xd0c], R68 ;  /* 0x000d0c4401007387 */ /* 0x010fe80000100800 */
[----:B---3--:R3:W-:Y:S04]  /*f540*/  STL [R1+0x42c], R4 ;  /* 0x00042c0401007387 */ /* 0x0087e80000100800 */
[----:B---3--:R-:W3:Y:S04]  /*f550*/  LDL.LU R4, [R1+0xe78] ;  /* 0x000e780001047983 */ /* 0x008ee80000300800 */
[----:B------:R-:W4:Y:S04]  /*f560*/  LDL R18, [R1+0x1a8] ;  /* 0x0001a80001127983 */ /* 0x000f280000100800 */
[----:B------:R-:W4:Y:S01]  /*f570*/  LDL R19, [R1+0x1ac] ;  /* 0x0001ac0001137983 */ /* 0x000f220000100800 */
[----:B--2---:R-:W-:-:S02]  /*f580*/  PRMT R0, RZ, 0x7610, R0 ;  /* 0x00007610ff007816 */ /* 0x004fc40000000000 */
[----:B----4-:R-:W-:-:S04]  /*f590*/  @P0 LOP3.LUT R19, R19, R18, RZ, 0x3c, !PT ;  /* 0x0000001213130212 */ /* 0x010fc800078e3cff */
[----:B------:R-:W-:-:S04]  /*f5a0*/  @P0 LOP3.LUT R18, R19, R18, RZ, 0x3c, !PT ;  /* 0x0000001213120212 */ /* 0x000fc800078e3cff */
[----:B------:R-:W-:-:S05]  /*f5b0*/  @P0 LOP3.LUT R19, R19, R18, RZ, 0x3c, !PT ;  /* 0x0000001213130212 */ /* 0x000fca00078e3cff */
[----:B------:R-:W2:Y:S04]  /*f5c0*/  @P0 LDG.E.U8 R0, desc[UR24][R18.64] ;  /* 0x0000001812000981 */ /* 0x000ea8000c1e1100 */
[----:B--2---:R2:W-:Y:S04]  /*f5d0*/  STL [R1+0x438], R0 ;  /* 0x0004380001007387 */ /* 0x0045e80000100800 */
[----:B--2---:R-:W2:Y:S04]  /*f5e0*/  LDL.LU R0, [R1+0xe74] ;  /* 0x000e740001007983 */ /* 0x004ea80000300800 */
[----:B------:R-:W4:Y:S04]  /*f5f0*/  LDL R18, [R1+0x1c8] ;  /* 0x0001c80001127983 */ /* 0x000f280000100800 */
[----:B------:R-:W4:Y:S01]  /*f600*/  LDL R19, [R1+0x1cc] ;  /* 0x0001cc0001137983 */ /* 0x000f220000100800 */
[----:B---3--:R-:W-:-:S02]  /*f610*/  PRMT R4, RZ, 0x7610, R4 ;  /* 0x00007610ff047816 */ /* 0x008fc40000000004 */
[----:B----4-:R-:W-:-:S04]  /*f620*/  @P0 LOP3.LUT R19, R19, R18, RZ, 0x3c, !PT ;  /* 0x0000001213130212 */ /* 0x010fc800078e3cff */
[----:B------:R-:W-:-:S04]  /*f630*/  @P0 LOP3.LUT R18, R19, R18, RZ, 0x3c, !PT ;  /* 0x0000001213120212 */ /* 0x000fc800078e3cff */
[----:B------:R-:W-:-:S05]  /*f640*/  @P0 LOP3.LUT R19, R19, R18, RZ, 0x3c, !PT ;  /* 0x0000001213130212 */ /* 0x000fca00078e3cff */
[----:B------:R-:W3:Y:S04]  /*f650*/  @P0 LDG.E.U8 R4, desc[UR24][R18.64] ;  /* 0x0000001812040981 */ /* 0x000ee8000c1e1100 */
        /* <DEDUP_REMOVED lines=47> */
[----:B------:R-:W4:Y:S01]  /*f950*/  LDL R19, [R1+0x4cc] ;  /* 0x0004cc0001137983 */ /* 0x000f220000100800 */
[----:B---3--:R-:W-:Y:S01]  /*f960*/  PRMT R4, RZ, 0x7610, R4 ;  /* 0x00007610ff047816 */ /* 0x008fe20000000004 */
[----:B----4-:R-:W-:-:S02]  /*f970*/  @P0 IMAD.MOV.U32 R18, RZ, RZ, R19 ;  /* 0x000000ffff120224 */ /* 0x010fc400078e0013 */
[----:B------:R-:W-:Y:S01]  /*f980*/  @P0 IMAD.MOV.U32 R19, RZ, RZ, R42 ;  /* 0x000000ffff130224 */ /* 0x000fe200078e002a */
[----:B--2---:R-:W-:Y:S01]  /*f990*/  PRMT R0, RZ, 0x7610, R0 ;  /* 0x00007610ff007816 */ /* 0x004fe20000000000 */
[----:B------:R-:W2:Y:S04]  /*f9a0*/  LDL.LU R42, [R1+0xe58] ;  /* 0x000e5800012a7983 */ /* 0x000ea80000300800 */
[----:B------:R3:W4:Y:S02]  /*f9b0*/  @P0 LDG.E.U8 R4, desc[UR24][R18.64] ;  /* 0x0000001812040981 */ /* 0x000724000c1e1100 */
[----:B---3--:R-:W-:Y:S02]  /*f9c0*/  @P0 IMAD.MOV.U32 R18, RZ, RZ, R77 ;  /* 0x000000ffff120224 */ /* 0x008fe400078e004d */
[----:B------:R-:W-:-:S05]  /*f9d0*/  @P0 IMAD.MOV.U32 R19, RZ, RZ, R73 ;  /* 0x000000ffff130224 */ /* 0x000fca00078e0049 */
[----:B------:R-:W3:Y:S04]  /*f9e0*/  @P0 LDG.E.U8 R0, desc[UR24][R18.64] ;  /* 0x0000001812000981 */ /* 0x000ee8000c1e1100 */
[----:B----4-:R4:W-:Y:S04]  /*f9f0*/  STL [R1+0x44c], R4 ;  /* 0x00044c0401007387 */ /* 0x0109e80000100800 */
[----:B----4-:R-:W4:Y:S04]  /*fa00*/  LDL.LU R4, [R1+0xe54] ;  /* 0x000e540001047983 */ /* 0x010f280000300800 */
[----:B------:R-:W2:Y:S04]  /*fa10*/  LDL.LU R73, [R1+0xe50] ;  /* 0x000e500001497983 */ /* 0x000ea80000300800 */
[----:B------:R-:W2:Y:S04]  /*fa20*/  LDL.LU R77, [R1+0xe4c] ;  /* 0x000e4c00014d7983 */ /* 0x000ea80000300800 */
[----:B---3--:R3:W-:Y:S04]  /*fa30*/  STL [R1+0x458], R0 ;  /* 0x0004580001007387 */ /* 0x0087e80000100800 */
[----:B---3--:R-:W3:Y:S01]  /*fa40*/  LDL.LU R0, [R1+0xe48] ;  /* 0x000e480001007983 */ /* 0x008ee20000300800 */
[----:B------:R-:W-:-:S02]  /*fa50*/  @P0 IMAD.MOV.U32 R18, RZ, RZ, R26 ;  /* 0x000000ffff120224 */ /* 0x000fc400078e001a */
[----:B------:R-:W-:Y:S02]  /*fa60*/  @P0 IMAD.MOV.U32 R19, RZ, RZ, R6 ;  /* 0x000000ffff130224 */ /* 0x000fe400078e0006 */
[----:B------:R-:W2:Y:S04]  /*fa70*/  LDL.LU R6, [R1+0xe44] ;  /* 0x000e440001067983 */ /* 0x000ea80000300800 */
[----:B------:R-:W2:Y:S01]  /*fa80*/  LDL.LU R26, [R1+0xe40] ;  /* 0x000e4000011a7983 */ /* 0x000ea20000300800 */
[----:B----4-:R-:W-:-:S06]  /*fa90*/  PRMT R4, RZ, 0x7610, R4 ;  /* 0x00007610ff047816 */ /* 0x010fcc0000000004 */
[----:B------:R4:W2:Y:S02]  /*faa0*/  @P0 LDG.E.U8 R4, desc[UR24][R18.64] ;  /* 0x0000001812040981 */ /* 0x0008a4000c1e1100 */
[----:B----4-:R-:W-:Y:S02]  /*fab0*/  @P0 IMAD.MOV.U32 R18, RZ, RZ, R24 ;  /* 0x000000ffff120224 */ /* 0x010fe400078e0018 */
[----:B------:R-:W-:Y:S01]  /*fac0*/  @P0 IMAD.MOV.U32 R19, RZ, RZ, R25 ;  /* 0x000000ffff130224 */ /* 0x000fe200078e0019 */
[----:B---3--:R-:W-:-:S06]  /*fad0*/  PRMT R0, RZ, 0x7610, R0 ;  /* 0x00007610ff007816 */ /* 0x008fcc0000000000 */
[----:B------:R-:W3:Y:S04]  /*fae0*/  @P0 LDG.E.U8 R0, desc[UR24][R18.64] ;  /* 0x0000001812000981 */ /* 0x000ee8000c1e1100 */
[----:B--2---:R2:W-:Y:S04]  /*faf0*/  STL [R1+0x454], R4 ;  /* 0x0004540401007387 */ /* 0x0045e80000100800 */
[----:B--2---:R-:W2:Y:S04]  /*fb00*/  LDL.LU R4, [R1+0xe3c] ;  /* 0x000e3c0001047983 */ /* 0x004ea80000300800 */
[----:B------:R-:W4:Y:S04]  /*fb10*/  LDL.LU R25, [R1+0xe38] ;  /* 0x000e380001197983 */ /* 0x000f280000300800 */
[----:B------:R-:W4:Y:S04]  /*fb20*/  LDL.LU R24, [R1+0xe34] ;  /* 0x000e340001187983 */ /* 0x000f280000300800 */
[----:B---3--:R3:W-:Y:S04]  /*fb30*/  STL [R1+0x958], R0 ;  /* 0x0009580001007387 */ /* 0x0087e80000100800 */
[----:B---3--:R-:W3:Y:S01]  /*fb40*/  LDL.LU R0, [R1+0xe30] ;  /* 0x000e300001007983 */ /* 0x008ee20000300800 */
[----:B------:R-:W-:-:S02]  /*fb50*/  @P0 IMAD.MOV.U32 R18, RZ, RZ, R34 ;  /* 0x000000ffff120224 */ /* 0x000fc400078e0022 */
[----:B------:R-:W-:Y:S02]  /*fb60*/  @P0 IMAD.MOV.U32 R19, RZ, RZ, R33 ;  /* 0x000000ffff130224 */ /* 0x000fe400078e0021 */
[----:B------:R-:W4:Y:S04]  /*fb70*/  LDL.LU R33, [R1+0xe2c] ;  /* 0x000e2c0001217983 */ /* 0x000f280000300800 */
[----:B------:R-:W4:Y:S01]  /*fb80*/  LDL.LU R34, [R1+0xe28] ;  /* 0x000e280001227983 */ /* 0x000f220000300800 */
[----:B--2---:R-:W-:-:S06]  /*fb90*/  PRMT R4, RZ, 0x7610, R4 ;  /* 0x00007610ff047816 */ /* 0x004fcc0000000004 */
[----:B------:R2:W4:Y:S02]  /*fba0*/  @P0 LDG.E.U8 R4, desc[UR24][R18.64] ;  /* 0x0000001812040981 */ /* 0x000524000c1e1100 */
[----:B--2---:R-:W-:Y:S02]  /*fbb0*/  @P0 IMAD.MOV.U32 R18, RZ, RZ, R31 ;  /* 0x000000ffff120224 */ /* 0x004fe400078e001f */
[----:B------:R-:W-:Y:S01]  /*fbc0*/  @P0 IMAD.MOV.U32 R19, RZ, RZ, R32 ;  /* 0x000000ffff130224 */ /* 0x000fe200078e0020 */
[----:B---3--:R-:W-:-:S06]  /*fbd0*/  PRMT R0, RZ, 0x7610, R0 ;  /* 0x00007610ff007816 */ /* 0x008fcc0000000000 */
[----:B------:R-:W2:Y:S04]  /*fbe0*/  @P0 LDG.E.U8 R0, desc[UR24][R18.64] ;  /* 0x0000001812000981 */ /* 0x000ea8000c1e1100 */
[----:B----4-:R3:W-:Y:S04]  /*fbf0*/  STL [R1+0x954], R4 ;  /* 0x0009540401007387 */ /* 0x0107e80000100800 */
[----:B---3--:R-:W3:Y:S04]  /*fc00*/  LDL.LU R4, [R1+0xe24] ;  /* 0x000e240001047983 */ /* 0x008ee80000300800 */
[----:B------:R-:W4:Y:S04]  /*fc10*/  LDL.LU R32, [R1+0xe20] ;  /* 0x000e200001207983 */ /* 0x000f280000300800 */
[----:B------:R-:W4:Y:S04]  /*fc20*/  LDL.LU R31, [R1+0xe1c] ;  /* 0x000e1c00011f7983 */ /* 0x000f280000300800 */
[----:B--2---:R2:W-:Y:S04]  /*fc30*/  STL [R1+0x950], R0 ;  /* 0x0009500001007387 */ /* 0x0045e80000100800 */
[----:B--2---:R-:W2:Y:S01]  /*fc40*/  LDL.LU R0, [R1+0xe18] ;  /* 0x000e180001007983 */ /* 0x004ea20000300800 */
[----:B------:R-:W-:-:S02]  /*fc50*/  @P0 IMAD.MOV.U32 R18, RZ, RZ, R27 ;  /* 0x000000ffff120224 */ /* 0x000fc400078e001b */
[----:B------:R-:W-:Y:S02]  /*fc60*/  @P0 IMAD.MOV.U32 R19, RZ, RZ, R30 ;  /* 0x000000ffff130224 */ /* 0x000fe400078e001e */
[----:B------:R-:W4:Y:S04]  /*fc70*/  LDL.LU R30, [R1+0xe14] ;  /* 0x000e1400011e7983 */ /* 0x000f280000300800 */
[----:B------:R-:W4:Y:S01]  /*fc80*/  LDL.LU R27, [R1+0xe10] ;  /* 0x000e1000011b7983 */ /* 0x000f220000300800 */
[----:B---3--:R-:W-:-:S06]  /*fc90*/  PRMT R4, RZ, 0x7610, R4 ;  /* 0x00007610ff047816 */ /* 0x008fcc0000000004 */
[----:B------:R3:W4:Y:S02]  /*fca0*/  @P0 LDG.E.U8 R4, desc[UR24][R18.64] ;  /* 0x0000001812040981 */ /* 0x000724000c1e1100 */
[----:B---3--:R-:W-:Y:S02]  /*fcb0*/  @P0 IMAD.MOV.U32 R18, RZ, RZ, R29 ;  /* 0x000000ffff120224 */ /* 0x008fe400078e001d */
[----:B------:R-:W-:Y:S01]  /*fcc0*/  @P0 IMAD.MOV.U32 R19, RZ, RZ, R28 ;  /* 0x000000ffff130224 */ /* 0x000fe200078e001c */
[----:B--2---:R-:W-:-:S06]  /*fcd0*/  PRMT R0, RZ, 0x7610, R0 ;  /* 0x00007610ff007816 */ /* 0x004fcc0000000000 */
        /* <DEDUP_REMOVED lines=104> */
[----:B------:R-:W-:Y:S01]  /*10360*/  @P0 IMAD.MOV.U32 R19, RZ, RZ, R70 ;  /* 0x000000ffff130224 */ /* 0x000fe200078e0046 */
[----:B------:R-:W-:Y:S01]  /*10370*/  PRMT R80, RZ, 0x7610, R80 ;  /* 0x00007610ff507816 */ /* 0x000fe20000000050 */
[----:B------:R-:W4:Y:S01]  /*10380*/  LDL.LU R70, [R1+0xd6c] ;  /* 0x000d6c0001467983 */ /* 0x000f220000300800 */
[----:B------:R-:W-:Y:S02]  /*10390*/  PRMT R67, RZ, 0x7610, R67 ;  /* 0x00007610ff437816 */ /* 0x000fe40000000043 */
[----:B------:R-:W-:Y:S01]  /*103a0*/  PRMT R65, RZ, 0x7610, R65 ;  /* 0x00007610ff417816 */ /* 0x000fe20000000041 */
[----:B------:R-:W4:Y:S01]  /*103b0*/  LDL.LU R10, [R1+0xd68] ;  /* 0x000d6800010a7983 */ /* 0x000f220000300800 */
[----:B------:R-:W-:Y:S02]  /*103c0*/  PRMT R58, RZ, 0x7610, R58 ;  /* 0x00007610ff3a7816 */ /* 0x000fe4000000003a */
[----:B------:R-:W-:Y:S02]  /*103d0*/  PRMT R54, RZ, 0x7610, R54 ;  /* 0x00007610ff367816 */ /* 0x000fe40000000036 */
[----:B------:R-:W-:-:S02]  /*103e0*/  PRMT R38, RZ, 0x7610, R38 ;  /* 0x00007610ff267816 */ /* 0x000fc40000000026 */
[----:B---3--:R-:W-:-:S06]  /*103f0*/  PRMT R4, RZ, 0x7610, R4 ;  /* 0x00007610ff047816 */ /* 0x008fcc0000000004 */
[----:B------:R3:W4:Y:S02]  /*10400*/  @P0 LDG.E.U8 R4, desc[UR24][R18.64] ;  /* 0x0000001812040981 */ /* 0x000724000c1e1100 */
[----:B---3--:R-:W-:Y:S02]  /*10410*/  @P0 IMAD.MOV.U32 R18, RZ, RZ, R2 ;  /* 0x000000ffff120224 */ /* 0x008fe400078e0002 */
[----:B------:R-:W-:Y:S01]  /*10420*/  @P0 IMAD.MOV.U32 R19, RZ, RZ, R3 ;  /* 0x000000ffff130224 */ /* 0x000fe200078e0003 */
[----:B--2---:R-:W-:-:S06]  /*10430*/  PRMT R0, RZ, 0x7610, R0 ;  /* 0x00007610ff007816 */ /* 0x004fcc0000000000 */
[----:B------:R2:W3:Y:S02]  /*10440*/  @P0 LDG.E.U8 R0, desc[UR24][R18.64] ;  /* 0x0000001812000981 */ /* 0x0004e4000c1e1100 */
[----:B--2---:R-:W-:Y:S02]  /*10450*/  @P0 IMAD.MOV.U32 R18, RZ, RZ, R90 ;  /* 0x000000ffff120224 */ /* 0x004fe400078e005a */
[----:B------:R-:W-:-:S05]  /*10460*/  @P0 IMAD.MOV.U32 R19, RZ, RZ, R88 ;  /* 0x000000ffff130224 */ /* 0x000fca00078e0058 */
        /* <DEDUP_REMOVED lines=15> */
[----:B------:R2:W2:Y:S01]  /*10560*/  @P0 LDG.E.U8 R38, desc[UR24][R18.64] ;  /* 0x0000001812260981 */ /* 0x0004a2000c1e1100 */
[C---:B----4-:R-:W-:Y:S02]  /*10570*/  SEL R64, R16.reuse, R64, !P1 ;  /* 0x0000004010407207 */ /* 0x050fe40004800000 */
[----:B------:R-:W-:-:S03]  /*10580*/  SEL R63, R16, R63, !P1 ;  /* 0x0000003f103f7207 */ /* 0x000fc60004800000 */
[----:B0-----:R-:W-:Y:S01]  /*10590*/  IMAD R64, R64, UR5, RZ ;  /* 0x0000000540407c24 */ /* 0x001fe2000f8e02ff */
[C---:B------:R-:W-:Y:S01]  /*105a0*/  SEL R61, R16.reuse, R61, !P1 ;  /* 0x0000003d103d7207 */ /* 0x040fe20004800000 */
[----:B-1----:R-:W-:Y:S01]  /*105b0*/  IMAD R63, R63, UR6, RZ ;  /* 0x000000063f3f7c24 */ /* 0x002fe2000f8e02ff */
[----:B------:R-:W-:Y:S01]  /*105c0*/  PRMT R50, RZ, 0x7610, R50 ;  /* 0x00007610ff327816 */ /* 0x000fe20000000032 */
[----:B------:R-:W0:Y:S02]  /*105d0*/  LDCU UR5, c[0x0][0x3b0] ;  /* 0x00007600ff0577ac */ /* 0x000e240008000800 */
[----:B------:R-:W-:Y:S01]  /*105e0*/  IMAD R61, R61, UR14, RZ ;  /* 0x0000000e3d3d7c24 */ /* 0x000fe2000f8e02ff */
[----:B------:R-:W-:Y:S01]  /*105f0*/  PRMT R68, RZ, 0x7610, R68 ;  /* 0x00007610ff447816 */ /* 0x000fe20000000044 */
[----:B------:R-:W1:Y:S01]  /*10600*/  LDCU UR6, c[0x0][0x3b0] ;  /* 0x00007600ff0677ac */ /* 0x000e620008000800 */
[----:B------:R-:W-:Y:S02]  /*10610*/  PRMT R46, RZ, 0x7610, R46 ;  /* 0x00007610ff2e7816 */ /* 0x000fe4000000002e */
[C---:B------:R-:W-:Y:S01]  /*10620*/  SEL R60, R16.reuse, R60, !P1 ;  /* 0x0000003c103c7207 */ /* 0x040fe20004800000 */
[----:B------:R-:W-:Y:S01]  /*10630*/  IMAD R11, R5, R20, R11 ;  /* 0x00000014050b7224 */ /* 0x000fe200078e020b */
[----:B------:R-:W-:Y:S01]  /*10640*/  SEL R59, R16, R59, !P1 ;  /* 0x0000003b103b7207 */ /* 0x000fe20004800000 */
[----:B------:R-:W4:Y:S01]  /*10650*/  LDCU UR14, c[0x0][0x3b0] ;  /* 0x00007600ff0e77ac */ /* 0x000f220008000800 */
[----:B------:R0:W-:Y:S04]  /*10660*/  STL [R1+0x914], R4 ;  /* 0x0009140401007387 */ /* 0x0001e80000100800 */
[----:B0-----:R-:W4:Y:S04]  /*10670*/  LDL.LU R4, [R1+0xd64] ;  /* 0x000d640001047983 */ /* 0x001f280000300800 */
[----:B------:R-:W4:Y:S04]  /*10680*/  LDL.LU R3, [R1+0xd60] ;  /* 0x000d600001037983 */ /* 0x000f280000300800 */
[----:B------:R-:W4:Y:S04]  /*10690*/  LDL.LU R2, [R1+0xd5c] ;  /* 0x000d5c0001027983 */ /* 0x000f280000300800 */
[----:B---3--:R0:W-:Y:S04]  /*106a0*/  STL [R1+0x910], R0 ;  /* 0x0009100001007387 */ /* 0x0081e80000100800 */
[----:B0-----:R-:W3:Y:S04]  /*106b0*/  LDL.LU R0, [R1+0xd58] ;  /* 0x000d580001007983 */ /* 0x001ee80000300800 */
[----:B------:R0:W-:Y:S02]  /*106c0*/  STL [R1+0x8fc], R54 ;  /* 0x0008fc3601007387 */ /* 0x0001e40000100800 */
[----:B0-----:R-:W-:-:S02]  /*106d0*/  IMAD.MOV.U32 R54, RZ, RZ, R70 ;  /* 0x000000ffff367224 */ /* 0x001fc400078e0046 */
[----:B------:R-:W3:Y:S02]  /*106e0*/  LDL.LU R70, [R1+0xd54] ;  /* 0x000d540001467983 */ /* 0x000ee40000300800 */
[----:B------:R-:W-:Y:S01]  /*106f0*/  @!P4 IMAD.MOV R54, RZ, RZ, -R54 ;  /* 0x000000ffff36c224 */ /* 0x000fe200078e0a36 */
[C---:B--2---:R-:W-:Y:S01]  /*10700*/  IADD3 R18, P4, PT, R64.reuse, R9, RZ ;  /* 0x0000000940127210 */ /* 0x044fe20007f9e0ff */
[----:B------:R-:W-:Y:S04]  /*10710*/  STL [R1+0x90c], R80 ;  /* 0x00090c5001007387 */ /* 0x000fe80000100800 */
[----:B------:R-:W-:Y:S01]  /*10720*/  STL [R1+0x908], R67 ;  /* 0x0009084301007387 */ /* 0x000fe20000100800 */
[----:B------:R-:W-:-:S03]  /*10730*/  LEA.HI.X.SX32 R19, R64, R8, 0x1, P4 ;  /* 0x0000000840137211 */ /* 0x000fc600020f0eff */
[----:B------:R-:W-:Y:S04]  /*10740*/  STL [R1+0x49c], R18 ;  /* 0x00049c1201007387 */ /* 0x000fe80000100800 */
[----:B------:R0:W-:Y:S04]  /*10750*/  STL [R1+0x8f4], R38 ;  /* 0x0008f42601007387 */ /* 0x0001e80000100800 */
[----:B------:R-:W-:Y:S04]  /*10760*/  STL [R1+0x904], R65 ;  /* 0x0009044101007387 */ /* 0x000fe80000100800 */
[----:B------:R2:W3:Y:S01]  /*10770*/  @P0 LDG.E.U8 R50, desc[UR24][R18.64] ;  /* 0x0000001812320981 */ /* 0x0004e2000c1e1100 */
[----:B0-----:R-:W-:-:S03]  /*10780*/  IADD3 R38, P4, PT, R63, R9, RZ ;  /* 0x000000093f267210 */ /* 0x001fc60007f9e0ff */
[----:B------:R-:W-:Y:S04]  /*10790*/  STL [R1+0x498], R19 ;  /* 0x0004981301007387 */ /* 0x000fe80000100800 */
[----:B------:R-:W-:Y:S04]  /*107a0*/  STL [R1+0x4a4], R38 ;  /* 0x0004a42601007387 */ /* 0x000fe80000100800 */
[----:B------:R0:W-:Y:S01]  /*107b0*/  STL [R1+0x900], R58 ;  /* 0x0009003a01007387 */ /* 0x0001e20000100800 */
[----:B--2---:R-:W-:Y:S01]  /*107c0*/  @P0 IMAD.MOV.U32 R18, RZ, RZ, R38 ;  /* 0x000000ffff120224 */ /* 0x004fe200078e0026 */
[----:B0-----:R-:W-:-:S02]  /*107d0*/  LEA.HI.X.SX32 R58, R63, R8, 0x1, P4 ;  /* 0x000000083f3a7211 */ /* 0x001fc400020f0eff */
[----:B------:R-:W-:-:S03]  /*107e0*/  IADD3 R65, P4, PT, R61, R9, RZ ;  /* 0x000000093d417210 */ /* 0x000fc60007f9e0ff */
[----:B------:R-:W-:Y:S01]  /*107f0*/  @P0 IMAD.MOV.U32 R19, RZ, RZ, R58 ;  /* 0x000000ffff130224 */ /* 0x000fe200078e003a */
[----:B------:R-:W-:-:S04]  /*10800*/  LEA.HI.X.SX32 R61, R61, R8, 0x1, P4 ;  /* 0x000000083d3d7211 */ /* 0x000fc800020f0eff */
[----:B------:R0:W2:Y:S02]  /*10810*/  @P0 LDG.E.U8 R68, desc[UR24][R18.64] ;  /* 0x0000001812440981 */ /* 0x0000a4000c1e1100 */
[----:B0-----:R-:W-:Y:S02]  /*10820*/  @P0 IMAD.MOV.U32 R18, RZ, RZ, R65 ;  /* 0x000000ffff120224 */ /* 0x001fe400078e0041 */
[----:B------:R-:W-:-:S05]  /*10830*/  @P0 IMAD.MOV.U32 R19, RZ, RZ, R61 ;  /* 0x000000ffff130224 */ /* 0x000fca00078e003d */
[----:B------:R0:W2:Y:S01]  /*10840*/  @P0 LDG.E.U8 R46, desc[UR24][R18.64] ;  /* 0x00000018122e0981 */ /* 0x0000a2000c1e1100 */
[----:B------:R-:W-:Y:S01]  /*10850*/  IMAD R60, R60, UR15, RZ ;  /* 0x0000000f3c3c7c24 */ /* 0x000fe2000f8e02ff */
[----:B------:R-:W-:Y:S01]  /*10860*/  SEL R57, R16, R57, !P1 ;  /* 0x0000003910397207 */ /* 0x000fe20004800000 */
[----:B------:R-:W-:Y:S01]  /*10870*/  IMAD R59, R59, UR5, RZ ;  /* 0x000000053b3b7c24 */ /* 0x000fe2000f8e02ff */
[----:B------:R-:W-:Y:S01]  /*10880*/  STL [R1+0x4a0], R58 ;  /* 0x0004a03a01007387 */ /* 0x000fe20000100800 */
[----:B------:R-:W-:Y:S01]  /*10890*/  PRMT R20, RZ, 0x7610, R20 ;  /* 0x00007610ff147816 */ /* 0x000fe20000000014 */
[----:B------:R-:W2:Y:S01]  /*108a0*/  LDCU UR5, c[0x0][0x3b0] ;  /* 0x00007600ff0577ac */ /* 0x000ea20008000800 */
[----:B------:R-:W-:Y:S01]  /*108b0*/  IADD3 R62, P4, PT, R60, R9, RZ ;  /* 0x000000093c3e7210 */ /* 0x000fe20007f9e0ff */
[----:B------:R-:W-:Y:S01]  /*108c0*/  STL [R1+0x4b4], R65 ;  /* 0x0004b44101007387 */ /* 0x000fe20000100800 */
[----:B------:R-:W-:Y:S01]  /*108d0*/  SEL R56, R16, R56, !P1 ;  /* 0x0000003810387207 */ /* 0x000fe20004800000 */
[----:B------:R-:W2:Y:S02]  /*108e0*/  LDCU UR15, c[0x0][0x3b0] ;  /* 0x00007600ff0f77ac */ /* 0x000ea40008000800 */
[----:B------:R-:W-:Y:S01]  /*108f0*/  STL [R1+0x4b0], R61 ;  /* 0x0004b03d01007387 */ /* 0x000fe20000100800 */
[----:B------:R-:W-:-:S03]  /*10900*/  LEA.HI.X.SX32 R63, R60, R8, 0x1, P4 ;  /* 0x000000083c3f7211 */ /* 0x000fc600020f0eff */
[----:B------:R-:W-:Y:S01]  /*10910*/  STL [R1+0x4bc], R62 ;  /* 0x0004bc3e01007387 */ /* 0x000fe20000100800 */
[----:B-1----:R-:W-:Y:S01]  /*10920*/  IMAD R57, R57, UR6, RZ ;  /* 0x0000000639397c24 */ /* 0x002fe2000f8e02ff */
[----:B------:R-:W1:Y:S01]  /*10930*/  LDCU UR6, c[0x0][0x3b0] ;  /* 0x00007600ff0677ac */ /* 0x000e620008000800 */
[----:B0-----:R-:W-:Y:S02]  /*10940*/  @P0 IMAD.MOV.U32 R18, RZ, RZ, R62 ;  /* 0x000000ffff120224 */ /* 0x001fe400078e003e */
[----:B------:R-:W-:Y:S01]  /*10950*/  @P0 IMAD.MOV.U32 R19, RZ, RZ, R63 ;  /* 0x000000ffff130224 */ /* 0x000fe200078e003f */
[----:B----4-:R-:W-:Y:S01]  /*10960*/  PRMT R4, RZ, 0x7610, R4 ;  /* 0x00007610ff047816 */ /* 0x010fe20000000004 */
[----:B---3--:R0:W-:Y:S02]  /*10970*/  STL [R1+0x8e0], R50 ;  /* 0x0008e03201007387 */ /* 0x0081e40000100800 */
[C---:B0-----:R-:W-:Y:S02]  /*10980*/  IADD3 R50, P4, PT, R59.reuse, R9, RZ ;  /* 0x000000093b327210 */ /* 0x041fe40007f9e0ff */
[----:B------:R-:W-:Y:S02]  /*10990*/  STL [R1+0x4b8], R63 ;  /* 0x0004b83f01007387 */ /* 0x000fe40000100800 */
[----:B------:R-:W-:-:S02]  /*109a0*/  LEA.HI.X.SX32 R58, R59, R8, 0x1, P4 ;  /* 0x000000083b3a7211 */ /* 0x000fc400020f0eff */
[----:B------:R-:W-:Y:S02]  /*109b0*/  PRMT R59, RZ, 0x7610, R59 ;  /* 0x00007610ff3b7816 */ /* 0x000fe4000000003b */
[----:B------:R-:W-:-:S04]  /*109c0*/  IADD3 R38, P4, PT, R57, R9, RZ ;  /* 0x0000000939267210 */ /* 0x000fc80007f9e0ff */
[----:B------:R0:W3:Y:S04]  /*109d0*/  @P0 LDG.E.U8 R59, desc[UR24][R18.64] ;  /* 0x00000018123b0981 */ /* 0x0000e8000c1e1100 */
[----:B--2---:R-:W-:Y:S01]  /*109e0*/  STL [R1+0xd10], R68 ;  /* 0x000d104401007387 */ /* 0x004fe20000100800 */
[----:B0-----:R-:W-:-:S03]  /*109f0*/  @P0 IMAD.MOV.U32 R18, RZ, RZ, R50 ;  /* 0x000000ffff120224 */ /* 0x001fc600078e0032 */
[----:B------:R-:W-:Y:S01]  /*10a00*/  STL [R1+0x4c4], R50 ;  /* 0x0004c43201007387 */ /* 0x000fe20000100800 */
[----:B------:R-:W-:-:S03]  /*10a10*/  @P0 IMAD.MOV.U32 R19, RZ, RZ, R58 ;  /* 0x000000ffff130224 */ /* 0x000fc600078e003a */
[----:B------:R-:W-:Y:S04]  /*10a20*/  STL [R1+0x4c0], R58 ;  /* 0x0004c03a01007387 */ /* 0x000fe80000100800 */
[----:B------:R-:W-:Y:S04]  /*10a30*/  STL [R1+0x4d4], R38 ;  /* 0x0004d42601007387 */ /* 0x000fe80000100800 */
[----:B------:R0:W2:Y:S04]  /*10a40*/  @P0 LDG.E.U8 R4, desc[UR24][R18.64] ;  /* 0x0000001812040981 */ /* 0x0000a8000c1e1100 */
[----:B------:R4:W-:Y:S02]  /*10a50*/  STL [R1+0xe0], R46 ;  /* 0x0000e02e01007387 */ /* 0x0009e40000100800 */
[----:B----4-:R-:W-:Y:S01]  /*10a60*/  LEA.HI.X.SX32 R46, R57, R8, 0x1, P4 ;  /* 0x00000008392e7211 */ /* 0x010fe200020f0eff */
[----:B0-----:R-:W-:-:S04]  /*10a70*/  @P0 IMAD.MOV.U32 R18, RZ, RZ, R38 ;  /* 0x000000ffff120224 */ /* 0x001fc800078e0026 */
[----:B------:R-:W-:-:S05]  /*10a80*/  @P0 IMAD.MOV.U32 R19, RZ, RZ, R46 ;  /* 0x000000ffff130224 */ /* 0x000fca00078e002e */
[----:B------:R0:W4:Y:S01]  /*10a90*/  @P0 LDG.E.U8 R20, desc[UR24][R18.64] ;  /* 0x0000001812140981 */ /* 0x000122000c1e1100 */
[----:B------:R-:W-:Y:S01]  /*10aa0*/  ISETP.GT.U32.AND P4, PT, R5, R11, PT ;  /* 0x0000000b0500720c */ /* 0x000fe20003f84070 */
[----:B------:R-:W-:Y:S01]  /*10ab0*/  IMAD R56, R56, UR5, RZ ;  /* 0x0000000538387c24 */ /* 0x000fe2000f8e02ff */
[C---:B------:R-:W-:Y:S01]  /*10ac0*/  SEL R55, R16.reuse, R55, !P1 ;  /* 0x0000003710377207 */ /* 0x040fe20004800000 */
[----:B------:R0:W-:Y:S01]  /*10ad0*/  STL [R1+0x4d0], R46 ;  /* 0x0004d02e01007387 */ /* 0x0001e20000100800 */
[----:B------:R-:W-:Y:S01]  /*10ae0*/  SEL R53, R16, R53, !P1 ;  /* 0x0000003510357207 */ /* 0x000fe20004800000 */
[----:B------:R-:W2:Y:S02]  /*10af0*/  LDCU UR5, c[0x0][0x3b0] ;  /* 0x00007600ff0577ac */ /* 0x000ea40008000800 */
[----:B-1----:R-:W-:-:S06]  /*10b00*/  IMAD R55, R55, UR6, RZ ;  /* 0x0000000637377c24 */ /* 0x002fcc000f8e02ff */
[----:B------:R-:W-:Y:S01]  /*10b10*/  @!P4 IMAD.IADD R11, R11, 0x1, -R5 ;  /* 0x000000010b0bc824 */ /* 0x000fe200078e0a05 */
[C---:B0-----:R-:W-:Y:S01]  /*10b20*/  IADD3 R46, P4, PT, R56.reuse, R9, RZ ;  /* 0x00000009382e7210 */ /* 0x041fe20007f9e0ff */
[----:B------:R-:W-:Y:S01]  /*10b30*/  IMAD R53, R53, UR14, RZ ;  /* 0x0000000e35357c24 */ /* 0x000fe2000f8e02ff */
[----:B------:R-:W-:Y:S01]  /*10b40*/  PRMT R23, RZ, 0x7610, R23 ;  /* 0x00007610ff177816 */ /* 0x000fe20000000017 */
[----:B------:R-:W0:Y:S01]  /*10b50*/  LDCU UR6, c[0x0][0x3b0] ;  /* 0x00007600ff0677ac */ /* 0x000e220008000800 */
[----:B------:R-:W-:Y:S01]  /*10b60*/  LEA.HI.X.SX32 R50, R56, R8, 0x1, P4 ;  /* 0x0000000838327211 */ /* 0x000fe200020f0eff */
[----:B------:R-:W-:Y:S01]  /*10b70*/  @P0 IMAD.MOV.U32 R18, RZ, RZ, R46 ;  /* 0x000000ffff120224 */ /* 0x000fe200078e002e */
[----:B------:R-:W-:Y:S01]  /*10b80*/  IABS R13, R22 ;  /* 0x00000016000d7213 */ /* 0x000fe20000000000 */
[----:B------:R-:W1:Y:S02]  /*10b90*/  LDCU UR14, c[0x0][0x3b0] ;  /* 0x00007600ff0e77ac */ /* 0x000e640008000800 */
[----:B------:R-:W-:Y:S01]  /*10ba0*/  @P0 IMAD.MOV.U32 R19, RZ, RZ, R50 ;  /* 0x000000ffff130224 */ /* 0x000fe200078e0032 */
[----:B------:R-:W-:Y:S01]  /*10bb0*/  PRMT R3, RZ, 0x7610, R3 ;  /* 0x00007610ff037816 */ /* 0x000fe20000000003 */
[----:B------:R-:W-:-:S03]  /*10bc0*/  IMAD.HI.U32 R21, R7, R13, RZ ;  /* 0x0000000d07157227 */ /* 0x000fc600078e00ff */
[----:B------:R0:W3:Y:S01]  /*10bd0*/  @P0 LDG.E.U8 R23, desc[UR24][R18.64] ;  /* 0x0000001812170981 */ /* 0x0000e2000c1e1100 */
[--C-:B------:R-:W-:Y:S01]  /*10be0*/  IMAD.MOV R17, RZ, RZ, -R21.reuse ;  /* 0x000000ffff117224 */ /* 0x100fe200078e0a15 */
[----:B------:R-:W-:Y:S02]  /*10bf0*/  PRMT R21, RZ, 0x7610, R21 ;  /* 0x00007610ff157816 */ /* 0x000fe40000000015 */
[----:B--2---:R-:W-:Y:S04]  /*10c00*/  STL [R1+0xd14], R4 ;  /* 0x000d140401007387 */ /* 0x004fe80000100800 */
[----:B------:R-:W-:Y:S04]  /*10c10*/  STL [R1+0x4dc], R46 ;  /* 0x0004dc2e01007387 */ /* 0x000fe80000100800 */
[----:B----4-:R2:W-:Y:S02]  /*10c20*/  STL [R1+0xd0], R20 ;  /* 0x0000d01401007387 */ /* 0x0105e40000100800 */
[----:B--2---:R-:W-:-:S04]  /*10c30*/  IADD3 R20, P4, PT, R55, R9, RZ ;  /* 0x0000000937147210 */ /* 0x004fc80007f9e0ff */
[-C--:B------:R-:W-:Y:S02]  /*10c40*/  LEA.HI.X.SX32 R38, R55, R8.reuse, 0x1, P4 ;  /* 0x0000000837267211 */ /* 0x080fe400020f0eff */
[C---:B------:R-:W-:Y:S01]  /*10c50*/  IADD3 R57, P4, PT, R53.reuse, R9, RZ ;  /* 0x0000000935397210 */ /* 0x040fe20007f9e0ff */
[----:B0-----:R-:W-:Y:S02]  /*10c60*/  @P0 IMAD.MOV.U32 R18, RZ, RZ, R20 ;  /* 0x000000ffff120224 */ /* 0x001fe400078e0014 */
[----:B------:R-:W-:Y:S01]  /*10c70*/  @P0 IMAD.MOV.U32 R19, RZ, RZ, R38 ;  /* 0x000000ffff130224 */ /* 0x000fe200078e0026 */
[----:B------:R-:W-:-:S04]  /*10c80*/  LEA.HI.X.SX32 R53, R53, R8, 0x1, P4 ;  /* 0x0000000835357211 */ /* 0x000fc800020f0eff */
[----:B------:R0:W2:Y:S02]  /*10c90*/  @P0 LDG.E.U8 R3, desc[UR24][R18.64] ;  /* 0x0000001812030981 */ /* 0x0000a4000c1e1100 */
[----:B0-----:R-:W-:Y:S02]  /*10ca0*/  @P0 IMAD.MOV.U32 R18, RZ, RZ, R57 ;  /* 0x000000ffff120224 */ /* 0x001fe400078e0039 */
[----:B------:R-:W-:-:S05]  /*10cb0*/  @P0 IMAD.MOV.U32 R19, RZ, RZ, R53 ;  /* 0x000000ffff130224 */ /* 0x000fca00078e0035 */
[----:B------:R0:W4:Y:S01]  /*10cc0*/  @P0 LDG.E.U8 R21, desc[UR24][R18.64] ;  /* 0x0000001812150981 */ /* 0x000122000c1e1100 */
[C---:B------:R-:W-:Y:S02]  /*10cd0*/  SEL R52, R16.reuse, R52, !P1 ;  /* 0x0000003410347207 */ /* 0x040fe40004800000 */
[----:B------:R-:W-:-:S03]  /*10ce0*/  SEL R51, R16, R51, !P1 ;  /* 0x0000003310337207 */ /* 0x000fc60004800000 */
[----:B------:R-:W-:Y:S01]  /*10cf0*/  IMAD R52, R52, UR15, RZ ;  /* 0x0000000f34347c24 */ /* 0x000fe2000f8e02ff */
[----:B------:R0:W-:Y:S01]  /*10d00*/  STL [R1+0x4d8], R50 ;  /* 0x0004d83201007387 */ /* 0x0001e20000100800 */
[----:B------:R-:W-:Y:S01]  /*10d10*/  SEL R49, R16, R49, !P1 ;  /* 0x0000003110317207 */ /* 0x000fe20004800000 */
[----:B------:R-:W-:Y:S01]  /*10d20*/  IMAD R51, R51, UR5, RZ ;  /* 0x0000000533337c24 */ /* 0x000fe2000f8e02ff */
[----:B------:R-:W-:Y:S01]  /*10d30*/  PRMT R42, RZ, 0x7610, R42 ;  /* 0x00007610ff2a7816 */ /* 0x000fe2000000002a */
[----:B------:R-:W-:Y:S01]  /*10d40*/  STL [R1+0x4e4], R20 ;  /* 0x0004e41401007387 */ /* 0x000fe20000100800 */
[C---:B------:R-:W-:Y:S01]  /*10d50*/  IADD3 R46, P4, PT, R52.reuse, R9, RZ ;  /* 0x00000009342e7210 */ /* 0x040fe20007f9e0ff */
[----:B------:R-:W-:Y:S01]  /*10d60*/  IMAD R49, R49, UR6, RZ ;  /* 0x0000000631317c24 */ /* 0x000fe2000f8e02ff */
[----:B------:R-:W-:Y:S01]  /*10d70*/  PRMT R2, RZ, 0x7610, R2 ;  /* 0x00007610ff027816 */ /* 0x000fe20000000002 */
[----:B---3--:R-:W-:Y:S01]  /*10d80*/  STL [R1+0xdc], R59 ;  /* 0x0000dc3b01007387 */ /* 0x008fe20000100800 */
[----:B------:R-:W-:Y:S01]  /*10d90*/  IMAD R13, R5, R17, R13 ;  /* 0x00000011050d7224 */ /* 0x000fe200078e020d */
[----:B0-----:R-:W-:Y:S01]  /*10da0*/  LEA.HI.X.SX32 R50, R52, R8, 0x1, P4 ;  /* 0x0000000834327211 */ /* 0x001fe200020f0eff */
[----:B------:R-:W-:Y:S01]  /*10db0*/  @P0 IMAD.MOV.U32 R18, RZ, RZ, R46 ;  /* 0x000000ffff120224 */ /* 0x000fe200078e002e */
[----:B------:R-:W-:Y:S01]  /*10dc0*/  STL [R1+0x4e0], R38 ;  /* 0x0004e02601007387 */ /* 0x000fe20000100800 */
[----:B------:R-:W0:Y:S03]  /*10dd0*/  LDCU UR5, c[0x0][0x3b0] ;  /* 0x00007600ff0577ac */ /* 0x000e260008000800 */
[----:B------:R-:W-:Y:S01]  /*10de0*/  STL [R1+0x4f4], R57 ;  /* 0x0004f43901007387 */ /* 0x000fe20000100800 */
[----:B------:R-:W-:Y:S01]  /*10df0*/  SEL R48, R16, R48, !P1 ;  /* 0x0000003010307207 */ /* 0x000fe20004800000 */
[----:B------:R-:W3:Y:S02]  /*10e00*/  LDCU UR6, c[0x0][0x3b0] ;  /* 0x00007600ff0677ac */ /* 0x000ee40008000800 */
[----:B------:R-:W-:Y:S04]  /*10e10*/  STL [R1+0x4f0], R53 ;  /* 0x0004f03501007387 */ /* 0x000fe80000100800 */
[----:B------:R-:W-:Y:S04]  /*10e20*/  STL [R1+0x4fc], R46 ;  /* 0x0004fc2e01007387 */ /* 0x000fe80000100800 */
[----:B------:R0:W-:Y:S01]  /*10e30*/  STL [R1+0xc8], R23 ;  /* 0x0000c81701007387 */ /* 0x0001e20000100800 */
[----:B------:R-:W-:-:S03]  /*10e40*/  @P0 IMAD.MOV.U32 R19, RZ, RZ, R50 ;  /* 0x000000ffff130224 */ /* 0x000fc600078e0032 */
[----:B------:R-:W-:Y:S04]  /*10e50*/  STL [R1+0x4f8], R50 ;  /* 0x0004f83201007387 */ /* 0x000fe80000100800 */
[----:B------:R1:W3:Y:S01]  /*10e60*/  @P0 LDG.E.U8 R42, desc[UR24][R18.64] ;  /* 0x00000018122a0981 */ /* 0x0002e2000c1e1100 */
[----:B0-----:R-:W-:-:S04]  /*10e70*/  IADD3 R23, P4, PT, R51, R9, RZ ;  /* 0x0000000933177210 */ /* 0x001fc80007f9e0ff */
[----:B------:R-:W-:Y:S02]  /*10e80*/  LEA.HI.X.SX32 R38, R51, R8, 0x1, P4 ;  /* 0x0000000833267211 */ /* 0x000fe400020f0eff */
[----:B------:R-:W-:Y:S01]  /*10e90*/  IADD3 R20, P4, PT, R49, R9, RZ ;  /* 0x0000000931147210 */ /* 0x000fe20007f9e0ff */
[----:B------:R-:W-:Y:S01]  /*10ea0*/  STL [R1+0x504], R23 ;  /* 0x0005041701007387 */ /* 0x000fe20000100800 */
[----:B-1----:R-:W-:Y:S02]  /*10eb0*/  @P0 IMAD.MOV.U32 R18, RZ, RZ, R23 ;  /* 0x000000ffff120224 */ /* 0x002fe400078e0017 */
[----:B------:R-:W-:Y:S01]  /*10ec0*/  @P0 IMAD.MOV.U32 R19, RZ, RZ, R38 ;  /* 0x000000ffff130224 */ /* 0x000fe200078e0026 */
[----:B------:R-:W-:-:S04]  /*10ed0*/  PRMT R17, RZ, 0x7610, R17 ;  /* 0x00007610ff117816 */ /* 0x000fc80000000011 */
[----:B------:R0:W3:Y:S02]  /*10ee0*/  @P0 LDG.E.U8 R2, desc[UR24][R18.64] ;  /* 0x0000001812020981 */ /* 0x0000e4000c1e1100 */
[----:B0-----:R-:W-:Y:S02]  /*10ef0*/  @P0 IMAD.MOV.U32 R18, RZ, RZ, R20 ;  /* 0x000000ffff120224 */ /* 0x001fe400078e0014 */
[----:B--2---:R-:W-:Y:S04]  /*10f00*/  STL [R1+0xd18], R3 ;  /* 0x000d180301007387 */ /* 0x004fe80000100800 */
[----:B------:R-:W-:Y:S04]  /*10f10*/  STL [R1+0x500], R38 ;  /* 0x0005002601007387 */ /* 0x000fe80000100800 */
[----:B------:R-:W-:Y:S04]  /*10f20*/  STL [R1+0x514], R20 ;  /* 0x0005141401007387 */ /* 0x000fe80000100800 */
[----:B----4-:R0:W-:Y:S02]  /*10f30*/  STL [R1+0xc0], R21 ;  /* 0x0000c01501007387 */ /* 0x0101e40000100800 */
[----:B0-----:R-:W-:-:S05]  /*10f40*/  LEA.HI.X.SX32 R21, R49, R8, 0x1, P4 ;  /* 0x0000000831157211 */ /* 0x001fca00020f0eff */
[----:B------:R-:W-:-:S05]  /*10f50*/  @P0 IMAD.MOV.U32 R19, RZ, RZ, R21 ;  /* 0x000000ffff130224 */ /* 0x000fca00078e0015 */
[----:B------:R-:W2:Y:S01]  /*10f60*/  @P0 LDG.E.U8 R17, desc[UR24][R18.64] ;  /* 0x0000001812110981 */ /* 0x000ea2000c1e1100 */
[----:B------:R-:W-:Y:S01]  /*10f70*/  ISETP.GT.U32.AND P4, PT, R5, R11, PT ;  /* 0x0000000b0500720c */ /* 0x000fe20003f84070 */
[----:B------:R-:W-:Y:S01]  /*10f80*/  IMAD R48, R48, UR5, RZ ;  /* 0x0000000530307c24 */ /* 0x000fe2000f8e02ff */
[----:B------:R-:W-:Y:S01]  /*10f90*/  PRMT R3, RZ, 0x7610, R3 ;  /* 0x00007610ff037816 */ /* 0x000fe20000000003 */
[----:B------:R-:W-:Y:S01]  /*10fa0*/  STL [R1+0x510], R21 ;  /* 0x0005101501007387 */ /* 0x000fe20000100800 */
[----:B------:R-:W-:Y:S01]  /*10fb0*/  SEL R47, R16, R47, !P1 ;  /* 0x0000002f102f7207 */ /* 0x000fe20004800000 */
[----:B------:R-:W0:Y:S08]  /*10fc0*/  LDCU UR5, c[0x0][0x3b0] ;  /* 0x00007600ff0577ac */ /* 0x000e300008000800 */
[----:B------:R-:W-:Y:S01]  /*10fd0*/  @!P4 IMAD.IADD R11, R11, 0x1, -R5 ;  /* 0x000000010b0bc824 */ /* 0x000fe200078e0a05 */
[----:B---3--:R-:W-:Y:S04]  /*10fe0*/  STL [R1+0xd1c], R2 ;  /* 0x000d1c0201007387 */ /* 0x008fe80000100800 */
[----:B--2---:R1:W-:Y:S02]  /*10ff0*/  STL [R1+0xb0], R17 ;  /* 0x0000b01101007387 */ /* 0x0043e40000100800 */
[----:B-1----:R-:W-:-:S04]  /*11000*/  IADD3 R17, P4, PT, R48, R9, RZ ;  /* 0x0000000930117210 */ /* 0x002fc80007f9e0ff */
[----:B------:R-:W-:Y:S01]  /*11010*/  LEA.HI.X.SX32 R20, R48, R8, 0x1, P4 ;  /* 0x0000000830147211 */ /* 0x000fe200020f0eff */
[----:B------:R-:W-:-:S04]  /*11020*/  @P0 IMAD.MOV.U32 R18, RZ, RZ, R17 ;  /* 0x000000ffff120224 */ /* 0x000fc800078e0011 */
[----:B------:R-:W-:-:S05]  /*11030*/  @P0 IMAD.MOV.U32 R19, RZ, RZ, R20 ;  /* 0x000000ffff130224 */ /* 0x000fca00078e0014 */
[----:B------:R1:W2:Y:S01]  /*11040*/  @P0 LDG.E.U8 R3, desc[UR24][R18.64] ;  /* 0x0000001812030981 */ /* 0x0002a2000c1e1100 */
[----:B------:R-:W-:Y:S01]  /*11050*/  IMAD R47, R47, UR6, RZ ;  /* 0x000000062f2f7c24 */ /* 0x000fe2000f8e02ff */
[C---:B------:R-:W-:Y:S02]  /*11060*/  SEL R45, R16.reuse, R45, !P1 ;  /* 0x0000002d102d7207 */ /* 0x040fe40004800000 */
[----:B------:R-:W-:Y:S01]  /*11070*/  SEL R44, R16, R44, !P1 ;  /* 0x0000002c102c7207 */ /* 0x000fe20004800000 */
[----:B------:R3:W-:Y:S01]  /*11080*/  STL [R1+0x51c], R17 ;  /* 0x00051c1101007387 */ /* 0x0007e20000100800 */
[----:B------:R-:W-:Y:S01]  /*11090*/  IADD3 R21, P4, PT, R47, R9, RZ ;  /* 0x000000092f157210 */ /* 0x000fe20007f9e0ff */
[----:B------:R-:W-:Y:S01]  /*110a0*/  IMAD R45, R45, UR14, RZ ;  /* 0x0000000e2d2d7c24 */ /* 0x000fe2000f8e02ff */
[----:B------:R-:W-:Y:S01]  /*110b0*/  PRMT R0, RZ, 0x7610, R0 ;  /* 0x00007610ff007816 */ /* 0x000fe20000000000 */
[----:B------:R4:W-:Y:S01]  /*110c0*/  STL [R1+0x518], R20 ;  /* 0x0005181401007387 */ /* 0x0009e20000100800 */
[----:B------:R-:W-:Y:S01]  /*110d0*/  LEA.HI.X.SX32 R23, R47, R8, 0x1, P4 ;  /* 0x000000082f177211 */ /* 0x000fe200020f0eff */
[----:B-1----:R-:W-:-:S02]  /*110e0*/  @P0 IMAD.MOV.U32 R18, RZ, RZ, R21 ;  /* 0x000000ffff120224 */ /* 0x002fc400078e0015 */
[----:B------:R-:W-:Y:S01]  /*110f0*/  IMAD R14, R5, R15, R14 ;  /* 0x0000000f050e7224 */ /* 0x000fe200078e020e */
[----:B------:R-:W-:Y:S01]  /*11100*/  PRMT R4, RZ, 0x7610, R4 ;  /* 0x00007610ff047816 */ /* 0x000fe20000000004 */
[----:B------:R-:W-:Y:S01]  /*11110*/  IMAD.MOV.U32 R53, RZ, RZ, R11 ;  /* 0x000000ffff357224 */ /* 0x000fe200078e000b */
[C---:B---3--:R-:W-:Y:S01]  /*11120*/  IADD3 R17, P4, PT, R45.reuse, R9, RZ ;  /* 0x000000092d117210 */ /* 0x048fe20007f9e0ff */
[----:B------:R-:W-:Y:S01]  /*11130*/  @P0 IMAD.MOV.U32 R19, RZ, RZ, R23 ;  /* 0x000000ffff130224 */ /* 0x000fe200078e0017 */
[----:B------:R-:W-:Y:S01]  /*11140*/  STL [R1+0x524], R21 ;  /* 0x0005241501007387 */ /* 0x000fe20000100800 */
[----:B0-----:R-:W-:Y:S01]  /*11150*/  IMAD R44, R44, UR5, RZ ;  /* 0x000000052c2c7c24 */ /* 0x001fe2000f8e02ff */
[----:B----4-:R-:W-:Y:S01]  /*11160*/  LEA.HI.X.SX32 R20, R45, R8, 0x1, P4 ;  /* 0x000000082d147211 */ /* 0x010fe200020f0eff */
[----:B------:R-:W0:Y:S01]  /*11170*/  LDCU UR6, c[0x0][0x3b0] ;  /* 0x00007600ff0677ac */ /* 0x000e220008000800 */
[----:B------:R-:W-:Y:S01]  /*11180*/  PRMT R15, RZ, 0x7610, R15 ;  /* 0x00007610ff0f7816 */ /* 0x000fe2000000000f */
[----:B------:R1:W3:Y:S01]  /*11190*/  @P0 LDG.E.U8 R0, desc[UR24][R18.64] ;  /* 0x0000001812000981 */ /* 0x0002e2000c1e1100 */
[----:B------:R-:W-:Y:S01]  /*111a0*/  @!P2 IMAD.MOV R53, RZ, RZ, -R53 ;  /* 0x000000ffff35a224 */ /* 0x000fe200078e0a35 */
[----:B------:R-:W4:Y:S01]  /*111b0*/  LDCU UR14, c[0x0][0x3b0] ;  /* 0x00007600ff0e77ac */ /* 0x000f220008000800 */
[----:B------:R-:W-:-:S02]  /*111c0*/  SEL R43, R16, R43, !P1 ;  /* 0x0000002b102b7207 */ /* 0x000fc40004800000 */
[----:B------:R-:W-:Y:S02]  /*111d0*/  SEL R41, R16, R41, !P1 ;  /* 0x0000002910297207 */ /* 0x000fe40004800000 */
[----:B------:R-:W-:Y:S01]  /*111e0*/  PRMT R70, RZ, 0x7610, R70 ;  /* 0x00007610ff467816 */ /* 0x000fe20000000046 */
[----:B------:R-:W-:Y:S01]  /*111f0*/  IMAD.MOV.U32 R90, RZ, RZ, R40 ;  /* 0x000000ffff5a7224 */ /* 0x000fe200078e0028 */
[----:B------:R-:W0:Y:S01]  /*11200*/  LDCU UR5, c[0x0][0x3b0] ;  /* 0x00007600ff0577ac */ /* 0x000e220008000800 */
[----:B-1----:R-:W-:Y:S02]  /*11210*/  @P0 IMAD.MOV.U32 R18, RZ, RZ, R17 ;  /* 0x000000ffff120224 */ /* 0x002fe400078e0011 */
[----:B------:R-:W-:-:S05]  /*11220*/  @P0 IMAD.MOV.U32 R19, RZ, RZ, R20 ;  /* 0x000000ffff130224 */ /* 0x000fca00078e0014 */
[----:B------:R1:W3:Y:S04]  /*11230*/  @P0 LDG.E.U8 R15, desc[UR24][R18.64] ;  /* 0x00000018120f0981 */ /* 0x0002e8000c1e1100 */
[----:B--2---:R-:W-:Y:S04]  /*11240*/  STL [R1+0xd20], R3 ;  /* 0x000d200301007387 */ /* 0x004fe80000100800 */
[----:B------:R-:W-:Y:S04]  /*11250*/  STL [R1+0xbc], R42 ;  /* 0x0000bc2a01007387 */ /* 0x000fe80000100800 */
[----:B------:R-:W-:Y:S04]  /*11260*/  STL [R1+0x520], R23 ;  /* 0x0005201701007387 */ /* 0x000fe80000100800 */
[----:B------:R-:W-:Y:S04]  /*11270*/  STL [R1+0x534], R17 ;  /* 0x0005341101007387 */ /* 0x000fe80000100800 */
[----:B------:R2:W-:Y:S02]  /*11280*/  STL [R1+0x530], R20 ;  /* 0x0005301401007387 */ /* 0x0005e40000100800 */
[----:B--2---:R-:W-:-:S04]  /*11290*/  IADD3 R20, P2, PT, R44, R9, RZ ;  /* 0x000000092c147210 */ /* 0x004fc80007f5e0ff */
[----:B------:R-:W-:Y:S01]  /*112a0*/  LEA.HI.X.SX32 R21, R44, R8, 0x1, P2 ;  /* 0x000000082c157211 */ /* 0x000fe200010f0eff */
[----:B-1----:R-:W-:-:S04]  /*112b0*/  @P0 IMAD.MOV.U32 R18, RZ, RZ, R20 ;  /* 0x000000ffff120224 */ /* 0x002fc800078e0014 */
[----:B------:R-:W-:-:S05]  /*112c0*/  @P0 IMAD.MOV.U32 R19, RZ, RZ, R21 ;  /* 0x000000ffff130224 */ /* 0x000fca00078e0015 */
[----:B------:R1:W2:Y:S01]  /*112d0*/  @P0 LDG.E.U8 R4, desc[UR24][R18.64] ;  /* 0x0000001812040981 */ /* 0x0002a2000c1e1100 */
[----:B------:R-:W-:Y:S01]  /*112e0*/  ISETP.GT.U32.AND P4, PT, R5, R12, PT ;  /* 0x0000000c0500720c */ /* 0x000fe20003f84070 */
[----:B0-----:R-:W-:Y:S02]  /*112f0*/  IMAD R43, R43, UR6, RZ ;  /* 0x000000062b2b7c24 */ /* 0x001fe4000f8e02ff */
[----:B----4-:R-:W-:Y:S01]  /*11300*/  IMAD R41, R41, UR14, RZ ;  /* 0x0000000e29297c24 */ /* 0x010fe2000f8e02ff */
[----:B---3--:R-:W-:Y:S01]  /*11310*/  STL [R1+0xd24], R0 ;  /* 0x000d240001007387 */ /* 0x008fe20000100800 */
[----:B------:R-:W-:Y:S02]  /*11320*/  IMAD.MOV.U32 R88, RZ, RZ, R39 ;  /* 0x000000ffff587224 */ /* 0x000fe400078e0027 */
[----:B------:R-:W-:Y:S01]  /*11330*/  IMAD.MOV.U32 R80, RZ, RZ, R37 ;  /* 0x000000ffff507224 */ /* 0x000fe200078e0025 */
[----:B------:R0:W-:Y:S01]  /*11340*/  STL [R1+0xa0], R15 ;  /* 0x0000a00f01007387 */ /* 0x0001e20000100800 */
[----:B------:R-:W-:-:S02]  /*11350*/  IMAD.MOV.U32 R67, RZ, RZ, R36 ;  /* 0x000000ffff437224 */ /* 0x000fc400078e0024 */
[----:B------:R-:W-:Y:S02]  /*11360*/  IMAD.MOV.U32 R65, RZ, RZ, R35 ;  /* 0x000000ffff417224 */ /* 0x000fe400078e0023 */
[----:B------:R-:W-:Y:S02]  /*11370*/  @!P4 IMAD.IADD R12, R12, 0x1, -R5 ;  /* 0x000000010c0cc824 */ /* 0x000fe400078e0a05 */
[----:B------:R-:W-:Y:S01]  /*11380*/  IMAD.MOV.U32 R82, RZ, RZ, R34 ;  /* 0x000000ffff527224 */ /* 0x000fe200078e0022 */
[----:B------:R-:W-:Y:S01]  /*11390*/  PRMT R3, RZ, 0x7610, R3 ;  /* 0x00007610ff037816 */ /* 0x000fe20000000003 */
[----:B------:R-:W-:Y:S01]  /*113a0*/  IMAD.MOV.U32 R81, RZ, RZ, R33 ;  /* 0x000000ffff517224 */ /* 0x000fe200078e0021 */
[CC--:B0-----:R-:W-:Y:S01]  /*113b0*/  IADD3 R15, P4, PT, R43.reuse, R9.reuse, RZ ;  /* 0x000000092b0f7210 */ /* 0x0c1fe20007f9e0ff */
[----:B------:R-:W-:Y:S01]  /*113c0*/  STL [R1+0x53c], R20 ;  /* 0x00053c1401007387 */ /* 0x000fe20000100800 */
[----:B------:R-:W-:Y:S02]  /*113d0*/  IMAD.MOV.U32 R86, RZ, RZ, R93 ;  /* 0x000000ffff567224 */ /* 0x000fe400078e005d */
[----:B------:R-:W-:Y:S01]  /*113e0*/  IMAD.MOV.U32 R58, RZ, RZ, R89 ;  /* 0x000000ffff3a7224 */ /* 0x000fe200078e0059 */
[----:B------:R-:W-:Y:S01]  /*113f0*/  LEA.HI.X.SX32 R17, R43, R8, 0x1, P4 ;  /* 0x000000082b117211 */ /* 0x000fe200020f0eff */
[----:B------:R-:W-:Y:S01]  /*11400*/  STL [R1+0x544], R15 ;  /* 0x0005440f01007387 */ /* 0x000fe20000100800 */
[----:B------:R-:W-:Y:S01]  /*11410*/  IADD3 R0, P4, PT, R41, R9, RZ ;  /* 0x0000000929007210 */ /* 0x000fe20007f9e0ff */
[----:B------:R-:W-:Y:S01]  /*11420*/  IMAD.MOV.U32 R85, RZ, RZ, R30 ;  /* 0x000000ffff557224 */ /* 0x000fe200078e001e */
[----:B------:R-:W-:Y:S01]  /*11430*/  ISETP.GT.U32.AND P2, PT, R5, R12, PT ;  /* 0x0000000c0500720c */ /* 0x000fe20003f44070 */
[----:B------:R-:W-:Y:S01]  /*11440*/  STL [R1+0x538], R21 ;  /* 0x0005381501007387 */ /* 0x000fe20000100800 */
[----:B------:R-:W-:-:S02]  /*11450*/  IMAD.MOV.U32 R87, RZ, RZ, R29 ;  /* 0x000000ffff577224 */ /* 0x000fc400078e001d */
[----:B------:R-:W-:Y:S01]  /*11460*/  IMAD.MOV.U32 R62, RZ, RZ, R28 ;  /* 0x000000ffff3e7224 */ /* 0x000fe200078e001c */
[----:B------:R0:W-:Y:S01]  /*11470*/  STL [R1+0x540], R17 ;  /* 0x0005401101007387 */ /* 0x0001e20000100800 */
[----:B-1----:R-:W-:Y:S02]  /*11480*/  @P0 IMAD.MOV.U32 R18, RZ, RZ, R15 ;  /* 0x000000ffff120224 */ /* 0x002fe400078e000f */
[----:B------:R-:W-:Y:S02]  /*11490*/  IMAD.MOV.U32 R66, RZ, RZ, R27 ;  /* 0x000000ffff427224 */ /* 0x000fe400078e001b */
[----:B------:R-:W-:Y:S02]  /*114a0*/  IMAD.MOV.U32 R84, RZ, RZ, R26 ;  /* 0x000000ffff547224 */ /* 0x000fe400078e001a */
[----:B------:R-:W-:Y:S02]  /*114b0*/  IMAD.MOV.U32 R83, RZ, RZ, R25 ;  /* 0x000000ffff537224 */ /* 0x000fe400078e0019 */
[----:B------:R-:W-:-:S02]  /*114c0*/  IMAD.MOV.U32 R91, RZ, RZ, R24 ;  /* 0x000000ffff5b7224 */ /* 0x000fc400078e0018 */
[C---:B------:R-:W-:Y:S01]  /*114d0*/  VIADD R55, R10.reuse, 0xee ;  /* 0x000000ee0a377836 */ /* 0x040fe20000000000 */
[----:B------:R-:W-:Y:S01]  /*114e0*/  PRMT R68, RZ, 0x7610, R68 ;  /* 0x00007610ff447816 */ /* 0x000fe20000000044 */
[----:B------:R-:W-:Y:S01]  /*114f0*/  @P0 IMAD.MOV.U32 R19, RZ, RZ, R17 ;  /* 0x000000ffff130224 */ /* 0x000fe200078e0011 */
[----:B------:R-:W-:Y:S01]  /*11500*/  PRMT R2, RZ, 0x7610, R2 ;  /* 0x00007610ff027816 */ /* 0x000fe20000000002 */
[----:B0-----:R-:W-:Y:S01]  /*11510*/  VIADD R17, R10, 0xae ;  /* 0x000000ae0a117836 */ /* 0x001fe20000000000 */
[----:B------:R-:W-:Y:S01]  /*11520*/  PRMT R92, RZ, 0x7610, R92 ;  /* 0x00007610ff5c7816 */ /* 0x000fe2000000005c */
[----:B------:R-:W-:Y:S01]  /*11530*/  @!P2 IMAD.IADD R12, R12, 0x1, -R5 ;  /* 0x000000010c0ca824 */ /* 0x000fe200078e0a05 */
[----:B------:R0:W3:Y:S01]  /*11540*/  @P0 LDG.E.U8 R70, desc[UR24][R18.64] ;  /* 0x0000001812460981 */ /* 0x0000e2000c1e1100 */
[----:B------:R-:W1:Y:S01]  /*11550*/  LDCU UR6, c[0x0][0x3b0] ;  /* 0x00007600ff0677ac */ /* 0x000e620008000800 */
[----:B------:R-:W-:Y:S01]  /*11560*/  IABS R11, R17 ;  /* 0x00000011000b7213 */ /* 0x000fe20000000000 */
[----:B------:R-:W-:Y:S01]  /*11570*/  IMAD.MOV.U32 R52, RZ, RZ, R12 ;  /* 0x000000ffff347224 */ /* 0x000fe200078e000c */
[----:B------:R-:W-:Y:S01]  /*11580*/  ISETP.GT.U32.AND P2, PT, R5, R13, PT ;  /* 0x0000000d0500720c */ /* 0x000fe20003f44070 */
[----:B------:R-:W-:Y:S01]  /*11590*/  VOTEU.ALL UP2, P5 ;  /* 0x0000000000ff7886 */ /* 0x000fe20002840000 */
[----:B------:R-:W-:Y:S01]  /*115a0*/  PRMT R79, RZ, 0x7610, R79 ;  /* 0x00007610ff4f7816 */ /* 0x000fe2000000004f */
[----:B------:R-:W4:Y:S01]  /*115b0*/  LDCU UR14, c[0x0][0x3b0] ;  /* 0x00007600ff0e77ac */ /* 0x000f220008000800 */
[----:B0-----:R-:W-:Y:S01]  /*115c0*/  LOP3.LUT R18, R6, 0xb0, RZ, 0xfc, !PT ;  /* 0x000000b006127812 */ /* 0x001fe200078efcff */
[----:B------:R-:W-:-:S03]  /*115d0*/  IMAD.MOV.U32 R12, RZ, RZ, R11 ;  /* 0x000000ffff0c7224 */ /* 0x000fc600078e000b */
[----:B------:R-:W-:Y:S01]  /*115e0*/  IABS R15, R18 ;  /* 0x00000012000f7213 */ /* 0x000fe20000000000 */
[----:B------:R-:W-:-:S04]  /*115f0*/  @!P6 IMAD.MOV R52, RZ, RZ, -R52 ;  /* 0x000000ffff34e224 */ /* 0x000fc800078e0a34 */
[----:B------:R-:W-:Y:S02]  /*11600*/  IMAD.MOV.U32 R11, RZ, RZ, R15 ;  /* 0x000000ffff0b7224 */ /* 0x000fe400078e000f */
[----:B------:R-:W-:-:S04]  /*11610*/  IMAD.HI.U32 R15, R7, R12, RZ ;  /* 0x0000000c070f7227 */ /* 0x000fc800078e00ff */
[----:B------:R-:W-:Y:S02]  /*11620*/  IMAD.MOV R15, RZ, RZ, -R15 ;  /* 0x000000ffff0f7224 */ /* 0x000fe400078e0a0f */
[----:B------:R-:W-:Y:S02]  /*11630*/  @!P2 IMAD.IADD R13, R13, 0x1, -R5 ;  /* 0x000000010d0da824 */ /* 0x000fe400078e0a05 */
[----:B------:R-:W-:Y:S02]  /*11640*/  IMAD R12, R5, R15, R12 ;  /* 0x0000000f050c7224 */ /* 0x000fe400078e020c */
[----:B------:R-:W-:Y:S01]  /*11650*/  IMAD.HI.U32 R19, R7, R11, RZ ;  /* 0x0000000b07137227 */ /* 0x000fe200078e00ff */
[----:B------:R-:W-:Y:S02]  /*11660*/  ISETP.GT.U32.AND P2, PT, R5, R13, PT ;  /* 0x0000000d0500720c */ /* 0x000fe40003f44070 */
[----:B------:R-:W-:Y:S01]  /*11670*/  LOP3.LUT R15, R6, 0xb2, RZ, 0xfc, !PT ;  /* 0x000000b2060f7812 */ /* 0x000fe200078efcff */
[----:B------:R-:W-:-:S04]  /*11680*/  IMAD.MOV R19, RZ, RZ, -R19 ;  /* 0x000000ffff137224 */ /* 0x000fc800078e0a13 */
[----:B------:R-:W-:Y:S01]  /*11690*/  IMAD R11, R5, R19, R11 ;  /* 0x00000013050b7224 */ /* 0x000fe200078e020b */
[----:B------:R-:W-:-:S05]  /*116a0*/  IABS R19, R15 ;  /* 0x0000000f00137213 */ /* 0x000fca0000000000 */
[----:B------:R-:W-:Y:S01]  /*116b0*/  @!P2 IMAD.IADD R13, R13, 0x1, -R5 ;  /* 0x000000010d0da824 */ /* 0x000fe200078e0a05 */
[----:B------:R-:W-:-:S03]  /*116c0*/  ISETP.GT.U32.AND P2, PT, R5, R11, PT ;  /* 0x0000000b0500720c */ /* 0x000fc60003f44070 */
[----:B------:R-:W-:-:S10]  /*116d0*/  IMAD.MOV.U32 R50, RZ, RZ, R13 ;  /* 0x000000ffff327224 */ /* 0x000fd400078e000d */
[----:B------:R-:W-:-:S05]  /*116e0*/  @!P2 IMAD.IADD R11, R11, 0x1, -R5 ;  /* 0x000000010b0ba824 */ /* 0x000fca00078e0a05 */
[----:B------:R-:W-:-:S13]  /*116f0*/  ISETP.GT.U32.AND P2, PT, R5, R11, PT ;  /* 0x0000000b0500720c */ /* 0x000fda0003f44070 */
[----:B------:R-:W-:-:S04]  /*11700*/  @!P2 IMAD.IADD R11, R11, 0x1, -R5 ;  /* 0x000000010b0ba824 */ /* 0x000fc800078e0a05 */
[----:B------:R-:W-:Y:S01]  /*11710*/  IMAD.MOV.U32 R48, RZ, RZ, R11 ;  /* 0x000000ffff307224 */ /* 0x000fe200078e000b */
[C---:B------:R-:W-:Y:S02]  /*11720*/  LOP3.LUT R11, R6.reuse, 0xb6, RZ, 0xfc, !PT ;  /* 0x000000b6060b7812 */ /* 0x040fe400078efcff */
[----:B------:R-:W-:Y:S02]  /*11730*/  ISETP.GE.AND P2, PT, R15, RZ, PT ;  /* 0x000000ff0f00720c */ /* 0x000fe40003f46270 */
[----:B------:R-:W-:Y:S01]  /*11740*/  LOP3.LUT R15, R6, 0xb8, RZ, 0xfc, !PT ;  /* 0x000000b8060f7812 */ /* 0x000fe200078efcff */
[----:B--2---:R0:W-:Y:S02]  /*11750*/  STL [R1+0xd28], R4 ;  /* 0x000d280401007387 */ /* 0x0041e40000100800 */
[----:B0-----:R-:W-:Y:S02]  /*11760*/  LEA.HI.X.SX32 R4, R41, R8, 0x1, P4 ;  /* 0x0000000829047211 */ /* 0x001fe400020f0eff */
[----:B------:R-:W-:-:S13]  /*11770*/  ISETP.GT.U32.AND P4, PT, R5, R14, PT ;  /* 0x0000000e0500720c */ /* 0x000fda0003f84070 */
[----:B------:R-:W-:-:S05]  /*11780*/  @!P4 IMAD.IADD R14, R14, 0x1, -R5 ;  /* 0x000000010e0ec824 */ /* 0x000fca00078e0a05 */
[----:B------:R-:W-:-:S13]  /*11790*/  ISETP.GT.U32.AND P6, PT, R5, R14, PT ;  /* 0x0000000e0500720c */ /* 0x000fda0003fc4070 */
[----:B------:R-:W-:Y:S01]  /*117a0*/  @!P6 IMAD.IADD R14, R14, 0x1, -R5 ;  /* 0x000000010e0ee824 */ /* 0x000fe200078e0a05 */
[----:B------:R-:W-:-:S03]  /*117b0*/  ISETP.GT.U32.AND P6, PT, R5, R12, PT ;  /* 0x0000000c0500720c */ /* 0x000fc60003fc4070 */
[----:B------:R-:W-:Y:S02]  /*117c0*/  IMAD.MOV.U32 R51, RZ, RZ, R14 ;  /* 0x000000ffff337224 */ /* 0x000fe400078e000e */
[----:B------:R-:W-:-:S08]  /*117d0*/  IMAD.MOV.U32 R14, RZ, RZ, R19 ;  /* 0x000000ffff0e7224 */ /* 0x000fd000078e0013 */
[----:B------:R-:W-:Y:S02]  /*117e0*/  @!P6 IMAD.IADD R12, R12, 0x1, -R5 ;  /* 0x000000010c0ce824 */ /* 0x000fe400078e0a05 */
[----:B------:R-:W-:-:S03]  /*117f0*/  IMAD.HI.U32 R13, R7, R14, RZ ;  /* 0x0000000e070d7227 */ /* 0x000fc600078e00ff */
[----:B------:R-:W-:Y:S01]  /*11800*/  ISETP.GT.U32.AND P6, PT, R5, R12, PT ;  /* 0x0000000c0500720c */ /* 0x000fe20003fc4070 */
[----:B------:R-:W-:-:S04]  /*11810*/  IMAD.MOV R13, RZ, RZ, -R13 ;  /* 0x000000ffff0d7224 */ /* 0x000fc800078e0a0d */
[----:B------:R-:W-:Y:S01]  /*11820*/  IMAD R13, R5, R13, R14 ;  /* 0x0000000d050d7224 */ /* 0x000fe200078e020e */
[----:B------:R-:W-:-:S07]  /*11830*/  ISETP.GE.AND P4, PT, R22, RZ, PT ;  /* 0x000000ff1600720c */ /* 0x000fce0003f86270 */
[----:B------:R-:W-:Y:S01]  /*11840*/  @!P6 IMAD.IADD R12, R12, 0x1, -R5 ;  /* 0x000000010c0ce824 */ /* 0x000fe200078e0a05 */
[----:B------:R-:W-:Y:S01]  /*11850*/  ISETP.GT.U32.AND P6, PT, R5, R13, PT ;  /* 0x0000000d0500720c */ /* 0x000fe20003fc4070 */
[----:B------:R-:W-:Y:S01]  /*11860*/  @!P3 IMAD.MOV R51, RZ, RZ, -R51 ;  /* 0x000000ffff33b224 */ /* 0x000fe200078e0a33 */
[----:B------:R-:W-:Y:S02]  /*11870*/  ISETP.GE.AND P3, PT, R17, RZ, PT ;  /* 0x000000ff1100720c */ /* 0x000fe40003f66270 */
[----:B------:R-:W-:Y:S01]  /*11880*/  LOP3.LUT R17, R6, 0xb4, RZ, 0xfc, !PT ;  /* 0x000000b406117812 */ /* 0x000fe200078efcff */
[----:B------:R-:W-:-:S03]  /*11890*/  @!P4 IMAD.MOV R50, RZ, RZ, -R50 ;  /* 0x000000ffff32c224 */ /* 0x000fc600078e0a32 */
[----:B------:R-:W-:-:S05]  /*118a0*/  IABS R14, R17 ;  /* 0x00000011000e7213 */ /* 0x000fca0000000000 */
[----:B------:R-:W-:Y:S01]  /*118b0*/  @!P6 IMAD.IADD R13, R13, 0x1, -R5 ;  /* 0x000000010d0de824 */ /* 0x000fe200078e0a05 */
[----:B------:R-:W-:Y:S01]  /*118c0*/  ISETP.GE.AND P4, PT, R18, RZ, PT ;  /* 0x000000ff1200720c */ /* 0x000fe20003f86270 */
[----:B------:R-:W-:-:S03]  /*118d0*/  IMAD.HI.U32 R18, R7, R14, RZ ;  /* 0x0000000e07127227 */ /* 0x000fc600078e00ff */
[C---:B------:R-:W-:Y:S01]  /*118e0*/  ISETP.GT.U32.AND P6, PT, R5.reuse, R13, PT ;  /* 0x0000000d0500720c */ /* 0x040fe20003fc4070 */
[----:B------:R-:W-:Y:S02]  /*118f0*/  IMAD.MOV R18, RZ, RZ, -R18 ;  /* 0x000000ffff127224 */ /* 0x000fe400078e0a12 */
[----:B------:R-:W-:Y:S01]  /*11900*/  IMAD.MOV.U32 R49, RZ, RZ, R12 ;  /* 0x000000ffff317224 */ /* 0x000fe200078e000c */
[----:B------:R-:W-:Y:S01]  /*11910*/  IABS R12, R11 ;  /* 0x0000000b000c7213 */ /* 0x000fe20000000000 */
[----:B------:R-:W-:Y:S02]  /*11920*/  IMAD R14, R5, R18, R14 ;  /* 0x00000012050e7224 */ /* 0x000fe400078e020e */
[----:B------:R-:W-:-:S03]  /*11930*/  @!P3 IMAD.MOV R49, RZ, RZ, -R49 ;  /* 0x000000ffff31b224 */ /* 0x000fc600078e0a31 */
[----:B------:R-:W-:-:S03]  /*11940*/  ISETP.GT.U32.AND P3, PT, R5, R14, PT ;  /* 0x0000000e0500720c */ /* 0x000fc60003f64070 */
[----:B------:R-:W-:Y:S01]  /*11950*/  @!P6 IMAD.IADD R13, R13, 0x1, -R5 ;  /* 0x000000010d0de824 */ /* 0x000fe200078e0a05 */
[----:B------:R-:W-:Y:S01]  /*11960*/  ISETP.GE.AND P6, PT, R11, RZ, PT ;  /* 0x000000ff0b00720c */ /* 0x000fe20003fc6270 */
[----:B------:R-:W-:-:S04]  /*11970*/  IMAD.HI.U32 R11, R7, R12, RZ ;  /* 0x0000000c070b7227 */ /* 0x000fc800078e00ff */
[----:B------:R-:W-:Y:S02]  /*11980*/  IMAD.MOV R11, RZ, RZ, -R11 ;  /* 0x000000ffff0b7224 */ /* 0x000fe400078e0a0b */
[----:B------:R-:W-:Y:S02]  /*11990*/  IMAD.MOV.U32 R47, RZ, RZ, R13 ;  /* 0x000000ffff2f7224 */ /* 0x000fe400078e000d */
[C---:B------:R-:W-:Y:S02]  /*119a0*/  IMAD R11, R5.reuse, R11, R12 ;  /* 0x0000000b050b7224 */ /* 0x040fe400078e020c */
[----:B------:R-:W-:Y:S02]  /*119b0*/  @!P2 IMAD.MOV R47, RZ, RZ, -R47 ;  /* 0x000000ffff2fa224 */ /* 0x000fe400078e0a2f */
[----:B------:R-:W-:Y:S01]  /*119c0*/  @!P3 IMAD.IADD R14, R14, 0x1, -R5 ;  /* 0x000000010e0eb824 */ /* 0x000fe200078e0a05 */
[----:B------:R-:W-:Y:S01]  /*119d0*/  ISETP.GT.U32.AND P2, PT, R5, R11, PT ;  /* 0x0000000b0500720c */ /* 0x000fe20003f44070 */
[----:B------:R-:W-:-:S03]  /*119e0*/  @!P4 IMAD.MOV R48, RZ, RZ, -R48 ;  /* 0x000000ffff30c224 */ /* 0x000fc600078e0a30 */
[----:B------:R-:W-:Y:S02]  /*119f0*/  ISETP.GT.U32.AND P3, PT, R5, R14, PT ;  /* 0x0000000e0500720c */ /* 0x000fe40003f64070 */
[----:B------:R-:W-:Y:S02]  /*11a00*/  ISETP.GE.AND P4, PT, R17, RZ, PT ;  /* 0x000000ff1100720c */ /* 0x000fe40003f86270 */
[----:B------:R-:W-:-:S05]  /*11a10*/  IABS R17, R15 ;  /* 0x0000000f00117213 */ /* 0x000fca0000000000 */
[--C-:B------:R-:W-:Y:S02]  /*11a20*/  @!P2 IMAD.IADD R11, R11, 0x1, -R5.reuse ;  /* 0x000000010b0ba824 */ /* 0x100fe400078e0a05 */
[----:B------:R-:W-:Y:S01]  /*11a30*/  IMAD.HI.U32 R12, R7, R17, RZ ;  /* 0x00000011070c7227 */ /* 0x000fe200078e00ff */
[----:B------:R-:W-:Y:S02]  /*11a40*/  LOP3.LUT R13, R6, 0xba, RZ, 0xfc, !PT ;  /* 0x000000ba060d7812 */ /* 0x000fe400078efcff */
[----:B------:R-:W-:Y:S01]  /*11a50*/  ISETP.GT.U32.AND P2, PT, R5, R11, PT ;  /* 0x0000000b0500720c */ /* 0x000fe20003f44070 */
[----:B------:R-:W-:Y:S02]  /*11a60*/  IMAD.MOV R12, RZ, RZ, -R12 ;  /* 0x000000ffff0c7224 */ /* 0x000fe400078e0a0c */
[----:B------:R-:W-:Y:S01]  /*11a70*/  @!P3 IMAD.IADD R14, R14, 0x1, -R5 ;  /* 0x000000010e0eb824 */ /* 0x000fe200078e0a05 */
[----:B------:R-:W-:Y:S01]  /*11a80*/  ISETP.GE.AND P3, PT, R15, RZ, PT ;  /* 0x000000ff0f00720c */ /* 0x000fe20003f66270 */
[----:B------:R-:W-:Y:S01]  /*11a90*/  IMAD R12, R5, R12, R17 ;  /* 0x0000000c050c7224 */ /* 0x000fe200078e0211 */
[----:B------:R-:W-:Y:S01]  /*11aa0*/  IABS R15, R13 ;  /* 0x0000000d000f7213 */ /* 0x000fe20000000000 */
[----:B------:R-:W-:-:S04]  /*11ab0*/  IMAD.MOV.U32 R46, RZ, RZ, R14 ;  /* 0x000000ffff2e7224 */ /* 0x000fc800078e000e */
[----:B------:R-:W-:Y:S01]  /*11ac0*/  @!P4 IMAD.MOV R46, RZ, RZ, -R46 ;  /* 0x000000ffff2ec224 */ /* 0x000fe200078e0a2e */
[----:B------:R-:W-:Y:S01]  /*11ad0*/  ISETP.GT.U32.AND P4, PT, R5, R12, PT ;  /* 0x0000000c0500720c */ /* 0x000fe20003f84070 */
[----:B------:R-:W-:-:S04]  /*11ae0*/  IMAD.HI.U32 R14, R7, R15, RZ ;  /* 0x0000000f070e7227 */ /* 0x000fc800078e00ff */
[----:B------:R-:W-:Y:S02]  /*11af0*/  IMAD.MOV R14, RZ, RZ, -R14 ;  /* 0x000000ffff0e7224 */ /* 0x000fe400078e0a0e */
[----:B------:R-:W-:Y:S01]  /*11b00*/  @!P2 IMAD.IADD R11, R11, 0x1, -R5 ;  /* 0x000000010b0ba824 */ /* 0x000fe200078e0a05 */
[----:B------:R-:W-:Y:S01]  /*11b10*/  ISETP.GE.AND P2, PT, R13, RZ, PT ;  /* 0x000000ff0d00720c */ /* 0x000fe20003f46270 */
[C---:B------:R-:W-:Y:S02]  /*11b20*/  IMAD R13, R5.reuse, R14, R15 ;  /* 0x0000000e050d7224 */ /* 0x040fe400078e020f */
[----:B------:R-:W-:Y:S02]  /*11b30*/  IMAD.MOV.U32 R45, RZ, RZ, R11 ;  /* 0x000000ffff2d7224 */ /* 0x000fe400078e000b */
[----:B------:R-:W-:Y:S02]  /*11b40*/  @!P4 IMAD.IADD R12, R12, 0x1, -R5 ;  /* 0x000000010c0cc824 */ /* 0x000fe400078e0a05 */
[----:B------:R-:W-:Y:S01]  /*11b50*/  @!P6 IMAD.MOV R45, RZ, RZ, -R45 ;  /* 0x000000ffff2de224 */ /* 0x000fe200078e0a2d */
[----:B------:R-:W-:-:S02]  /*11b60*/  ISETP.GT.U32.AND P6, PT, R5, R13, PT ;  /* 0x0000000d0500720c */ /* 0x000fc40003fc4070 */
[----:B------:R-:W-:Y:S02]  /*11b70*/  ISETP.GT.U32.AND P4, PT, R5, R12, PT ;  /* 0x0000000c0500720c */ /* 0x000fe40003f84070 */
[----:B------:R-:W-:-:S04]  /*11b80*/  LOP3.LUT R14, R6, 0xbc, RZ, 0xfc, !PT ;  /* 0x000000bc060e7812 */ /* 0x000fc800078efcff */
[----:B------:R-:W-:-:S05]  /*11b90*/  IABS R15, R14 ;  /* 0x0000000e000f7213 */ /* 0x000fca0000000000 */
[----:B------:R-:W-:Y:S02]  /*11ba0*/  @!P6 IMAD.IADD R13, R13, 0x1, -R5 ;  /* 0x000000010d0de824 */ /* 0x000fe400078e0a05 */
[----:B------:R-:W-:Y:S02]  /*11bb0*/  IMAD.MOV.U32 R11, RZ, RZ, R15 ;  /* 0x000000ffff0b7224 */ /* 0x000fe400078e000f */
[----:B------:R-:W-:Y:S01]  /*11bc0*/  @!P4 IMAD.IADD R12, R12, 0x1, -R5 ;  /* 0x000000010c0cc824 */ /* 0x000fe200078e0a05 */
[----:B------:R-:W-:Y:S01]  /*11bd0*/  ISETP.GT.U32.AND P6, PT, R5, R13, PT ;  /* 0x0000000d0500720c */ /* 0x000fe20003fc4070 */
[----:B------:R-:W-:-:S04]  /*11be0*/  IMAD.HI.U32 R15, R7, R11, RZ ;  /* 0x0000000b070f7227 */ /* 0x000fc800078e00ff */
[----:B------:R-:W-:Y:S02]  /*11bf0*/  IMAD.MOV.U32 R44, RZ, RZ, R12 ;  /* 0x000000ffff2c7224 */ /* 0x000fe400078e000c */
[----:B------:R-:W-:Y:S01]  /*11c00*/  VIADD R12, R10, 0xbe ;  /* 0x000000be0a0c7836 */ /* 0x000fe20000000000 */
[----:B------:R-:W-:Y:S01]  /*11c10*/  ISETP.GE.AND P4, PT, R14, RZ, PT ;  /* 0x000000ff0e00720c */ /* 0x000fe20003f86270 */
[----:B------:R-:W-:-:S03]  /*11c20*/  IMAD.MOV R15, RZ, RZ, -R15 ;  /* 0x000000ffff0f7224 */ /* 0x000fc600078e0a0f */
[----:B------:R-:W-:Y:S01]  /*11c30*/  IABS R14, R12 ;  /* 0x0000000c000e7213 */ /* 0x000fe20000000000 */
[----:B------:R-:W-:Y:S02]  /*11c40*/  IMAD R11, R5, R15, R11 ;  /* 0x0000000f050b7224 */ /* 0x000fe400078e020b */
[----:B------:R-:W-:Y:S01]  /*11c50*/  @!P6 IMAD.IADD R13, R13, 0x1, -R5 ;  /* 0x000000010d0de824 */ /* 0x000fe200078e0a05 */
[----:B------:R-:W-:Y:S01]  /*11c60*/  ISETP.GE.AND P6, PT, R12, RZ, PT ;  /* 0x000000ff0c00720c */ /* 0x000fe20003fc6270 */
[----:B------:R-:W-:Y:S02]  /*11c70*/  IMAD.MOV.U32 R12, RZ, RZ, R14 ;  /* 0x000000ffff0c7224 */ /* 0x000fe400078e000e */
[----:B------:R-:W-:Y:S01]  /*11c80*/  @!P3 IMAD.MOV R44, RZ, RZ, -R44 ;  /* 0x000000ffff2cb224 */ /* 0x000fe200078e0a2c */
[----:B------:R-:W-:Y:S01]  /*11c90*/  ISETP.GT.U32.AND P3, PT, R5, R11, PT ;  /* 0x0000000b0500720c */ /* 0x000fe20003f64070 */
[----:B------:R-:W-:-:S04]  /*11ca0*/  IMAD.HI.U32 R17, R7, R12, RZ ;  /* 0x0000000c07117227 */ /* 0x000fc800078e00ff */
[----:B------:R-:W-:Y:S02]  /*11cb0*/  IMAD.MOV R17, RZ, RZ, -R17 ;  /* 0x000000ffff117224 */ /* 0x000fe400078e0a11 */
[----:B------:R-:W-:Y:S02]  /*11cc0*/  IMAD.MOV.U32 R43, RZ, RZ, R13 ;  /* 0x000000ffff2b7224 */ /* 0x000fe400078e000d */
[----:B------:R-:W-:Y:S02]  /*11cd0*/  IMAD R12, R5, R17, R12 ;  /* 0x00000011050c7224 */ /* 0x000fe400078e020c */
[----:B------:R-:W-:Y:S02]  /*11ce0*/  @!P2 IMAD.MOV R43, RZ, RZ, -R43 ;  /* 0x000000ffff2ba224 */ /* 0x000fe400078e0a2b */
[----:B------:R-:W-:Y:S01]  /*11cf0*/  @!P3 IMAD.IADD R11, R11, 0x1, -R5 ;  /* 0x000000010b0bb824 */ /* 0x000fe200078e0a05 */
[----:B------:R-:W-:Y:S02]  /*11d00*/  ISETP.GT.U32.AND P2, PT, R5, R12, PT ;  /* 0x0000000c0500720c */ /* 0x000fe40003f44070 */
[----:B------:R-:W-:-:S02]  /*11d10*/  LOP3.LUT R14, R6, 0xc0, RZ, 0xfc, !PT ;  /* 0x000000c0060e7812 */ /* 0x000fc400078efcff */
[----:B------:R-:W-:Y:S02]  /*11d20*/  ISETP.GT.U32.AND P3, PT, R5, R11, PT ;  /* 0x0000000b0500720c */ /* 0x000fe40003f64070 */
[----:B------:R-:W-:-:S05]  /*11d30*/  IABS R15, R14 ;  /* 0x0000000e000f7213 */ /* 0x000fca0000000000 */
[----:B------:R-:W-:-:S04]  /*11d40*/  IMAD.HI.U32 R13, R7, R15, RZ ;  /* 0x0000000f070d7227 */ /* 0x000fc800078e00ff */
[--C-:B------:R-:W-:Y:S02]  /*11d50*/  @!P2 IMAD.IADD R12, R12, 0x1, -R5.reuse ;  /* 0x000000010c0ca824 */ /* 0x100fe400078e0a05 */
[----:B------:R-:W-:Y:S01]  /*11d60*/  @!P3 IMAD.IADD R11, R11, 0x1, -R5 ;  /* 0x000000010b0bb824 */ /* 0x000fe200078e0a05 */
[----:B------:R-:W-:Y:S01]  /*11d70*/  ISETP.GE.AND P3, PT, R14, RZ, PT ;  /* 0x000000ff0e00720c */ /* 0x000fe20003f66270 */
[----:B------:R-:W-:Y:S01]  /*11d80*/  IMAD.MOV R13, RZ, RZ, -R13 ;  /* 0x000000ffff0d7224 */ /* 0x000fe200078e0a0d */
[----:B------:R-:W-:Y:S02]  /*11d90*/  LOP3.LUT R14, R6, 0xc2, RZ, 0xfc, !PT ;  /* 0x000000c2060e7812 */ /* 0x000fe400078efcff */
[C---:B------:R-:W-:Y:S01]  /*11da0*/  ISETP.GT.U32.AND P2, PT, R5.reuse, R12, PT ;  /* 0x0000000c0500720c */ /* 0x040fe20003f44070 */
[----:B------:R-:W-:Y:S01]  /*11db0*/  IMAD R13, R5, R13, R15 ;  /* 0x0000000d050d7224 */ /* 0x000fe200078e020f */
[----:B------:R-:W-:Y:S01]  /*11dc0*/  IABS R15, R14 ;  /* 0x0000000e000f7213 */ /* 0x000fe20000000000 */
[----:B------:R-:W-:-:S04]  /*11dd0*/  IMAD.MOV.U32 R42, RZ, RZ, R11 ;  /* 0x000000ffff2a7224 */ /* 0x000fc800078e000b */
[----:B------:R-:W-:Y:S01]  /*11de0*/  @!P4 IMAD.MOV R42, RZ, RZ, -R42 ;  /* 0x000000ffff2ac224 */ /* 0x000fe200078e0a2a */
[----:B------:R-:W-:Y:S01]  /*11df0*/  ISETP.GT.U32.AND P4, PT, R5, R13, PT ;  /* 0x0000000d0500720c */ /* 0x000fe20003f84070 */
[----:B------:R-:W-:-:S04]  /*11e00*/  IMAD.HI.U32 R11, R7, R15, RZ ;  /* 0x0000000f070b7227 */ /* 0x000fc800078e00ff */
[----:B------:R-:W-:Y:S02]  /*11e10*/  IMAD.MOV R11, RZ, RZ, -R11 ;  /* 0x000000ffff0b7224 */ /* 0x000fe400078e0a0b */
[----:B------:R-:W-:Y:S02]  /*11e20*/  @!P2 IMAD.IADD R12, R12, 0x1, -R5 ;  /* 0x000000010c0ca824 */ /* 0x000fe400078e0a05 */
[----:B------:R-:W-:Y:S02]  /*11e30*/  IMAD R11, R5, R11, R15 ;  /* 0x0000000b050b7224 */ /* 0x000fe400078e020f */
[----:B------:R-:W-:Y:S02]  /*11e40*/  IMAD.MOV.U32 R41, RZ, RZ, R12 ;  /* 0x000000ffff297224 */ /* 0x000fe400078e000c */
[----:B------:R-:W-:Y:S02]  /*11e50*/  @!P4 IMAD.IADD R13, R13, 0x1, -R5 ;  /* 0x000000010d0dc824 */ /* 0x000fe400078e0a05 */
[----:B------:R-:W-:Y:S01]  /*11e60*/  @!P6 IMAD.MOV R41, RZ, RZ, -R41 ;  /* 0x000000ffff29e224 */ /* 0x000fe200078e0a29 */
[----:B------:R-:W-:-:S02]  /*11e70*/  ISETP.GT.U32.AND P6, PT, R5, R11, PT ;  /* 0x0000000b0500720c */ /* 0x000fc40003fc4070 */
[----:B------:R-:W-:Y:S02]  /*11e80*/  ISETP.GT.U32.AND P4, PT, R5, R13, PT ;  /* 0x0000000d0500720c */ /* 0x000fe40003f84070 */
[----:B------:R-:W-:Y:S02]  /*11e90*/  ISETP.GE.AND P2, PT, R14, RZ, PT ;  /* 0x000000ff0e00720c */ /* 0x000fe40003f46270 */
[----:B------:R-:W-:-:S04]  /*11ea0*/  LOP3.LUT R14, R6, 0xc4, RZ, 0xfc, !PT ;  /* 0x000000c4060e7812 */ /* 0x000fc800078efcff */
[----:B------:R-:W-:-:S03]  /*11eb0*/  IABS R15, R14 ;  /* 0x0000000e000f7213 */ /* 0x000fc60000000000 */
[----:B------:R-:W-:Y:S02]  /*11ec0*/  @!P6 IMAD.IADD R11, R11, 0x1, -R5 ;  /* 0x000000010b0be824 */ /* 0x000fe400078e0a05 */
[----:B------:R-:W-:Y:S02]  /*11ed0*/  IMAD.MOV.U32 R12, RZ, RZ, R15 ;  /* 0x000000ffff0c7224 */ /* 0x000fe400078e000f */
[----:B------:R-:W-:Y:S01]  /*11ee0*/  @!P4 IMAD.IADD R13, R13, 0x1, -R5 ;  /* 0x000000010d0dc824 */ /* 0x000fe200078e0a05 */
[----:B------:R-:W-:Y:S01]  /*11ef0*/  ISETP.GT.U32.AND P6, PT, R5, R11, PT ;  /* 0x0000000b0500720c */ /* 0x000fe20003fc4070 */
[----:B------:R-:W-:-:S04]  /*11f00*/  IMAD.HI.U32 R15, R7, R12, RZ ;  /* 0x0000000c070f7227 */ /* 0x000fc800078e00ff */
[----:B------:R-:W-:Y:S01]  /*11f10*/  IMAD.MOV.U32 R40, RZ, RZ, R13 ;  /* 0x000000ffff287224 */ /* 0x000fe200078e000d */
[----:B------:R-:W-:Y:S01]  /*11f20*/  LOP3.LUT R13, R6, 0xc6, RZ, 0xfc, !PT ;  /* 0x000000c6060d7812 */ /* 0x000fe200078efcff */
[----:B------:R-:W-:Y:S01]  /*11f30*/  IMAD.MOV R15, RZ, RZ, -R15 ;  /* 0x000000ffff0f7224 */ /* 0x000fe200078e0a0f */
[----:B------:R-:W-:Y:S02]  /*11f40*/  ISETP.GE.AND P4, PT, R14, RZ, PT ;  /* 0x000000ff0e00720c */ /* 0x000fe40003f86270 */
[----:B------:R-:W-:Y:S01]  /*11f50*/  IABS R14, R13 ;  /* 0x0000000d000e7213 */ /* 0x000fe20000000000 */
[----:B------:R-:W-:Y:S02]  /*11f60*/  IMAD R12, R5, R15, R12 ;  /* 0x0000000f050c7224 */ /* 0x000fe400078e020c */
[----:B------:R-:W-:Y:S01]  /*11f70*/  @!P6 IMAD.IADD R11, R11, 0x1, -R5 ;  /* 0x000000010b0be824 */ /* 0x000fe200078e0a05 */
[----:B------:R-:W-:Y:S01]  /*11f80*/  ISETP.GE.AND P6, PT, R13, RZ, PT ;  /* 0x000000ff0d00720c */ /* 0x000fe20003fc6270 */
[----:B------:R-:W-:-:S02]  /*11f90*/  IMAD.MOV.U32 R13, RZ, RZ, R14 ;  /* 0x000000ffff0d7224 */ /* 0x000fc400078e000e */
[----:B------:R-:W-:Y:S01]  /*11fa0*/  @!P3 IMAD.MOV R40, RZ, RZ, -R40 ;  /* 0x000000ffff28b224 */ /* 0x000fe200078e0a28 */
[----:B------:R-:W-:Y:S01]  /*11fb0*/  ISETP.GT.U32.AND P3, PT, R5, R12, PT ;  /* 0x0000000c0500720c */ /* 0x000fe20003f64070 */
[----:B------:R-:W-:-:S04]  /*11fc0*/  IMAD.HI.U32 R17, R7, R13, RZ ;  /* 0x0000000d07117227 */ /* 0x000fc800078e00ff */
[----:B------:R-:W-:Y:S02]  /*11fd0*/  IMAD.MOV R17, RZ, RZ, -R17 ;  /* 0x000000ffff117224 */ /* 0x000fe400078e0a11 */
[----:B------:R-:W-:Y:S02]  /*11fe0*/  IMAD.MOV.U32 R39, RZ, RZ, R11 ;  /* 0x000000ffff277224 */ /* 0x000fe400078e000b */
[C---:B------:R-:W-:Y:S02]  /*11ff0*/  IMAD R13, R5.reuse, R17, R13 ;  /* 0x00000011050d7224 */ /* 0x040fe400078e020d */
        /* <DEDUP_REMOVED lines=65> */
[----:B------:R-:W-:Y:S01]  /*12410*/  IMAD.MOV.U32 R34, RZ, RZ, R13 ;  /* 0x000000ffff227224 */ /* 0x000fe200078e000d */
[----:B------:R0:W-:Y:S03]  /*12420*/  STL [R1+0x554], R0 ;  /* 0x0005540001007387 */ /* 0x0001e60000100800 */
[----:B------:R-:W-:Y:S01]  /*12430*/  @!P4 IMAD.MOV R34, RZ, RZ, -R34 ;  /* 0x000000ffff22c224 */ /* 0x000fe200078e0a22 */
[----:B---3--:R-:W-:Y:S01]  /*12440*/  STL [R1+0xd2c], R70 ;  /* 0x000d2c4601007387 */ /* 0x008fe20000100800 */
[----:B------:R-:W-:Y:S01]  /*12450*/  IMAD.HI.U32 R13, R7, R15, RZ ;  /* 0x0000000f070d7227 */ /* 0x000fe200078e00ff */
[----:B------:R-:W-:-:S02]  /*12460*/  ISETP.GT.U32.AND P4, PT, R5, R12, PT ;  /* 0x0000000c0500720c */ /* 0x000fc40003f84070 */
[----:B------:R-:W-:Y:S01]  /*12470*/  STL [R1+0x550], R4 ;  /* 0x0005500401007387 */ /* 0x000fe20000100800 */
[----:B------:R-:W-:-:S03]  /*12480*/  IMAD.MOV R13, RZ, RZ, -R13 ;  /* 0x000000ffff0d7224 */ /* 0x000fc600078e0a0d */
[----:B------:R-:W2:Y:S01]  /*12490*/  LDL.LU R64, [R1] ;  /* 0x0000000001407983 */ /* 0x000ea20000300800 */
[----:B------:R-:W-:Y:S02]  /*124a0*/  @!P2 IMAD.IADD R11, R11, 0x1, -R5 ;  /* 0x000000010b0ba824 */ /* 0x000fe400078e0a05 */
[C---:B------:R-:W-:Y:S02]  /*124b0*/  IMAD R13, R5.reuse, R13, R15 ;  /* 0x0000000d050d7224 */ /* 0x040fe400078e020f */
[----:B------:R-:W-:Y:S02]  /*124c0*/  IMAD.MOV.U32 R33, RZ, RZ, R11 ;  /* 0x000000ffff217224 */ /* 0x000fe400078e000b */
[----:B------:R-:W-:Y:S02]  /*124d0*/  @P0 IMAD.MOV.U32 R20, RZ, RZ, R0 ;  /* 0x000000ffff140224 */ /* 0x000fe400078e0000 */
[----:B------:R-:W-:Y:S02]  /*124e0*/  @P0 IMAD.MOV.U32 R21, RZ, RZ, R4 ;  /* 0x000000ffff150224 */ /* 0x000fe400078e0004 */
[----:B------:R-:W-:Y:S01]  /*124f0*/  @!P6 IMAD.MOV R33, RZ, RZ, -R33 ;  /* 0x000000ffff21e224 */ /* 0x000fe200078e0a21 */
[----:B------:R-:W-:Y:S01]  /*12500*/  ISETP.GT.U32.AND P6, PT, R5, R13, PT ;  /* 0x0000000d0500720c */ /* 0x000fe20003fc4070 */
[----:B------:R-:W-:Y:S01]  /*12510*/  @!P4 IMAD.IADD R12, R12, 0x1, -R5 ;  /* 0x000000010c0cc824 */ /* 0x000fe200078e0a05 */
[----:B------:R3:W2:Y:S01]  /*12520*/  @P0 LDG.E.U8 R3, desc[UR24][R20.64] ;  /* 0x0000001814030981 */ /* 0x0006a2000c1e1100 */
[----:B------:R-:W-:-:S03]  /*12530*/  ISETP.GE.AND P2, PT, R14, RZ, PT ;  /* 0x000000ff0e00720c */ /* 0x000fc60003f46270 */
[----:B------:R-:W-:Y:S02]  /*12540*/  ISETP.GT.U32.AND P4, PT, R5, R12, PT ;  /* 0x0000000c0500720c */ /* 0x000fe40003f84070 */
[----:B------:R-:W-:-:S04]  /*12550*/  LOP3.LUT R14, R6, 0xd4, RZ, 0xfc, !PT ;  /* 0x000000d4060e7812 */ /* 0x000fc800078efcff */
[----:B------:R-:W-:Y:S01]  /*12560*/  IABS R15, R14 ;  /* 0x0000000e000f7213 */ /* 0x000fe20000000000 */
[----:B------:R-:W-:-:S04]  /*12570*/  @!P6 IMAD.IADD R13, R13, 0x1, -R5 ;  /* 0x000000010d0de824 */ /* 0x000fc800078e0a05 */
[----:B------:R-:W-:Y:S01]  /*12580*/  IMAD.MOV.U32 R11, RZ, RZ, R15 ;  /* 0x000000ffff0b7224 */ /* 0x000fe200078e000f */
[----:B------:R-:W-:Y:S01]  /*12590*/  ISETP.GT.U32.AND P6, PT, R5, R13, PT ;  /* 0x0000000d0500720c */ /* 0x000fe20003fc4070 */
[----:B------:R-:W-:Y:S02]  /*125a0*/  @!P4 IMAD.IADD R12, R12, 0x1, -R5 ;  /* 0x000000010c0cc824 */ /* 0x000fe400078e0a05 */
[----:B------:R-:W-:-:S04]  /*125b0*/  IMAD.HI.U32 R15, R7, R11, RZ ;  /* 0x0000000b070f7227 */ /* 0x000fc800078e00ff */
[----:B------:R-:W-:Y:S02]  /*125c0*/  IMAD.MOV.U32 R93, RZ, RZ, R32 ;  /* 0x000000ffff5d7224 */ /* 0x000fe400078e0020 */
        /* <DEDUP_REMOVED lines=8> */
[----:B------:R-:W-:Y:S01]  /*12650*/  @!P3 IMAD.MOV R32, RZ, RZ, -R32 ;  /* 0x000000ffff20b224 */ /* 0x000fe200078e0a20 */
[----:B------:R-:W-:Y:S01]  /*12660*/  ISETP.GT.U32.AND P3, PT, R5, R11, PT ;  /* 0x0000000b0500720c */ /* 0x000fe20003f64070 */
[----:B------:R-:W-:-:S04]  /*12670*/  IMAD.MOV.U32 R12, RZ, RZ, R14 ;  /* 0x000000ffff0c7224 */ /* 0x000fc800078e000e */
[----:B------:R-:W-:-:S04]  /*12680*/  IMAD.HI.U32 R17, R7, R12, RZ ;  /* 0x0000000c07117227 */ /* 0x000fc800078e00ff */
[----:B------:R-:W-:Y:S02]  /*12690*/  IMAD.MOV R17, RZ, RZ, -R17 ;  /* 0x000000ffff117224 */ /* 0x000fe400078e0a11 */
[----:B------:R-:W-:Y:S02]  /*126a0*/  IMAD.MOV.U32 R89, RZ, RZ, R31 ;  /* 0x000000ffff597224 */ /* 0x000fe400078e001f */
[----:B------:R-:W-:Y:S02]  /*126b0*/  IMAD R12, R5, R17, R12 ;  /* 0x00000011050c7224 */ /* 0x000fe400078e020c */
[----:B------:R-:W-:Y:S02]  /*126c0*/  IMAD.MOV.U32 R31, RZ, RZ, R13 ;  /* 0x000000ffff1f7224 */ /* 0x000fe400078e000d */
[----:B------:R-:W-:Y:S01]  /*126d0*/  @!P3 IMAD.IADD R11, R11, 0x1, -R5 ;  /* 0x000000010b0bb824 */ /* 0x000fe200078e0a05 */
[----:B------:R-:W-:Y:S01]  /*126e0*/  LOP3.LUT R14, R6, 0xd8, RZ, 0xfc, !PT ;  /* 0x000000d8060e7812 */ /* 0x000fe200078efcff */
[----:B------:R-:W-:Y:S01]  /*126f0*/  @!P2 IMAD.MOV R31, RZ, RZ, -R31 ;  /* 0x000000ffff1fa224 */ /* 0x000fe200078e0a1f */
[----:B------:R-:W-:-:S02]  /*12700*/  ISETP.GT.U32.AND P2, PT, R5, R12, PT ;  /* 0x0000000c0500720c */ /* 0x000fc40003f44070 */
[----:B------:R-:W-:Y:S02]  /*12710*/  ISETP.GT.U32.AND P3, PT, R5, R11, PT ;  /* 0x0000000b0500720c */ /* 0x000fe40003f64070 */
[----:B------:R-:W-:-:S05]  /*12720*/  IABS R15, R14 ;  /* 0x0000000e000f7213 */ /* 0x000fca0000000000 */
[----:B------:R-:W-:-:S04]  /*12730*/  IMAD.HI.U32 R13, R7, R15, RZ ;  /* 0x0000000f070d7227 */ /* 0x000fc800078e00ff */
[----:B------:R-:W-:Y:S02]  /*12740*/  IMAD.MOV R13, RZ, RZ, -R13 ;  /* 0x000000ffff0d7224 */ /* 0x000fe400078e0a0d */
[--C-:B------:R-:W-:Y:S02]  /*12750*/  @!P2 IMAD.IADD R12, R12, 0x1, -R5.reuse ;  /* 0x000000010c0ca824 */ /* 0x100fe400078e0a05 */
[----:B------:R-:W-:Y:S01]  /*12760*/  @!P3 IMAD.IADD R11, R11, 0x1, -R5 ;  /* 0x000000010b0bb824 */ /* 0x000fe200078e0a05 */
[----:B------:R-:W-:Y:S01]  /*12770*/  ISETP.GE.AND P3, PT, R14, RZ, PT ;  /* 0x000000ff0e00720c */ /* 0x000fe20003f66270 */
[C---:B------:R-:W-:Y:S01]  /*12780*/  IMAD R14, R5.reuse, R13, R15 ;  /* 0x0000000d050e7224 */ /* 0x040fe200078e020f */
[----:B------:R-:W-:Y:S01]  /*12790*/  LOP3.LUT R13, R6, 0xda, RZ, 0xfc, !PT ;  /* 0x000000da060d7812 */ /* 0x000fe200078efcff */
[----:B------:R-:W-:Y:S01]  /*127a0*/  IMAD.MOV.U32 R30, RZ, RZ, R11 ;  /* 0x000000ffff1e7224 */ /* 0x000fe200078e000b */
[C---:B------:R-:W-:Y:S02]  /*127b0*/  ISETP.GT.U32.AND P2, PT, R5.reuse, R12, PT ;  /* 0x0000000c0500720c */ /* 0x040fe40003f44070 */
[----:B------:R-:W-:Y:S01]  /*127c0*/  IABS R15, R13 ;  /* 0x0000000d000f7213 */ /* 0x000fe20000000000 */
[----:B------:R-:W-:Y:S01]  /*127d0*/  @!P4 IMAD.MOV R30, RZ, RZ, -R30 ;  /* 0x000000ffff1ec224 */ /* 0x000fe200078e0a1e */
[----:B------:R-:W-:-:S03]  /*127e0*/  ISETP.GT.U32.AND P4, PT, R5, R14, PT ;  /* 0x0000000e0500720c */ /* 0x000fc60003f84070 */
[----:B------:R-:W-:-:S04]  /*127f0*/  IMAD.HI.U32 R11, R7, R15, RZ ;  /* 0x0000000f070b7227 */ /* 0x000fc800078e00ff */
[----:B------:R-:W-:Y:S02]  /*12800*/  IMAD.MOV R11, RZ, RZ, -R11 ;  /* 0x000000ffff0b7224 */ /* 0x000fe400078e0a0b */
[----:B------:R-:W-:Y:S02]  /*12810*/  @!P2 IMAD.IADD R12, R12, 0x1, -R5 ;  /* 0x000000010c0ca824 */ /* 0x000fe400078e0a05 */
[C---:B------:R-:W-:Y:S02]  /*12820*/  IMAD R11, R5.reuse, R11, R15 ;  /* 0x0000000b050b7224 */ /* 0x040fe400078e020f */
[----:B------:R-:W-:Y:S02]  /*12830*/  IMAD.MOV.U32 R29, RZ, RZ, R12 ;  /* 0x000000ffff1d7224 */ /* 0x000fe400078e000c */
[----:B------:R-:W-:Y:S01]  /*12840*/  @!P4 IMAD.IADD R14, R14, 0x1, -R5 ;  /* 0x000000010e0ec824 */ /* 0x000fe200078e0a05 */
[----:B------:R-:W-:Y:S01]  /*12850*/  LOP3.LUT R15, R6, 0xdc, RZ, 0xfc, !PT ;  /* 0x000000dc060f7812 */ /* 0x000fe200078efcff */
[----:B------:R-:W-:Y:S01]  /*12860*/  @!P6 IMAD.MOV R29, RZ, RZ, -R29 ;  /* 0x000000ffff1de224 */ /* 0x000fe200078e0a1d */
[----:B------:R-:W-:-:S02]  /*12870*/  ISETP.GT.U32.AND P6, PT, R5, R11, PT ;  /* 0x0000000b0500720c */ /* 0x000fc40003fc4070 */
[----:B------:R-:W-:Y:S02]  /*12880*/  ISETP.GE.AND P2, PT, R13, RZ, PT ;  /* 0x000000ff0d00720c */ /* 0x000fe40003f46270 */
[----:B------:R-:W-:Y:S02]  /*12890*/  ISETP.GT.U32.AND P4, PT, R5, R14, PT ;  /* 0x0000000e0500720c */ /* 0x000fe40003f84070 */
[----:B------:R-:W-:-:S05]  /*128a0*/  IABS R13, R15 ;  /* 0x0000000f000d7213 */ /* 0x000fca0000000000 */
[----:B------:R-:W-:-:S04]  /*128b0*/  IMAD.HI.U32 R12, R7, R13, RZ ;  /* 0x0000000d070c7227 */ /* 0x000fc800078e00ff */
[----:B------:R-:W-:Y:S02]  /*128c0*/  IMAD.MOV R12, RZ, RZ, -R12 ;  /* 0x000000ffff0c7224 */ /* 0x000fe400078e0a0c */
[--C-:B------:R-:W-:Y:S02]  /*128d0*/  @!P6 IMAD.IADD R11, R11, 0x1, -R5.reuse ;  /* 0x000000010b0be824 */ /* 0x100fe400078e0a05 */
[----:B------:R-:W-:Y:S02]  /*128e0*/  @!P4 IMAD.IADD R14, R14, 0x1, -R5 ;  /* 0x000000010e0ec824 */ /* 0x000fe400078e0a05 */
[C---:B------:R-:W-:Y:S01]  /*128f0*/  IMAD R13, R5.reuse, R12, R13 ;  /* 0x0000000c050d7224 */ /* 0x040fe200078e020d */
[----:B------:R-:W-:Y:S01]  /*12900*/  ISETP.GT.U32.AND P6, PT, R5, R11, PT ;  /* 0x0000000b0500720c */ /* 0x000fe20003fc4070 */
[----:B------:R-:W-:Y:S02]  /*12910*/  VIADD R12, R10, 0xde ;  /* 0x000000de0a0c7836 */ /* 0x000fe40000000000 */
[----:B------:R-:W-:-:S03]  /*12920*/  IMAD.MOV.U32 R28, RZ, RZ, R14 ;  /* 0x000000ffff1c7224 */ /* 0x000fc600078e000e */
[----:B------:R-:W-:Y:S01]  /*12930*/  IABS R14, R12 ;  /* 0x0000000c000e7213 */ /* 0x000fe20000000000 */
[----:B------:R-:W-:Y:S01]  /*12940*/  @!P3 IMAD.MOV R28, RZ, RZ, -R28 ;  /* 0x000000ffff1cb224 */ /* 0x000fe200078e0a1c */
[----:B------:R-:W-:-:S03]  /*12950*/  ISETP.GT.U32.AND P3, PT, R5, R13, PT ;  /* 0x0000000d0500720c */ /* 0x000fc60003f64070 */
[----:B------:R-:W-:-:S04]  /*12960*/  IMAD.HI.U32 R17, R7, R14, RZ ;  /* 0x0000000e07117227 */ /* 0x000fc800078e00ff */
[----:B------:R-:W-:Y:S02]  /*12970*/  @!P6 IMAD.IADD R11, R11, 0x1, -R5 ;  /* 0x000000010b0be824 */ /* 0x000fe400078e0a05 */
[----:B------:R-:W-:Y:S02]  /*12980*/  IMAD.MOV R17, RZ, RZ, -R17 ;  /* 0x000000ffff117224 */ /* 0x000fe400078e0a11 */
[----:B------:R-:W-:Y:S02]  /*12990*/  IMAD.MOV.U32 R27, RZ, RZ, R11 ;  /* 0x000000ffff1b7224 */ /* 0x000fe400078e000b */
[----:B------:R-:W-:Y:S02]  /*129a0*/  IMAD R14, R5, R17, R14 ;  /* 0x00000011050e7224 */ /* 0x000fe400078e020e */
[----:B------:R-:W-:Y:S01]  /*129b0*/  @!P3 IMAD.IADD R13, R13, 0x1, -R5 ;  /* 0x000000010d0db824 */ /* 0x000fe200078e0a05 */
[----:B------:R-:W-:Y:S01]  /*129c0*/  ISETP.GE.AND P6, PT, R12, RZ, PT ;  /* 0x000000ff0c00720c */ /* 0x000fe20003fc6270 */
[----:B------:R-:W-:Y:S01]  /*129d0*/  @!P2 IMAD.MOV R27, RZ, RZ, -R27 ;  /* 0x000000ffff1ba224 */ /* 0x000fe200078e0a1b */
[----:B------:R-:W-:-:S02]  /*129e0*/  LOP3.LUT R12, R6, 0xe0, RZ, 0xfc, !PT ;  /* 0x000000e0060c7812 */ /* 0x000fc400078efcff */
[C---:B------:R-:W-:Y:S02]  /*129f0*/  ISETP.GT.U32.AND P2, PT, R5.reuse, R14, PT ;  /* 0x0000000e0500720c */ /* 0x040fe40003f44070 */
[----:B------:R-:W-:Y:S02]  /*12a00*/  ISETP.GT.U32.AND P3, PT, R5, R13, PT ;  /* 0x0000000d0500720c */ /* 0x000fe40003f64070 */
[----:B------:R-:W-:Y:S02]  /*12a10*/  ISETP.GE.AND P4, PT, R15, RZ, PT ;  /* 0x000000ff0f00720c */ /* 0x000fe40003f86270 */
[----:B------:R-:W-:-:S05]  /*12a20*/  IABS R15, R12 ;  /* 0x0000000c000f7213 */ /* 0x000fca0000000000 */
[----:B------:R-:W-:-:S04]  /*12a30*/  IMAD.HI.U32 R11, R7, R15, RZ ;  /* 0x0000000f070b7227 */ /* 0x000fc800078e00ff */
[----:B------:R-:W-:Y:S02]  /*12a40*/  IMAD.MOV R11, RZ, RZ, -R11 ;  /* 0x000000ffff0b7224 */ /* 0x000fe400078e0a0b */
[--C-:B------:R-:W-:Y:S02]  /*12a50*/  @!P2 IMAD.IADD R14, R14, 0x1, -R5.reuse ;  /* 0x000000010e0ea824 */ /* 0x100fe400078e0a05 */
[----:B------:R-:W-:Y:S01]  /*12a60*/  @!P3 IMAD.IADD R13, R13, 0x1, -R5 ;  /* 0x000000010d0db824 */ /* 0x000fe200078e0a05 */
[----:B------:R-:W-:Y:S01]  /*12a70*/  ISETP.GE.AND P3, PT, R12, RZ, PT ;  /* 0x000000ff0c00720c */ /* 0x000fe20003f66270 */
[C---:B------:R-:W-:Y:S01]  /*12a80*/  IMAD R12, R5.reuse, R11, R15 ;  /* 0x0000000b050c7224 */ /* 0x040fe200078e020f */
[----:B------:R-:W-:Y:S02]  /*12a90*/  LOP3.LUT R11, R6, 0xe2, RZ, 0xfc, !PT ;  /* 0x000000e2060b7812 */ /* 0x000fe400078efcff */
[----:B------:R-:W-:Y:S02]  /*12aa0*/  ISETP.GT.U32.AND P2, PT, R5, R14, PT ;  /* 0x0000000e0500720c */ /* 0x000fe40003f44070 */
[----:B------:R-:W-:Y:S01]  /*12ab0*/  IABS R15, R11 ;  /* 0x0000000b000f7213 */ /* 0x000fe20000000000 */
[----:B------:R-:W-:-:S04]  /*12ac0*/  IMAD.MOV.U32 R26, RZ, RZ, R13 ;  /* 0x000000ffff1a7224 */ /* 0x000fc800078e000d */
[----:B------:R-:W-:-:S04]  /*12ad0*/  IMAD.HI.U32 R13, R7, R15, RZ ;  /* 0x0000000f070d7227 */ /* 0x000fc800078e00ff */
[----:B------:R-:W-:Y:S02]  /*12ae0*/  IMAD.MOV R13, RZ, RZ, -R13 ;  /* 0x000000ffff0d7224 */ /* 0x000fe400078e0a0d */
[----:B------:R-:W-:Y:S01]  /*12af0*/  @!P2 IMAD.IADD R14, R14, 0x1, -R5 ;  /* 0x000000010e0ea824 */ /* 0x000fe200078e0a05 */
[----:B------:R-:W-:Y:S01]  /*12b00*/  ISETP.GE.AND P2, PT, R11, RZ, PT ;  /* 0x000000ff0b00720c */ /* 0x000fe20003f46270 */
[----:B------:R-:W-:Y:S02]  /*12b10*/  IMAD R11, R5, R13, R15 ;  /* 0x0000000d050b7224 */ /* 0x000fe400078e020f */
[----:B------:R-:W-:-:S04]  /*12b20*/  IMAD.MOV.U32 R25, RZ, RZ, R14 ;  /* 0x000000ffff197224 */ /* 0x000fc800078e000e */
[----:B------:R-:W-:Y:S01]  /*12b30*/  @!P6 IMAD.MOV R25, RZ, RZ, -R25 ;  /* 0x000000ffff19e224 */ /* 0x000fe200078e0a19 */
[C---:B------:R-:W-:Y:S01]  /*12b40*/  ISETP.GT.U32.AND P6, PT, R5.reuse, R11, PT ;  /* 0x0000000b0500720c */ /* 0x040fe20003fc4070 */
[----:B------:R-:W-:Y:S01]  /*12b50*/  @!P4 IMAD.MOV R26, RZ, RZ, -R26 ;  /* 0x000000ffff1ac224 */ /* 0x000fe200078e0a1a */
[----:B------:R-:W-:Y:S02]  /*12b60*/  ISETP.GT.U32.AND P4, PT, R5, R12, PT ;  /* 0x0000000c0500720c */ /* 0x000fe40003f84070 */
[----:B------:R-:W-:-:S04]  /*12b70*/  LOP3.LUT R15, R6, 0xe4, RZ, 0xfc, !PT ;  /* 0x000000e4060f7812 */ /* 0x000fc800078efcff */
[----:B------:R-:W-:-:S05]  /*12b80*/  IABS R13, R15 ;  /* 0x0000000f000d7213 */ /* 0x000fca0000000000 */
[--C-:B------:R-:W-:Y:S02]  /*12b90*/  @!P6 IMAD.IADD R11, R11, 0x1, -R5.reuse ;  /* 0x000000010b0be824 */ /* 0x100fe400078e0a05 */
[----:B------:R-:W-:Y:S02]  /*12ba0*/  @!P4 IMAD.IADD R12, R12, 0x1, -R5 ;  /* 0x000000010c0cc824 */ /* 0x000fe400078e0a05 */
[----:B------:R-:W-:Y:S01]  /*12bb0*/  IMAD.HI.U32 R14, R7, R13, RZ ;  /* 0x0000000d070e7227 */ /* 0x000fe200078e00ff */
[C---:B------:R-:W-:Y:S02]  /*12bc0*/  ISETP.GT.U32.AND P6, PT, R5.reuse, R11, PT ;  /* 0x0000000b0500720c */ /* 0x040fe40003fc4070 */
[----:B------:R-:W-:Y:S01]  /*12bd0*/  ISETP.GT.U32.AND P4, PT, R5, R12, PT ;  /* 0x0000000c0500720c */ /* 0x000fe20003f84070 */
[----:B------:R-:W-:-:S04]  /*12be0*/  IMAD.MOV R14, RZ, RZ, -R14 ;  /* 0x000000ffff0e7224 */ /* 0x000fc800078e0a0e */
[----:B------:R-:W-:-:S06]  /*12bf0*/  IMAD R13, R5, R14, R13 ;  /* 0x0000000e050d7224 */ /* 0x000fcc00078e020d */
[--C-:B------:R-:W-:Y:S01]  /*12c00*/  @!P6 IMAD.IADD R11, R11, 0x1, -R5.reuse ;  /* 0x000000010b0be824 */ /* 0x100fe200078e0a05 */
[----:B------:R-:W-:Y:S01]  /*12c10*/  ISETP.GT.U32.AND P6, PT, R5, R13, PT ;  /* 0x0000000d0500720c */ /* 0x000fe20003fc4070 */
[----:B------:R-:W-:-:S04]  /*12c20*/  @!P4 IMAD.IADD R12, R12, 0x1, -R5 ;  /* 0x000000010c0cc824 */ /* 0x000fc800078e0a05 */
[----:B------:R-:W-:Y:S01]  /*12c30*/  IMAD.MOV.U32 R24, RZ, RZ, R12 ;  /* 0x000000ffff187224 */ /* 0x000fe200078e000c */
[----:B------:R-:W-:-:S03]  /*12c40*/  LOP3.LUT R12, R6, 0xe6, RZ, 0xfc, !PT ;  /* 0x000000e6060c7812 */ /* 0x000fc600078efcff */
[----:B------:R-:W-:Y:S01]  /*12c50*/  @!P3 IMAD.MOV R24, RZ, RZ, -R24 ;  /* 0x000000ffff18b224 */ /* 0x000fe200078e0a18 */
[----:B------:R-:W-:Y:S02]  /*12c60*/  ISETP.GE.AND P3, PT, R12, RZ, PT ;  /* 0x000000ff0c00720c */ /* 0x000fe40003f66270 */
[----:B------:R-:W-:Y:S01]  /*12c70*/  IABS R12, R12 ;  /* 0x0000000c000c7213 */ /* 0x000fe20000000000 */
[----:B------:R-:W-:-:S04]  /*12c80*/  @!P6 IMAD.IADD R13, R13, 0x1, -R5 ;  /* 0x000000010d0de824 */ /* 0x000fc800078e0a05 */
[----:B------:R-:W-:Y:S01]  /*12c90*/  IMAD.HI.U32 R17, R7, R12, RZ ;  /* 0x0000000c07117227 */ /* 0x000fe200078e00ff */
[----:B------:R-:W-:-:S03]  /*12ca0*/  ISETP.GT.U32.AND P6, PT, R5, R13, PT ;  /* 0x0000000d0500720c */ /* 0x000fc60003fc4070 */
[----:B------:R-:W-:Y:S02]  /*12cb0*/  IMAD.MOV.U32 R23, RZ, RZ, R11 ;  /* 0x000000ffff177224 */ /* 0x000fe400078e000b */
[----:B------:R-:W-:Y:S01]  /*12cc0*/  IMAD.MOV R11, RZ, RZ, -R17 ;  /* 0x000000ffff0b7224 */ /* 0x000fe200078e0a11 */
[----:B------:R-:W-:-:S03]  /*12cd0*/  LOP3.LUT R14, R6, 0xe8, RZ, 0xfc, !PT ;  /* 0x000000e8060e7812 */ /* 0x000fc600078efcff */
[----:B------:R-:W-:Y:S01]  /*12ce0*/  IMAD R11, R5, R11, R12 ;  /* 0x0000000b050b7224 */ /* 0x000fe200078e020c */
[----:B------:R-:W-:Y:S02]  /*12cf0*/  ISETP.GE.AND P4, PT, R15, RZ, PT ;  /* 0x000000ff0f00720c */ /* 0x000fe40003f86270 */
[----:B------:R-:W-:Y:S01]  /*12d00*/  IABS R15, R14 ;  /* 0x0000000e000f7213 */ /* 0x000fe20000000000 */
[----:B------:R-:W-:Y:S01]  /*12d10*/  @!P6 IMAD.IADD R13, R13, 0x1, -R5 ;  /* 0x000000010d0de824 */ /* 0x000fe200078e0a05 */
[----:B------:R-:W-:-:S03]  /*12d20*/  ISETP.GT.U32.AND P6, PT, R5, R11, PT ;  /* 0x0000000b0500720c */ /* 0x000fc60003fc4070 */
[----:B------:R-:W-:Y:S01]  /*12d30*/  IMAD.HI.U32 R18, R7, R15, RZ ;  /* 0x0000000f07127227 */ /* 0x000fe200078e00ff */
[----:B------:R-:W-:-:S03]  /*12d40*/  LOP3.LUT R19, R6, 0xea, RZ, 0xfc, !PT ;  /* 0x000000ea06137812 */ /* 0x000fc600078efcff */
[----:B------:R-:W-:Y:S01]  /*12d50*/  IMAD.MOV R17, RZ, RZ, -R18 ;  /* 0x000000ffff117224 */ /* 0x000fe200078e0a12 */
[----:B------:R-:W-:Y:S01]  /*12d60*/  LOP3.LUT R18, R6, 0xec, RZ, 0xfc, !PT ;  /* 0x000000ec06127812 */ /* 0x000fe200078efcff */
[----:B------:R-:W-:Y:S01]  /*12d70*/  @!P2 IMAD.MOV R23, RZ, RZ, -R23 ;  /* 0x000000ffff17a224 */ /* 0x000fe200078e0a17 */
[----:B------:R-:W-:Y:S02]  /*12d80*/  ISETP.GE.AND P2, PT, R14, RZ, PT ;  /* 0x000000ff0e00720c */ /* 0x000fe40003f46270 */
[----:B------:R-:W-:Y:S01]  /*12d90*/  IABS R12, R19 ;  /* 0x00000013000c7213 */ /* 0x000fe20000000000 */
[----:B------:R-:W-:Y:S01]  /*12da0*/  @!P6 IMAD.IADD R11, R11, 0x1, -R5 ;  /* 0x000000010b0be824 */ /* 0x000fe200078e0a05 */
[----:B------:R-:W-:Y:S01]  /*12db0*/  IABS R14, R18 ;  /* 0x00000012000e7213 */ /* 0x000fe20000000000 */
[----:B------:R-:W-:Y:S02]  /*12dc0*/  IMAD R15, R5, R17, R15 ;  /* 0x00000011050f7224 */ /* 0x000fe400078e020f */
[----:B------:R-:W-:Y:S01]  /*12dd0*/  IMAD.HI.U32 R17, R7, R12, RZ ;  /* 0x0000000c07117227 */ /* 0x000fe200078e00ff */
[----:B------:R-:W-:-:S03]  /*12de0*/  ISETP.GT.U32.AND P6, PT, R5, R11, PT ;  /* 0x0000000b0500720c */ /* 0x000fc60003fc4070 */
[----:B------:R-:W-:Y:S02]  /*12df0*/  IMAD.MOV.U32 R10, RZ, RZ, R14 ;  /* 0x000000ffff0a7224 */ /* 0x000fe400078e000e */
[----:B------:R-:W-:Y:S02]  /*12e00*/  IMAD.MOV R14, RZ, RZ, -R17 ;  /* 0x000000ffff0e7224 */ /* 0x000fe400078e0a11 */
[----:B------:R-:W-:-:S04]  /*12e10*/  IMAD.HI.U32 R17, R7, R10, RZ ;  /* 0x0000000a07117227 */ /* 0x000fc800078e00ff */
[----:B------:R-:W-:Y:S01]  /*12e20*/  IMAD R12, R5, R14, R12 ;  /* 0x0000000e050c7224 */ /* 0x000fe200078e020c */
[----:B------:R-:W-:Y:S01]  /*12e30*/  IABS R14, R55 ;  /* 0x00000037000e7213 */ /* 0x000fe20000000000 */
[----:B------:R-:W-:Y:S02]  /*12e40*/  IMAD.MOV.U32 R22, RZ, RZ, R13 ;  /* 0x000000ffff167224 */ /* 0x000fe400078e000d */
[----:B------:R-:W-:Y:S02]  /*12e50*/  IMAD.MOV R13, RZ, RZ, -R17 ;  /* 0x000000ffff0d7224 */ /* 0x000fe400078e0a11 */
[----:B------:R-:W-:Y:S02]  /*12e60*/  @!P6 IMAD.IADD R11, R11, 0x1, -R5 ;  /* 0x000000010b0be824 */ /* 0x000fe400078e0a05 */
[C---:B------:R-:W-:Y:S01]  /*12e70*/  IMAD R10, R5.reuse, R13, R10 ;  /* 0x0000000d050a7224 */ /* 0x040fe200078e020a */
[----:B------:R-:W-:Y:S01]  /*12e80*/  ISETP.GT.U32.AND P6, PT, R5, R12, PT ;  /* 0x0000000c0500720c */ /* 0x000fe20003fc4070 */
[----:B------:R-:W-:Y:S01]  /*12e90*/  IMAD.HI.U32 R13, R7, R14, RZ ;  /* 0x0000000e070d7227 */ /* 0x000fe200078e00ff */
[----:B------:R-:W-:-:S03]  /*12ea0*/  LOP3.LUT R17, R6, 0xf0, RZ, 0xfc, !PT ;  /* 0x000000f006117812 */ /* 0x000fc600078efcff */
[----:B------:R-:W-:-:S04]  /*12eb0*/  IMAD.MOV R13, RZ, RZ, -R13 ;  /* 0x000000ffff0d7224 */ /* 0x000fc800078e0a0d */
[----:B------:R-:W-:Y:S01]  /*12ec0*/  IMAD R14, R5, R13, R14 ;  /* 0x0000000d050e7224 */ /* 0x000fe200078e020e */
[----:B------:R-:W-:-:S03]  /*12ed0*/  IABS R13, R17 ;  /* 0x00000011000d7213 */ /* 0x000fc60000000000 */
[----:B------:R-:W-:Y:S02]  /*12ee0*/  @!P6 IMAD.IADD R12, R12, 0x1, -R5 ;  /* 0x000000010c0ce824 */ /* 0x000fe400078e0a05 */
[----:B---3--:R-:W-:-:S03]  /*12ef0*/  IMAD.HI.U32 R20, R7, R13, RZ ;  /* 0x0000000d07147227 */ /* 0x008fc600078e00ff */
[----:B------:R-:W-:Y:S01]  /*12f00*/  ISETP.GT.U32.AND P6, PT, R5, R12, PT ;  /* 0x0000000c0500720c */ /* 0x000fe20003fc4070 */
[----:B------:R-:W-:-:S04]  /*12f10*/  IMAD.MOV R20, RZ, RZ, -R20 ;  /* 0x000000ffff147224 */ /* 0x000fc800078e0a14 */
[----:B------:R-:W-:Y:S01]  /*12f20*/  IMAD R13, R5, R20, R13 ;  /* 0x00000014050d7224 */ /* 0x000fe200078e020d */
[----:B--2---:R-:W-:-:S05]  /*12f30*/  SEL R20, R16, R64, !P1 ;  /* 0x0000004010147207 */ /* 0x004fca0004800000 */
[----:B------:R-:W-:Y:S01]  /*12f40*/  IMAD R20, R20, UR5, RZ ;  /* 0x0000000514147c24 */ /* 0x000fe2000f8e02ff */
[----:B------:R2:W-:Y:S01]  /*12f50*/  STL [R1+0xd30], R3 ;  /* 0x000d300301007387 */ /* 0x0005e20000100800 */
[----:B------:R-:W-:Y:S01]  /*12f60*/  @!P6 IMAD.IADD R12, R12, 0x1, -R5 ;  /* 0x000000010c0ce824 */ /* 0x000fe200078e0a05 */
[----:B------:R-:W3:Y:S02]  /*12f70*/  LDCU UR5, c[0x0][0x3b0] ;  /* 0x00007600ff0577ac */ /* 0x000ee40008000800 */
[----:B0-----:R-:W-:-:S04]  /*12f80*/  IADD3 R0, P6, PT, R20, R9, RZ ;  /* 0x0000000914007210 */ /* 0x001fc80007fde0ff */
[----:B--2---:R-:W-:Y:S01]  /*12f90*/  LEA.HI.X.SX32 R3, R20, R8, 0x1, P6 ;  /* 0x0000000814037211 */ /* 0x004fe200030f0eff */
[----:B------:R-:W-:-:S04]  /*12fa0*/  @P0 IMAD.MOV.U32 R56, RZ, RZ, R0 ;  /* 0x000000ffff380224 */ /* 0x000fc800078e0000 */
[----:B------:R-:W-:-:S05]  /*12fb0*/  @P0 IMAD.MOV.U32 R57, RZ, RZ, R3 ;  /* 0x000000ffff390224 */ /* 0x000fca00078e0003 */
[----:B------:R0:W2:Y:S01]  /*12fc0*/  @P0 LDG.E.U8 R68, desc[UR24][R56.64] ;  /* 0x0000001838440981 */ /* 0x0000a2000c1e1100 */
[----:B------:R-:W-:Y:S01]  /*12fd0*/  @!P4 IMAD.MOV R22, RZ, RZ, -R22 ;  /* 0x000000ffff16c224 */ /* 0x000fe200078e0a16 */
[----:B------:R-:W-:-:S13]  /*12fe0*/  ISETP.GT.U32.AND P4, PT, R5, R15, PT ;  /* 0x0000000f0500720c */ /* 0x000fda0003f84070 */
[----:B------:R-:W-:-:S05]  /*12ff0*/  @!P4 IMAD.IADD R15, R15, 0x1, -R5 ;  /* 0x000000010f0fc824 */ /* 0x000fca00078e0a05 */
[----:B------:R-:W-:Y:S01]  /*13000*/  ISETP.GT.U32.AND P4, PT, R5, R15, PT ;  /* 0x0000000f0500720c */ /* 0x000fe20003f84070 */
[----:B------:R-:W-:-:S04]  /*13010*/  IMAD.MOV.U32 R21, RZ, RZ, R11 ;  /* 0x000000ffff157224 */ /* 0x000fc800078e000b */
[----:B------:R-:W-:-:S08]  /*13020*/  @!P3 IMAD.MOV R21, RZ, RZ, -R21 ;  /* 0x000000ffff15b224 */ /* 0x000fd000078e0a15 */
[----:B------:R-:W-:Y:S01]  /*13030*/  @!P4 IMAD.IADD R15, R15, 0x1, -R5 ;  /* 0x000000010f0fc824 */ /* 0x000fe200078e0a05 */
[C---:B------:R-:W-:Y:S02]  /*13040*/  ISETP.GT.U32.AND P4, PT, R5.reuse, R10, PT ;  /* 0x0000000a0500720c */ /* 0x040fe40003f84070 */
[C---:B------:R-:W-:Y:S02]  /*13050*/  ISETP.GT.U32.AND P3, PT, R5.reuse, R14, PT ;  /* 0x0000000e0500720c */ /* 0x040fe40003f64070 */
[----:B------:R-:W-:Y:S01]  /*13060*/  ISETP.GT.U32.AND P6, PT, R5, R13, PT ;  /* 0x0000000d0500720c */ /* 0x000fe20003fc4070 */
[----:B------:R-:W-:-:S08]  /*13070*/  IMAD.MOV.U32 R20, RZ, RZ, R15 ;  /* 0x000000ffff147224 */ /* 0x000fd000078e000f */
[--C-:B------:R-:W-:Y:S02]  /*13080*/  @!P4 IMAD.IADD R10, R10, 0x1, -R5.reuse ;  /* 0x000000010a0ac824 */ /* 0x100fe400078e0a05 */
[----:B------:R-:W-:-:S03]  /*13090*/  @!P3 IMAD.IADD R14, R14, 0x1, -R5 ;  /* 0x000000010e0eb824 */ /* 0x000fc600078e0a05 */
[C---:B------:R-:W-:Y:S01]  /*130a0*/  ISETP.GT.U32.AND P4, PT, R5.reuse, R10, PT ;  /* 0x0000000a0500720c */ /* 0x040fe20003f84070 */
[----:B------:R-:W-:Y:S01]  /*130b0*/  @!P2 IMAD.MOV R20, RZ, RZ, -R20 ;  /* 0x000000ffff14a224 */ /* 0x000fe200078e0a14 */
[----:B------:R-:W-:Y:S01]  /*130c0*/  ISETP.GT.U32.AND P2, PT, R5, R14, PT ;  /* 0x0000000e0500720c */ /* 0x000fe20003f44070 */
[----:B------:R-:W-:Y:S01]  /*130d0*/  @!P6 IMAD.IADD R13, R13, 0x1, -R5 ;  /* 0x000000010d0de824 */ /* 0x000fe200078e0a05 */
[----:B------:R-:W-:-:S04]  /*130e0*/  ISETP.GE.AND P3, PT, R18, RZ, PT ;  /* 0x000000ff1200720c */ /* 0x000fc80003f66270 */
[----:B------:R-:W-:-:S05]  /*130f0*/  ISETP.GT.U32.AND P6, PT, R5, R13, PT ;  /* 0x0000000d0500720c */ /* 0x000fca0003fc4070 */
[----:B------:R-:W-:-:S04]  /*13100*/  @!P4 IMAD.IADD R10, R10, 0x1, -R5 ;  /* 0x000000010a0ac824 */ /* 0x000fc800078e0a05 */
[----:B------:R-:W-:Y:S01]  /*13110*/  IMAD.MOV.U32 R18, RZ, RZ, R10 ;  /* 0x000000ffff127224 */ /* 0x000fe200078e000a */
[----:B------:R-:W-:Y:S01]  /*13120*/  LOP3.LUT R10, R6, 0xf2, RZ, 0xfc, !PT ;  /* 0x000000f2060a7812 */ /* 0x000fe200078efcff */
[----:B------:R-:W-:-:S03]  /*13130*/  @!P2 IMAD.IADD R14, R14, 0x1, -R5 ;  /* 0x000000010e0ea824 */ /* 0x000fc600078e0a05 */
[----:B------:R-:W-:Y:S02]  /*13140*/  ISETP.GE.AND P2, PT, R10, RZ, PT ;  /* 0x000000ff0a00720c */ /* 0x000fe40003f46270 */
[----:B------:R-:W-:Y:S02]  /*13150*/  IABS R11, R10 ;  /* 0x0000000a000b7213 */ /* 0x000fe40000000000 */
[----:B------:R-:W-:Y:S01]  /*13160*/  LOP3.LUT R10, R6, 0xf4, RZ, 0xfc, !PT ;  /* 0x000000f4060a7812 */ /* 0x000fe200078efcff */
[----:B------:R-:W-:Y:S01]  /*13170*/  @!P6 IMAD.IADD R13, R13, 0x1, -R5 ;  /* 0x000000010d0de824 */ /* 0x000fe200078e0a05 */
[----:B------:R-:W-:Y:S02]  /*13180*/  ISETP.GE.AND P4, PT, R19, RZ, PT ;  /* 0x000000ff1300720c */ /* 0x000fe40003f86270 */
[----:B------:R-:W-:Y:S02]  /*13190*/  ISETP.GE.AND P6, PT, R10, RZ, PT ;  /* 0x000000ff0a00720c */ /* 0x000fe40003fc6270 */
[----:B------:R-:W-:Y:S01]  /*131a0*/  IABS R10, R10 ;  /* 0x0000000a000a7213 */ /* 0x000fe20000000000 */
[----:B------:R-:W-:Y:S01]  /*131b0*/  @!P3 IMAD.MOV R18, RZ, RZ, -R18 ;  /* 0x000000ffff12b224 */ /* 0x000fe200078e0a12 */
[----:B0-----:R-:W-:-:S02]  /*131c0*/  LOP3.LUT R57, R6, 0xf6, RZ, 0xfc, !PT ;  /* 0x000000f606397812 */ /* 0x001fc400078efcff */
[----:B------:R-:W-:Y:S01]  /*131d0*/  ISETP.GE.AND P3, PT, R17, RZ, PT ;  /* 0x000000ff1100720c */ /* 0x000fe20003f66270 */
[----:B------:R-:W-:Y:S01]  /*131e0*/  IMAD.HI.U32 R17, R7, R10, RZ ;  /* 0x0000000a07117227 */ /* 0x000fe200078e00ff */
[----:B------:R-:W-:-:S03]  /*131f0*/  IABS R15, R57 ;  /* 0x00000039000f7213 */ /* 0x000fc60000000000 */
[----:B------:R-:W-:Y:S02]  /*13200*/  IMAD.MOV.U32 R19, RZ, RZ, R12 ;  /* 0x000000ffff137224 */ /* 0x000fe400078e000c */
[----:B------:R-:W-:Y:S02]  /*13210*/  IMAD.MOV.U32 R64, RZ, RZ, R90 ;  /* 0x000000ffff407224 */ /* 0x000fe400078e005a */
[----:B------:R-:W-:Y:S02]  /*13220*/  IMAD.MOV R17, RZ, RZ, -R17 ;  /* 0x000000ffff117224 */ /* 0x000fe400078e0a11 */
[----:B------:R-:W-:Y:S02]  /*13230*/  IMAD.MOV.U32 R90, RZ, RZ, R86 ;  /* 0x000000ffff5a7224 */ /* 0x000fe400078e0056 */
[----:B------:R-:W-:Y:S01]  /*13240*/  @!P4 IMAD.MOV R19, RZ, RZ, -R19 ;  /* 0x000000ffff13c224 */ /* 0x000fe200078e0a13 */
[----:B------:R-:W-:Y:S01]  /*13250*/  ISETP.GE.AND P4, PT, R55, RZ, PT ;  /* 0x000000ff3700720c */ /* 0x000fe20003f86270 */
[----:B------:R-:W-:Y:S01]  /*13260*/  IMAD.MOV.U32 R86, RZ, RZ, R58 ;  /* 0x000000ffff567224 */ /* 0x000fe200078e003a */
[----:B------:R-:W-:Y:S01]  /*13270*/  LOP3.LUT R58, R6, 0xf8, RZ, 0xfc, !PT ;  /* 0x000000f8063a7812 */ /* 0x000fe200078efcff */
[----:B------:R-:W-:-:S04]  /*13280*/  IMAD.HI.U32 R55, R7, R15, RZ ;  /* 0x0000000f07377227 */ /* 0x000fc800078e00ff */
[----:B------:R-:W-:Y:S02]  /*13290*/  IMAD R10, R5, R17, R10 ;  /* 0x00000011050a7224 */ /* 0x000fe400078e020a */
[----:B------:R-:W-:Y:S02]  /*132a0*/  IMAD.MOV.U32 R17, RZ, RZ, R14 ;  /* 0x000000ffff117224 */ /* 0x000fe400078e000e */
[----:B------:R-:W-:Y:S01]  /*132b0*/  IMAD.MOV.U32 R14, RZ, RZ, R13 ;  /* 0x000000ffff0e7224 */ /* 0x000fe200078e000d */
[----:B------:R-:W-:Y:S01]  /*132c0*/  IABS R13, R58 ;  /* 0x0000003a000d7213 */ /* 0x000fe20000000000 */
[----:B------:R-:W-:-:S04]  /*132d0*/  IMAD.HI.U32 R12, R7, R11, RZ ;  /* 0x0000000b070c7227 */ /* 0x000fc800078e00ff */
[----:B------:R-:W-:Y:S02]  /*132e0*/  IMAD.MOV R55, RZ, RZ, -R55 ;  /* 0x000000ffff377224 */ /* 0x000fe400078e0a37 */
[----:B------:R-:W-:Y:S02]  /*132f0*/  IMAD.MOV R12, RZ, RZ, -R12 ;  /* 0x000000ffff0c7224 */ /* 0x000fe400078e0a0c */
[----:B------:R-:W-:Y:S01]  /*13300*/  IMAD R15, R5, R55, R15 ;  /* 0x00000037050f7224 */ /* 0x000fe200078e020f */
[----:B------:R-:W-:Y:S01]  /*13310*/  LOP3.LUT R55, R6, 0xfa, RZ, 0xfc, !PT ;  /* 0x000000fa06377812 */ /* 0x000fe200078efcff */
[----:B------:R-:W-:-:S04]  /*13320*/  IMAD.HI.U32 R56, R7, R13, RZ ;  /* 0x0000000d07387227 */ /* 0x000fc800078e00ff */
[----:B------:R-:W-:Y:S01]  /*13330*/  IMAD R11, R5, R12, R11 ;  /* 0x0000000c050b7224 */ /* 0x000fe200078e020b */
[----:B------:R-:W-:Y:S01]  /*13340*/  IABS R12, R55 ;  /* 0x00000037000c7213 */ /* 0x000fe20000000000 */
[----:B------:R-:W-:-:S04]  /*13350*/  IMAD.MOV R56, RZ, RZ, -R56 ;  /* 0x000000ffff387224 */ /* 0x000fc800078e0a38 */
[----:B------:R-:W-:Y:S02]  /*13360*/  IMAD R13, R5, R56, R13 ;  /* 0x00000038050d7224 */ /* 0x000fe400078e020d */
[----:B------:R-:W-:-:S04]  /*13370*/  IMAD.HI.U32 R56, R7, R12, RZ ;  /* 0x0000000c07387227 */ /* 0x000fc800078e00ff */
[----:B------:R-:W-:-:S04]  /*13380*/  IMAD.MOV R56, RZ, RZ, -R56 ;  /* 0x000000ffff387224 */ /* 0x000fc800078e0a38 */
[----:B------:R-:W-:Y:S01]  /*13390*/  IMAD R12, R5, R56, R12 ;  /* 0x00000038050c7224 */ /* 0x000fe200078e020c */
[----:B------:R-:W-:-:S04]  /*133a0*/  LOP3.LUT R56, R6, 0xfc, RZ, 0xfc, !PT ;  /* 0x000000fc06387812 */ /* 0x000fc800078efcff */
[----:B------:R-:W-:-:S05]  /*133b0*/  IABS R6, R56 ;  /* 0x0000003800067213 */ /* 0x000fca0000000000 */
[----:B------:R-:W-:Y:S01]  /*133c0*/  IMAD.HI.U32 R7, R7, R6, RZ ;  /* 0x0000000607077227 */ /* 0x000fe200078e00ff */
[----:B------:R0:W-:Y:S03]  /*133d0*/  STL [R1+0x464], R0 ;  /* 0x0004640001007387 */ /* 0x0001e60000100800 */
[----:B------:R-:W-:Y:S01]  /*133e0*/  IMAD.MOV R7, RZ, RZ, -R7 ;  /* 0x000000ffff077224 */ /* 0x000fe200078e0a07 */
[----:B------:R0:W-:Y:S03]  /*133f0*/  STL [R1+0x228], R3 ;  /* 0x0002280301007387 */ /* 0x0001e60000100800 */
[C---:B------:R-:W-:Y:S01]  /*13400*/  IMAD R6, R5.reuse, R7, R6 ;  /* 0x0000000705067224 */ /* 0x040fe200078e0206 */
[----:B------:R-:W-:Y:S01]  /*13410*/  SEL R7, R16, R69, !P1 ;  /* 0x0000004510077207 */ /* 0x000fe20004800000 */
[----:B--2---:R-:W-:Y:S04]  /*13420*/  STL [R1+0xd34], R68 ;  /* 0x000d344401007387 */ /* 0x004fe80000100800 */
[----:B------:R-:W2:Y:S01]  /*13430*/  LDL.LU R69, [R1+0xd50] ;  /* 0x000d500001457983 */ /* 0x000ea20000300800 */
[----:B------:R-:W-:Y:S01]  /*13440*/  @!P4 IMAD.MOV R17, RZ, RZ, -R17 ;  /* 0x000000ffff11c224 */ /* 0x000fe200078e0a11 */
[----:B------:R-:W-:-:S02]  /*13450*/  ISETP.GT.U32.AND P4, PT, R5, R11, PT ;  /* 0x0000000b0500720c */ /* 0x000fc40003f84070 */
[----:B------:R-:W4:Y:S11]  /*13460*/  LDL.LU R63, [R1+0x4c] ;  /* 0x00004c00013f7983 */ /* 0x000f360000300800 */
[----:B------:R-:W-:-:S05]  /*13470*/  @!P4 IMAD.IADD R11, R11, 0x1, -R5 ;  /* 0x000000010b0bc824 */ /* 0x000fca00078e0a05 */
[----:B------:R-:W-:-:S13]  /*13480*/  ISETP.GT.U32.AND P4, PT, R5, R11, PT ;  /* 0x0000000b0500720c */ /* 0x000fda0003f84070 */
[--C-:B------:R-:W-:Y:S01]  /*13490*/  @!P4 IMAD.IADD R11, R11, 0x1, -R5.reuse ;  /* 0x000000010b0bc824 */ /* 0x100fe200078e0a05 */
[----:B------:R-:W-:Y:S01]  /*134a0*/  ISETP.GT.U32.AND P4, PT, R5, R15, PT ;  /* 0x0000000f0500720c */ /* 0x000fe20003f84070 */
[----:B---3--:R-:W-:Y:S01]  /*134b0*/  IMAD R7, R7, UR5, RZ ;  /* 0x0000000507077c24 */ /* 0x008fe2000f8e02ff */
[----:B------:R-:W3:Y:S11]  /*134c0*/  LDCU UR5, c[0x0][0x3b0] ;  /* 0x00007600ff0577ac */ /* 0x000ef60008000800 */
[----:B------:R-:W-:Y:S01]  /*134d0*/  @!P4 IMAD.IADD R15, R15, 0x1, -R5 ;  /* 0x000000010f0fc824 */ /* 0x000fe200078e0a05 */
[----:B------:R-:W-:-:S13]  /*134e0*/  ISETP.GT.U32.AND P4, PT, R5, R12, PT ;  /* 0x0000000c0500720c */ /* 0x000fda0003f84070 */
[----:B------:R-:W-:Y:S01]  /*134f0*/  @!P4 IMAD.IADD R12, R12, 0x1, -R5 ;  /* 0x000000010c0cc824 */ /* 0x000fe200078e0a05 */
[----:B0-----:R-:W-:-:S04]  /*13500*/  IADD3 R0, P4, PT, R7, R9, RZ ;  /* 0x0000000907007210 */ /* 0x001fc80007f9e0ff */
[----:B------:R-:W-:Y:S01]  /*13510*/  LEA.HI.X.SX32 R3, R7, R8, 0x1, P4 ;  /* 0x0000000807037211 */ /* 0x000fe200020f0eff */
[----:B------:R-:W-:-:S04]  /*13520*/  @P0 IMAD.MOV.U32 R60, RZ, RZ, R0 ;  /* 0x000000ffff3c0224 */ /* 0x000fc800078e0000 */
[----:B------:R-:W-:Y:S01]  /*13530*/  @P0 IMAD.MOV.U32 R61, RZ, RZ, R3 ;  /* 0x000000ffff3d0224 */ /* 0x000fe200078e0003 */
[----:B--2---:R-:W-:-:S06]  /*13540*/  PRMT R69, RZ, 0x7610, R69 ;  /* 0x00007610ff457816 */ /* 0x004fcc0000000045 */
[----:B------:R-:W2:Y:S01]  /*13550*/  @P0 LDG.E.U8 R69, desc[UR24][R60.64] ;  /* 0x000000183c450981 */ /* 0x000ea2000c1e1100 */
[----:B------:R-:W-:Y:S01]  /*13560*/  @!P3 IMAD.MOV R14, RZ, RZ, -R14 ;  /* 0x000000ffff0eb224 */ /* 0x000fe200078e0a0e */
[C---:B------:R-:W-:Y:S01]  /*13570*/  ISETP.GT.U32.AND P3, PT, R5.reuse, R10, PT ;  /* 0x0000000a0500720c */ /* 0x040fe20003f64070 */
[----:B------:R-:W-:Y:S01]  /*13580*/  @!P2 IMAD.MOV R11, RZ, RZ, -R11 ;  /* 0x000000ffff0ba224 */ /* 0x000fe200078e0a0b */
[----:B------:R-:W-:-:S11]  /*13590*/  ISETP.GT.U32.AND P2, PT, R5, R15, PT ;  /* 0x0000000f0500720c */ /* 0x000fd60003f44070 */
[----:B------:R-:W-:-:S05]  /*135a0*/  @!P3 IMAD.IADD R10, R10, 0x1, -R5 ;  /* 0x000000010a0ab824 */ /* 0x000fca00078e0a05 */
[----:B------:R-:W-:Y:S01]  /*135b0*/  ISETP.GT.U32.AND P3, PT, R5, R10, PT ;  /* 0x0000000a0500720c */ /* 0x000fe20003f64070 */
[----:B------:R-:W-:Y:S01]  /*135c0*/  @!P2 IMAD.IADD R15, R15, 0x1, -R5 ;  /* 0x000000010f0fa824 */ /* 0x000fe200078e0a05 */
[----:B------:R-:W-:Y:S02]  /*135d0*/  ISETP.GT.U32.AND P2, PT, R5, R6, PT ;  /* 0x000000060500720c */ /* 0x000fe40003f44070 */
[----:B----4-:R-:W-:-:S09]  /*135e0*/  SEL R7, R16, R63, !P1 ;  /* 0x0000003f10077207 */ /* 0x010fd20004800000 */
[--C-:B------:R-:W-:Y:S01]  /*135f0*/  @!P3 IMAD.IADD R10, R10, 0x1, -R5.reuse ;  /* 0x000000010a0ab824 */ /* 0x100fe200078e0a05 */
[----:B------:R-:W-:Y:S01]  /*13600*/  ISETP.GT.U32.AND P3, PT, R5, R13, PT ;  /* 0x0000000d0500720c */ /* 0x000fe20003f64070 */
[----:B---3--:R-:W-:Y:S01]  /*13610*/  IMAD R7, R7, UR5, RZ ;  /* 0x0000000507077c24 */ /* 0x008fe2000f8e02ff */
[----:B------:R-:W0:Y:S01]  /*13620*/  LDCU UR5, c[0x0][0x3b0] ;  /* 0x00007600ff0577ac */ /* 0x000e220008000800 */
[----:B------:R3:W-:Y:S01]  /*13630*/  STL [R1+0x238], R0 ;  /* 0x0002380001007387 */ /* 0x0007e20000100800 */
[----:B------:R-:W-:Y:S02]  /*13640*/  @!P2 IMAD.IADD R6, R6, 0x1, -R5 ;  /* 0x000000010606a824 */ /* 0x000fe400078e0a05 */
[----:B------:R-:W-:-:S07]  /*13650*/  @!P6 IMAD.MOV R10, RZ, RZ, -R10 ;  /* 0x000000ffff0ae224 */ /* 0x000fce00078e0a0a */
[----:B------:R-:W-:Y:S01]  /*13660*/  @!P3 IMAD.IADD R13, R13, 0x1, -R5 ;  /* 0x000000010d0db824 */ /* 0x000fe200078e0a05 */
[----:B---3--:R-:W-:Y:S01]  /*13670*/  IADD3 R0, P2, PT, R7, R9, RZ ;  /* 0x0000000907007210 */ /* 0x008fe20007f5e0ff */
[----:B------:R3:W-:Y:S03]  /*13680*/  STL [R1+0x234], R3 ;  /* 0x0002340301007387 */ /* 0x0007e60000100800 */
[----:B------:R-:W-:Y:S02]  /*13690*/  ISETP.GT.U32.AND P6, PT, R5, R13, PT ;  /* 0x0000000d0500720c */ /* 0x000fe40003fc4070 */
[----:B---3--:R-:W-:Y:S02]  /*136a0*/  LEA.HI.X.SX32 R3, R7, R8, 0x1, P2 ;  /* 0x0000000807037211 */ /* 0x008fe400010f0eff */
[----:B------:R-:W-:Y:S02]  /*136b0*/  ISETP.GT.U32.AND P2, PT, R5, R6, PT ;  /* 0x000000060500720c */ /* 0x000fe40003f44070 */
[----:B------:R-:W-:-:S07]  /*136c0*/  SEL R7, R16, R64, !P1 ;  /* 0x0000004010077207 */ /* 0x000fce0004800000 */
[----:B------:R-:W-:Y:S01]  /*136d0*/  @!P6 IMAD.IADD R13, R13, 0x1, -R5 ;  /* 0x000000010d0de824 */ /* 0x000fe200078e0a05 */
[----:B------:R-:W-:Y:S01]  /*136e0*/  ISETP.GE.AND P6, PT, R58, RZ, PT ;  /* 0x000000ff3a00720c */ /* 0x000fe20003fc6270 */
[----:B0-----:R-:W-:Y:S02]  /*136f0*/  IMAD R7, R7, UR5, RZ ;  /* 0x0000000507077c24 */ /* 0x001fe4000f8e02ff */
[----:B------:R-:W-:Y:S02]  /*13700*/  @P0 IMAD.MOV.U32 R58, RZ, RZ, R0 ;  /* 0x000000ffff3a0224 */ /* 0x000fe400078e0000 */
[----:B------:R-:W-:Y:S02]  /*13710*/  @P0 IMAD.MOV.U32 R59, RZ, RZ, R3 ;  /* 0x000000ffff3b0224 */ /* 0x000fe400078e0003 */
[----:B------:R-:W-:-:S03]  /*13720*/  @!P2 IMAD.IADD R6, R6, 0x1, -R5 ;  /* 0x000000010606a824 */ /* 0x000fc600078e0a05 */
[----:B------:R0:W3:Y:S01]  /*13730*/  @P0 LDG.E.U8 R2, desc[UR24][R58.64] ;  /* 0x000000183a020981 */ /* 0x0000e2000c1e1100 */
[----:B------:R-:W-:-:S03]  /*13740*/  ISETP.GE.AND P3, PT, R57, RZ, PT ;  /* 0x000000ff3900720c */ /* 0x000fc60003f66270 */
[----:B--2---:R-:W-:Y:S04]  /*13750*/  STL [R1+0xd38], R69 ;  /* 0x000d384501007387 */ /* 0x004fe80000100800 */
[----:B------:R2:W-:Y:S04]  /*13760*/  STL [R1+0x460], R0 ;  /* 0x0004600001007387 */ /* 0x0005e80000100800 */
[----:B------:R4:W-:Y:S01]  /*13770*/  STL [R1+0x45c], R3 ;  /* 0x00045c0301007387 */ /* 0x0009e20000100800 */
[----:B--2---:R-:W-:-:S04]  /*13780*/  IADD3 R0, P2, PT, R7, R9, RZ ;  /* 0x0000000907007210 */ /* 0x004fc80007f5e0ff */
[----:B----4-:R-:W-:Y:S02]  /*13790*/  LEA.HI.X.SX32 R3, R7, R8, 0x1, P2 ;  /* 0x0000000807037211 */ /* 0x010fe400010f0eff */
[----:B------:R-:W-:Y:S01]  /*137a0*/  ISETP.GE.AND P2, PT, R56, RZ, PT ;  /* 0x000000ff3800720c */ /* 0x000fe20003f46270 */
[----:B------:R-:W-:Y:S02]  /*137b0*/  @P0 IMAD.MOV.U32 R56, RZ, RZ, R0 ;  /* 0x000000ffff380224 */ /* 0x000fe400078e0000 */
[----:B------:R-:W-:-:S05]  /*137c0*/  @P0 IMAD.MOV.U32 R57, RZ, RZ, R3 ;  /* 0x000000ffff390224 */ /* 0x000fca00078e0003 */
[----:B------:R2:W4:Y:S01]  /*137d0*/  @P0 LDG.E.U8 R92, desc[UR24][R56.64] ;  /* 0x00000018385c0981 */ /* 0x000522000c1e1100 */
[----:B------:R-:W-:Y:S01]  /*137e0*/  ISETP.GT.U32.AND P4, PT, R5, R12, PT ;  /* 0x0000000c0500720c */ /* 0x000fe20003f84070 */
[----:B------:R-:W-:Y:S02]  /*137f0*/  IMAD.MOV.U32 R4, RZ, RZ, R80 ;  /* 0x000000ffff047224 */ /* 0x000fe400078e0050 */
[----:B------:R-:W-:Y:S02]  /*13800*/  IMAD.MOV.U32 R63, RZ, RZ, R90 ;  /* 0x000000ffff3f7224 */ /* 0x000fe400078e005a */
[----:B------:R-:W-:Y:S02]  /*13810*/  IMAD.MOV.U32 R80, RZ, RZ, R85 ;  /* 0x000000ffff507224 */ /* 0x000fe400078e0055 */
[----:B------:R-:W-:Y:S01]  /*13820*/  IMAD.MOV.U32 R70, RZ, RZ, R67 ;  /* 0x000000ffff467224 */ /* 0x000fe200078e0043 */
[C---:B0-----:R-:W-:Y:S01]  /*13830*/  SEL R58, R16.reuse, R63, !P1 ;  /* 0x0000003f103a7207 */ /* 0x041fe20004800000 */
[----:B------:R-:W-:Y:S01]  /*13840*/  IMAD.MOV.U32 R64, RZ, RZ, R86 ;  /* 0x000000ffff407224 */ /* 0x000fe200078e0056 */
[C---:B------:R-:W-:Y:S01]  /*13850*/  SEL R63, R16.reuse, R80, !P1 ;  /* 0x00000050103f7207 */ /* 0x040fe20004800000 */
[----:B------:R-:W-:Y:S01]  /*13860*/  IMAD.MOV.U32 R67, RZ, RZ, R62 ;  /* 0x000000ffff437224 */ /* 0x000fe200078e003e */
[----:B------:R-:W-:Y:S01]  /*13870*/  SEL R80, R16, R82, !P1 ;  /* 0x0000005210507207 */ /* 0x000fe20004800000 */
[----:B------:R-:W-:-:S02]  /*13880*/  @!P4 IMAD.IADD R12, R12, 0x1, -R5 ;  /* 0x000000010c0cc824 */ /* 0x000fc400078e0a05 */
[----:B------:R-:W-:Y:S02]  /*13890*/  IMAD.MOV.U32 R62, RZ, RZ, R66 ;  /* 0x000000ffff3e7224 */ /* 0x000fe400078e0042 */
[----:B------:R-:W-:Y:S01]  /*138a0*/  IMAD.MOV.U32 R90, RZ, RZ, R93 ;  /* 0x000000ffff5a7224 */ /* 0x000fe200078e005d */
[----:B---3--:R-:W-:Y:S04]  /*138b0*/  STL [R1+0xd3c], R2 ;  /* 0x000d3c0201007387 */ /* 0x008fe80000100800 */
[----:B------:R0:W-:Y:S04]  /*138c0*/  STL [R1+0x240], R0 ;  /* 0x0002400001007387 */ /* 0x0001e80000100800 */
[----:B------:R3:W-:Y:S04]  /*138d0*/  STL [R1+0x23c], R3 ;  /* 0x00023c0301007387 */ /* 0x0007e80000100800 */
[----:B------:R-:W4:Y:S01]  /*138e0*/  LDL.LU R85, [R1+0x2c] ;  /* 0x00002c0001557983 */ /* 0x000f220000300800 */
[----:B0-----:R-:W-:-:S03]  /*138f0*/  IMAD.MOV.U32 R0, RZ, RZ, R88 ;  /* 0x000000ffff007224 */ /* 0x001fc600078e0058 */
[----:B------:R-:W4:Y:S01]  /*13900*/  LDL.LU R86, [R1+0x28] ;  /* 0x0000280001567983 */ /* 0x000f220000300800 */
[----:B---3--:R-:W-:Y:S02]  /*13910*/  IMAD.MOV.U32 R3, RZ, RZ, R65 ;  /* 0x000000ffff037224 */ /* 0x008fe400078e0041 */
[----:B------:R-:W-:Y:S02]  /*13920*/  IMAD.MOV.U32 R65, RZ, RZ, R87 ;  /* 0x000000ffff417224 */ /* 0x000fe400078e0057 */
[----:B------:R-:W3:Y:S01]  /*13930*/  LDL.LU R87, [R1+0x24] ;  /* 0x0000240001577983 */ /* 0x000ee20000300800 */
[C---:B------:R-:W-:Y:S01]  /*13940*/  SEL R5, R16.reuse, R3, !P1 ;  /* 0x0000000310057207 */ /* 0x040fe20004800000 */
[----:B------:R-:W-:Y:S01]  /*13950*/  IMAD.MOV.U32 R88, RZ, RZ, R89 ;  /* 0x000000ffff587224 */ /* 0x000fe200078e0059 */
[C---:B------:R-:W-:Y:S01]  /*13960*/  SEL R3, R16.reuse, R52, !P1 ;  /* 0x0000003410037207 */ /* 0x040fe20004800000 */
[----:B------:R-:W3:Y:S01]  /*13970*/  LDL.LU R66, [R1+0x20] ;  /* 0x0000200001427983 */ /* 0x000ee20000300800 */
[----:B--2---:R-:W-:-:S03]  /*13980*/  SEL R57, R16, R0, !P1 ;  /* 0x0000000010397207 */ /* 0x004fc60004800000 */
[----:B------:R-:W2:Y:S01]  /*13990*/  LDL.LU R89, [R1+0x1c] ;  /* 0x00001c0001597983 */ /* 0x000ea20000300800 */
[----:B------:R-:W-:-:S03]  /*139a0*/  SEL R2, R16, R51, !P1 ;  /* 0x0000003310027207 */ /* 0x000fc60004800000 */
[----:B------:R-:W2:Y:S01]  /*139b0*/  LDL.LU R93, [R1+0x18] ;  /* 0x00001800015d7983 */ /* 0x000ea20000300800 */
[----:B------:R-:W-:-:S03]  /*139c0*/  SEL R0, R16, R50, !P1 ;  /* 0x0000003210007207 */ /* 0x000fc60004800000 */
[----:B----4-:R-:W-:Y:S04]  /*139d0*/  STL [R1+0xd40], R92 ;  /* 0x000d405c01007387 */ /* 0x010fe80000100800 */
[----:B------:R-:W-:Y:S04]  /*139e0*/  STL [R1+0xd44], R80 ;  /* 0x000d445001007387 */ /* 0x000fe80000100800 */
[----:B------:R0:W-:Y:S04]  /*139f0*/  STL [R1+0x4], R3 ;  /* 0x0000040301007387 */ /* 0x0001e80000100800 */
[----:B------:R4:W-:Y:S01]  /*13a00*/  STL [R1+0xc], R2 ;  /* 0x00000c0201007387 */ /* 0x0009e20000100800 */
[----:B0-----:R-:W-:-:S03]  /*13a10*/  SEL R3, R16, R49, !P1 ;  /* 0x0000003110037207 */ /* 0x001fc60004800000 */
[----:B------:R0:W-:Y:S01]  /*13a20*/  STL [R1+0x10], R0 ;  /* 0x0000100001007387 */ /* 0x0001e20000100800 */
[----:B----4-:R-:W-:-:S03]  /*13a30*/  SEL R2, R16, R48, !P1 ;  /* 0x0000003010027207 */ /* 0x010fc60004800000 */
[----:B------:R4:W-:Y:S01]  /*13a40*/  STL [R1+0x14], R3 ;  /* 0x0000140301007387 */ /* 0x0009e20000100800 */
[----:B0-----:R-:W-:-:S03]  /*13a50*/  SEL R0, R16, R47, !P1 ;  /* 0x0000002f10007207 */ /* 0x001fc60004800000 */
[----:B------:R0:W-:Y:S01]  /*13a60*/  STL [R1+0x18], R2 ;  /* 0x0000180201007387 */ /* 0x0001e20000100800 */
[----:B----4-:R-:W-:-:S03]  /*13a70*/  SEL R3, R16, R46, !P1 ;  /* 0x0000002e10037207 */ /* 0x010fc60004800000 */
[----:B------:R4:W-:Y:S04]  /*13a80*/  STL [R1+0x1c], R0 ;  /* 0x00001c0001007387 */ /* 0x0009e80000100800 */
[----:B------:R1:W-:Y:S01]  /*13a90*/  STL [R1+0x20], R3 ;  /* 0x0000200301007387 */ /* 0x0003e20000100800 */
[C---:B0-----:R-:W-:Y:S02]  /*13aa0*/  SEL R2, R16.reuse, R45, !P1 ;  /* 0x0000002d10027207 */ /* 0x041fe40004800000 */
[----:B----4-:R-:W-:-:S03]  /*13ab0*/  SEL R0, R16, R44, !P1 ;  /* 0x0000002c10007207 */ /* 0x010fc60004800000 */
[----:B------:R0:W-:Y:S01]  /*13ac0*/  STL [R1+0x24], R2 ;  /* 0x0000240201007387 */ /* 0x0001e20000100800 */
[----:B-1----:R-:W-:-:S03]  /*13ad0*/  SEL R3, R16, R43, !P1 ;  /* 0x0000002b10037207 */ /* 0x002fc60004800000 */
[----:B------:R1:W-:Y:S04]  /*13ae0*/  STL [R1+0x28], R0 ;  /* 0x0000280001007387 */ /* 0x0003e80000100800 */
[----:B------:R4:W-:Y:S01]  /*13af0*/  STL [R1+0x2c], R3 ;  /* 0x00002c0301007387 */ /* 0x0009e20000100800 */
[C---:B0-----:R-:W-:Y:S02]  /*13b00*/  SEL R2, R16.reuse, R42, !P1 ;  /* 0x0000002a10027207 */ /* 0x041fe40004800000 */
[----:B-1----:R-:W-:-:S03]  /*13b10*/  SEL R0, R16, R41, !P1 ;  /* 0x0000002910007207 */ /* 0x002fc60004800000 */
[----:B------:R0:W-:Y:S01]  /*13b20*/  STL [R1+0x30], R2 ;  /* 0x0000300201007387 */ /* 0x0001e20000100800 */
[----:B----4-:R-:W-:-:S03]  /*13b30*/  SEL R3, R16, R40, !P1 ;  /* 0x0000002810037207 */ /* 0x010fc60004800000 */
        /* <DEDUP_REMOVED lines=13> */
[----:B------:R-:W-:Y:S04]  /*13c10*/  STL [R1+0x50], R3 ;  /* 0x0000500301007387 */ /* 0x000fe80000100800 */
[----:B------:R-:W4:Y:S01]  /*13c20*/  LDL.LU R7, [R1+0x244] ;  /* 0x0002440001077983 */ /* 0x000f220000300800 */
[C---:B0-----:R-:W-:Y:S02]  /*13c30*/  SEL R2, R16.reuse, R33, !P1 ;  /* 0x0000002110027207 */ /* 0x041fe40004800000 */
[----:B------:R-:W-:-:S02]  /*13c40*/  SEL R59, R16, R64, !P1 ;  /* 0x00000040103b7207 */ /* 0x000fc40004800000 */
[C---:B-1----:R-:W-:Y:S02]  /*13c50*/  SEL R0, R16.reuse, R32, !P1 ;  /* 0x0000002010007207 */ /* 0x042fe40004800000 */
[C---:B------:R-:W-:Y:S02]  /*13c60*/  SEL R64, R16.reuse, R88, !P1 ;  /* 0x0000005810407207 */ /* 0x040fe40004800000 */
[C---:B---3--:R-:W-:Y:S01]  /*13c70*/  SEL R88, R16.reuse, R66, !P1 ;  /* 0x0000004210587207 */ /* 0x048fe20004800000 */
[----:B------:R0:W-:Y:S01]  /*13c80*/  STL [R1+0x54], R2 ;  /* 0x0000540201007387 */ /* 0x0001e20000100800 */
[----:B------:R-:W1:Y:S03]  /*13c90*/  S2R R66, SR_TID.X ;  /* 0x0000000000427919 */ /* 0x000e660000002100 */
[----:B------:R3:W-:Y:S01]  /*13ca0*/  STL [R1+0x58], R0 ;  /* 0x0000580001007387 */ /* 0x0007e20000100800 */
[----:B0-----:R-:W-:-:S02]  /*13cb0*/  SEL R2, R16, R31, !P1 ;  /* 0x0000001f10027207 */ /* 0x001fc40004800000 */
[C---:B------:R-:W-:Y:S02]  /*13cc0*/  SEL R3, R16.reuse, R29, !P1 ;  /* 0x0000001d10037207 */ /* 0x040fe40004800000 */
[C---:B---3--:R-:W-:Y:S01]  /*13cd0*/  SEL R0, R16.reuse, R30, !P1 ;  /* 0x0000001e10007207 */ /* 0x048fe20004800000 */
[----:B------:R0:W-:Y:S04]  /*13ce0*/  STL [R1+0x5c], R2 ;  /* 0x00005c0201007387 */ /* 0x0001e80000100800 */
[----:B------:R3:W-:Y:S01]  /*13cf0*/  STL [R1+0x60], R0 ;  /* 0x0000600001007387 */ /* 0x0007e20000100800 */
[----:B0-----:R-:W-:-:S03]  /*13d00*/  SEL R2, R16, R28, !P1 ;  /* 0x0000001c10027207 */ /* 0x001fc60004800000 */
[----:B------:R0:W-:Y:S01]  /*13d10*/  STL [R1+0x64], R3 ;  /* 0x0000640301007387 */ /* 0x0001e20000100800 */
[----:B---3--:R-:W-:-:S03]  /*13d20*/  SEL R0, R16, R27, !P1 ;  /* 0x0000001b10007207 */ /* 0x008fc60004800000 */
[----:B------:R3:W-:Y:S01]  /*13d30*/  STL [R1+0x68], R2 ;  /* 0x0000680201007387 */ /* 0x0007e20000100800 */
[----:B------:R-:W-:-:S03]  /*13d40*/  ISETP.GE.AND P4, PT, R55, RZ, PT ;  /* 0x000000ff3700720c */ /* 0x000fc60003f86270 */
[----:B------:R1:W-:Y:S01]  /*13d50*/  STL [R1+0x6c], R0 ;  /* 0x00006c0001007387 */ /* 0x0003e20000100800 */
[C---:B0-----:R-:W-:Y:S02]  /*13d60*/  SEL R3, R16.reuse, R26, !P1 ;  /* 0x0000001a10037207 */ /* 0x041fe40004800000 */
[----:B---3--:R-:W-:-:S03]  /*13d70*/  SEL R2, R16, R25, !P1 ;  /* 0x0000001910027207 */ /* 0x008fc60004800000 */
[----:B------:R-:W-:Y:S01]  /*13d80*/  STL [R1+0x70], R3 ;  /* 0x0000700301007387 */ /* 0x000fe20000100800 */
[----:B-1----:R-:W-:-:S03]  /*13d90*/  SEL R0, R16, R24, !P1 ;  /* 0x0000001810007207 */ /* 0x002fc60004800000 */
[----:B------:R-:W3:Y:S04]  /*13da0*/  LDL.LU R80, [R1+0x250] ;  /* 0x0002500001507983 */ /* 0x000ee80000300800 */
[----:B------:R0:W-:Y:S04]  /*13db0*/  STL [R1+0x74], R2 ;  /* 0x0000740201007387 */ /* 0x0001e80000100800 */
[----:B------:R1:W-:Y:S01]  /*13dc0*/  STL [R1+0x78], R0 ;  /* 0x0000780001007387 */ /* 0x0003e20000100800 */
[----:B------:R-:W-:-:S04]  /*13dd0*/  @!UP1 UIADD3 UR4, UPT, UPT, -UR4, 0x100000, URZ ;  /* 0x0010000004049890 */ /* 0x000fc8000fffe1ff */
[----:B------:R-:W-:Y:S02]  /*13de0*/  @!UP1 USHF.L.U32 UR5, UR4, 0xb, URZ ;  /* 0x0000000b04059899 */ /* 0x000fe400080006ff */
[----:B------:R-:W-:Y:S01]  /*13df0*/  @!UP1 USHF.L.U32 UR4, UR4, 0x1, URZ ;  /* 0x0000000104049899 */ /* 0x000fe200080006ff */
[C---:B0-----:R-:W-:Y:S02]  /*13e00*/  SEL R2, R16.reuse, R23, !P1 ;  /* 0x0000001710027207 */ /* 0x041fe40004800000 */
[----:B-1----:R-:W-:-:S03]  /*13e10*/  SEL R0, R16, R22, !P1 ;  /* 0x0000001610007207 */ /* 0x002fc60004800000 */
[----:B------:R0:W-:Y:S01]  /*13e20*/  STL [R1+0x7c], R2 ;  /* 0x00007c0201007387 */ /* 0x0001e20000100800 */
[C---:B------:R-:W-:Y:S01]  /*13e30*/  SEL R3, R16.reuse, R21, !P1 ;  /* 0x0000001510037207 */ /* 0x040fe20004800000 */
[----:B------:R-:W-:Y:S02]  /*13e40*/  @!P3 IMAD.MOV R15, RZ, RZ, -R15 ;  /* 0x000000ffff0fb224 */ /* 0x000fe400078e0a0f */
[----:B------:R-:W-:Y:S01]  /*13e50*/  @!P6 IMAD.MOV R13, RZ, RZ, -R13 ;  /* 0x000000ffff0de224 */ /* 0x000fe200078e0a0d */
[----:B------:R1:W-:Y:S01]  /*13e60*/  STL [R1+0x84], R0 ;  /* 0x0000840001007387 */ /* 0x0003e20000100800 */
[----:B------:R-:W-:Y:S02]  /*13e70*/  @!P4 IMAD.MOV R12, RZ, RZ, -R12 ;  /* 0x000000ffff0cc224 */ /* 0x000fe400078e0a0c */
[----:B------:R-:W-:Y:S01]  /*13e80*/  @!P2 IMAD.MOV R6, RZ, RZ, -R6 ;  /* 0x000000ffff06a224 */ /* 0x000fe200078e0a06 */
[C---:B------:R-:W-:Y:S01]  /*13e90*/  SEL R60, R16.reuse, R65, !P1 ;  /* 0x00000041103c7207 */ /* 0x040fe20004800000 */
[----:B------:R-:W-:Y:S01]  /*13ea0*/  IMAD R5, R5, UR6, RZ ;  /* 0x0000000605057c24 */ /* 0x000fe2000f8e02ff */
[C---:B0-----:R-:W-:Y:S01]  /*13eb0*/  SEL R2, R16.reuse, R20, !P1 ;  /* 0x0000001410027207 */ /* 0x041fe20004800000 */
[----:B------:R-:W-:Y:S01]  /*13ec0*/  STL [R1+0x8c], R3 ;  /* 0x00008c0301007387 */ /* 0x000fe20000100800 */
[C---:B------:R-:W-:Y:S01]  /*13ed0*/  SEL R68, R16.reuse, R10, !P1 ;  /* 0x0000000a10447207 */ /* 0x040fe20004800000 */
[----:B------:R0:W3:Y:S01]  /*13ee0*/  @!UP2 SYNCS.EXCH.64 URZ, [UR10+0x10008], UR4 ;  /* 0x010008040affa5b2 */ /* 0x0000e20008000100 */
[C---:B-1----:R-:W-:Y:S01]  /*13ef0*/  SEL R0, R16.reuse, R19, !P1 ;  /* 0x0000001310007207 */ /* 0x042fe20004800000 */
[----:B------:R1:W-:Y:S01]  /*13f00*/  STL [R1+0x94], R2 ;  /* 0x0000940201007387 */ /* 0x0003e20000100800 */
[----:B------:R-:W-:-:S02]  /*13f10*/  SEL R65, R16, R90, !P1 ;  /* 0x0000005a10417207 */ /* 0x000fc40004800000 */
[C---:B------:R-:W-:Y:S01]  /*13f20*/  SEL R55, R16.reuse, R70, !P1 ;  /* 0x0000004610377207 */ /* 0x040fe20004800000 */
[----:B------:R1:W-:Y:S01]  /*13f30*/  STL [R1+0x9c], R0 ;  /* 0x00009c0001007387 */ /* 0x0003e20000100800 */
[C---:B------:R-:W-:Y:S02]  /*13f40*/  SEL R56, R16.reuse, R4, !P1 ;  /* 0x0000000410387207 */ /* 0x040fe40004800000 */
[C---:B------:R-:W-:Y:S02]  /*13f50*/  SEL R82, R16.reuse, R91, !P1 ;  /* 0x0000005b10527207 */ /* 0x040fe40004800000 */
[----:B--2---:R-:W-:Y:S01]  /*13f60*/  SEL R90, R16, R93, !P1 ;  /* 0x0000005d105a7207 */ /* 0x004fe20004800000 */
[----:B0-----:R-:W0:Y:S01]  /*13f70*/  LDCU UR4, c[0x0][0x3b0] ;  /* 0x00007600ff0477ac */ /* 0x001e220008000800 */
[----:B------:R-:W-:Y:S02]  /*13f80*/  LOP3.LUT R10, R66, 0x7f, RZ, 0xc0, !PT ;  /* 0x0000007f420a7812 */ /* 0x000fe400078ec0ff */
[C---:B------:R-:W-:Y:S01]  /*13f90*/  SEL R61, R16.reuse, R67, !P1 ;  /* 0x00000043103d7207 */ /* 0x040fe20004800000 */
[----:B------:R-:W2:Y:S01]  /*13fa0*/  LDCU UR5, c[0x0][0x3b0] ;  /* 0x00007600ff0577ac */ /* 0x000ea20008000800 */
[----:B------:R-:W-:-:S02]  /*13fb0*/  SEL R62, R16, R62, !P1 ;  /* 0x0000003e103e7207 */ /* 0x000fc40004800000 */
[C---:B------:R-:W-:Y:S02]  /*13fc0*/  SEL R81, R16.reuse, R81, !P1 ;  /* 0x0000005110517207 */ /* 0x040fe40004800000 */
[C---:B------:R-:W-:Y:S02]  /*13fd0*/  SEL R83, R16.reuse, R83, !P1 ;  /* 0x0000005310537207 */ /* 0x040fe40004800000 */
[C---:B------:R-:W-:Y:S02]  /*13fe0*/  SEL R84, R16.reuse, R84, !P1 ;  /* 0x0000005410547207 */ /* 0x040fe40004800000 */
[C---:B------:R-:W-:Y:S02]  /*13ff0*/  SEL R85, R16.reuse, R85, !P1 ;  /* 0x0000005510557207 */ /* 0x040fe40004800000 */
[C---:B------:R-:W-:Y:S02]  /*14000*/  SEL R86, R16.reuse, R86, !P1 ;  /* 0x0000005610567207 */ /* 0x040fe40004800000 */
[----:B------:R-:W-:-:S02]  /*14010*/  SEL R87, R16, R87, !P1 ;  /* 0x0000005710577207 */ /* 0x000fc40004800000 */
[C---:B------:R-:W-:Y:S02]  /*14020*/  SEL R89, R16.reuse, R89, !P1 ;  /* 0x0000005910597207 */ /* 0x040fe40004800000 */
[C---:B------:R-:W-:Y:S02]  /*14030*/  SEL R91, R16.reuse, R54, !P1 ;  /* 0x00000036105b7207 */ /* 0x040fe40004800000 */
[C---:B------:R-:W-:Y:S02]  /*14040*/  SEL R93, R16.reuse, R53, !P1 ;  /* 0x00000035105d7207 */ /* 0x040fe40004800000 */
[C---:B------:R-:W-:Y:S02]  /*14050*/  SEL R92, R16.reuse, R18, !P1 ;  /* 0x00000012105c7207 */ /* 0x040fe40004800000 */
[C---:B-1----:R-:W-:Y:S02]  /*14060*/  SEL R2, R16.reuse, R17, !P1 ;  /* 0x0000001110027207 */ /* 0x042fe40004800000 */
[----:B------:R-:W-:-:S02]  /*14070*/  SEL R14, R16, R14, !P1 ;  /* 0x0000000e100e7207 */ /* 0x000fc40004800000 */
[C---:B------:R-:W-:Y:S02]  /*14080*/  SEL R69, R16.reuse, R11, !P1 ;  /* 0x0000000b10457207 */ /* 0x040fe40004800000 */
[C---:B------:R-:W-:Y:S01]  /*14090*/  SEL R3, R16.reuse, R15, !P1 ;  /* 0x0000000f10037207 */ /* 0x040fe20004800000 */
[----:B------:R-:W2:Y:S01]  /*140a0*/  LDL.LU R11, [R1+0x258] ;  /* 0x00025800010b7983 */ /* 0x000ea20000300800 */
[C---:B------:R-:W-:Y:S02]  /*140b0*/  SEL R70, R16.reuse, R13, !P1 ;  /* 0x0000000d10467207 */ /* 0x040fe40004800000 */
[C---:B------:R-:W-:Y:S01]  /*140c0*/  SEL R4, R16.reuse, R12, !P1 ;  /* 0x0000000c10047207 */ /* 0x040fe20004800000 */
[----:B------:R-:W2:Y:S01]  /*140d0*/  LDL.LU R67, [R1+0x260] ;  /* 0x0002600001437983 */ /* 0x000ea20000300800 */
[----:B------:R-:W-:Y:S02]  /*140e0*/  SEL R0, R16, R6, !P1 ;  /* 0x0000000610007207 */ /* 0x000fe40004800000 */
[C---:B------:R-:W-:Y:S01]  /*140f0*/  IADD3 R6, P1, PT, R5.reuse, R9, RZ ;  /* 0x0000000905067210 */ /* 0x040fe20007f3e0ff */
[----:B------:R-:W2:Y:S04]  /*14100*/  LDL.LU R66, [R1+0x25c] ;  /* 0x00025c0001427983 */ /* 0x000ea80000300800 */
[----:B------:R-:W-:Y:S04]  /*14110*/  STL [R1+0x248], R6 ;  /* 0x0002480601007387 */ /* 0x000fe80000100800 */
[----:B----4-:R1:W-:Y:S02]  /*14120*/  STS.U8 [R10+UR10], R7 ;  /* 0x000000070a007988 */ /* 0x0103e4000800000a */
[----:B-1----:R-:W-:-:S05]  /*14130*/  LEA.HI.X.SX32 R7, R5, R8, 0x1, P1 ;  /* 0x0000000805077211 */ /* 0x002fca00008f0eff */
[----:B------:R1:W-:Y:S04]  /*14140*/  STL [R1+0x244], R7 ;  /* 0x0002440701007387 */ /* 0x0003e80000100800 */
[----:B------:R4:W2:Y:S04]  /*14150*/  @P0 LDG.E.U8 R79, desc[UR24][R6.64] ;  /* 0x00000018064f0981 */ /* 0x0008a8000c1e1100 */
[----:B-1----:R-:W2:Y:S01]  /*14160*/  LDL.LU R7, [R1+0x24c] ;  /* 0x00024c0001077983 */ /* 0x002ea20000300800 */
[----:B------:R-:W-:Y:S01]  /*14170*/  IMAD R5, R55, UR14, RZ ;  /* 0x0000000e37057c24 */ /* 0x000fe2000f8e02ff */
[----:B------:R-:W-:-:S04]  /*14180*/  PRMT R78, RZ, 0x7610, R78 ;  /* 0x00007610ff4e7816 */ /* 0x000fc8000000004e */
[C---:B----4-:R-:W-:Y:S01]  /*14190*/  IADD3 R6, P1, PT, R5.reuse, R9, RZ ;  /* 0x0000000905067210 */ /* 0x050fe20007f3e0ff */
[----:B---3--:R1:W-:Y:S04]  /*141a0*/  STS.U8 [R10+UR10+0x2000], R80 ;  /* 0x002000500a007988 */ /* 0x0083e8000800000a */
[----:B-1----:R-:W3:Y:S04]  /*141b0*/  LDL.LU R80, [R1+0x264] ;  /* 0x0002640001507983 */ /* 0x002ee80000300800 */
[----:B------:R-:W-:Y:S04]  /*141c0*/  STL [R1+0x250], R6 ;  /* 0x0002500601007387 */ /* 0x000fe80000100800 */
[----:B--2---:R1:W-:Y:S02]  /*141d0*/  STS.U8 [R10+UR10+0x400], R7 ;  /* 0x000400070a007988 */ /* 0x0043e4000800000a */
[----:B-1----:R-:W-:-:S05]  /*141e0*/  LEA.HI.X.SX32 R7, R5, R8, 0x1, P1 ;  /* 0x0000000805077211 */ /* 0x002fca00008f0eff */
[----:B------:R1:W-:Y:S04]  /*141f0*/  STL [R1+0x24c], R7 ;  /* 0x00024c0701007387 */ /* 0x0003e80000100800 */
[----:B------:R2:W4:Y:S04]  /*14200*/  @P0 LDG.E.U8 R78, desc[UR24][R6.64] ;  /* 0x00000018064e0981 */ /* 0x000528000c1e1100 */
[----:B-1----:R-:W3:Y:S01]  /*14210*/  LDL.LU R7, [R1+0x254] ;  /* 0x0002540001077983 */ /* 0x002ee20000300800 */
[----:B0-----:R-:W-:Y:S01]  /*14220*/  IMAD R5, R56, UR4, RZ ;  /* 0x0000000438057c24 */ /* 0x001fe2000f8e02ff */
[----:B------:R-:W-:Y:S01]  /*14230*/  PRMT R77, RZ, 0x7610, R77 ;  /* 0x00007610ff4d7816 */ /* 0x000fe2000000004d */
[----:B------:R-:W0:Y:S01]  /*14240*/  LDCU UR4, c[0x0][0x3b0] ;  /* 0x00007600ff0477ac */ /* 0x000e220008000800 */
[----:B------:R1:W-:Y:S02]  /*14250*/  STS.U8 [R10+UR10+0x2400], R11 ;  /* 0x0024000b0a007988 */ /* 0x0003e4000800000a */
[----:B--2---:R-:W-:-:S02]  /*14260*/  IADD3 R6, P1, PT, R5, R9, RZ ;  /* 0x0000000905067210 */ /* 0x004fc40007f3e0ff */
[----:B------:R-:W-:Y:S01]  /*14270*/  PRMT R76, RZ, 0x7610, R76 ;  /* 0x00007610ff4c7816 */ /* 0x000fe2000000004c */
[----:B-1----:R-:W2:Y:S04]  /*14280*/  LDL.LU R11, [R1+0x26c] ;  /* 0x00026c00010b7983 */ /* 0x002ea80000300800 */
[----:B------:R-:W-:Y:S04]  /*14290*/  STL [R1+0x258], R6 ;  /* 0x0002580601007387 */ /* 0x000fe80000100800 */
[----:B---3--:R1:W-:Y:S02]  /*142a0*/  STS.U8 [R10+UR10+0x800], R7 ;  /* 0x000800070a007988 */ /* 0x0083e4000800000a */
[----:B-1----:R-:W-:Y:S01]  /*142b0*/  LEA.HI.X.SX32 R7, R5, R8, 0x1, P1 ;  /* 0x0000000805077211 */ /* 0x002fe200008f0eff */
[----:B------:R-:W-:Y:S01]  /*142c0*/  IMAD R5, R57, UR5, RZ ;  /* 0x0000000539057c24 */ /* 0x000fe2000f8e02ff */
[----:B------:R1:W-:Y:S01]  /*142d0*/  STS.U8 [R10+UR10+0x2800], R67 ;  /* 0x002800430a007988 */ /* 0x0003e2000800000a */
[----:B------:R-:W-:Y:S01]  /*142e0*/  PRMT R75, RZ, 0x7610, R75 ;  /* 0x00007610ff4b7816 */ /* 0x000fe2000000004b */
[----:B------:R-:W3:Y:S02]  /*142f0*/  LDCU UR5, c[0x0][0x3b0] ;  /* 0x00007600ff0577ac */ /* 0x000ee40008000800 */
[----:B------:R0:W2:Y:S04]  /*14300*/  @P0 LDG.E.U8 R77, desc[UR24][R6.64] ;  /* 0x00000018064d0981 */ /* 0x0000a8000c1e1100 */
[----:B------:R4:W-:Y:S04]  /*14310*/  STL [R1+0x254], R7 ;  /* 0x0002540701007387 */ /* 0x0009e80000100800 */
[----:B-1----:R-:W2:Y:S01]  /*14320*/  LDL.LU R67, [R1+0x274] ;  /* 0x0002740001437983 */ /* 0x002ea20000300800 */
[----:B0-----:R-:W-:-:S04]  /*14330*/  IADD3 R6, P1, PT, R5, R9, RZ ;  /* 0x0000000905067210 */ /* 0x001fc80007f3e0ff */
[----:B----4-:R-:W-:Y:S01]  /*14340*/  LEA.HI.X.SX32 R7, R5, R8, 0x1, P1 ;  /* 0x0000000805077211 */ /* 0x010fe200008f0eff */
[----:B------:R-:W-:Y:S04]  /*14350*/  STL [R1+0x260], R6 ;  /* 0x0002600601007387 */ /* 0x000fe80000100800 */
[----:B------:R0:W-:Y:S04]  /*14360*/  STS.U8 [R10+UR10+0xc00], R66 ;  /* 0x000c00420a007988 */ /* 0x0001e8000800000a */
[----:B------:R1:W-:Y:S04]  /*14370*/  STL [R1+0x25c], R7 ;  /* 0x00025c0701007387 */ /* 0x0003e80000100800 */
[----:B------:R4:W2:Y:S04]  /*14380*/  @P0 LDG.E.U8 R76, desc[UR24][R6.64] ;  /* 0x00000018064c0981 */ /* 0x0008a8000c1e1100 */
[----:B0-----:R-:W2:Y:S04]  /*14390*/  LDL.LU R66, [R1+0x27c] ;  /* 0x00027c0001427983 */ /* 0x001ea80000300800 */
[----:B-1----:R-:W2:Y:S01]  /*143a0*/  LDL.LU R7, [R1+0x268] ;  /* 0x0002680001077983 */ /* 0x002ea20000300800 */
[----:B------:R-:W-:Y:S01]  /*143b0*/  IMAD R5, R58, UR4, RZ ;  /* 0x000000043a057c24 */ /* 0x000fe2000f8e02ff */
[----:B------:R-:W-:Y:S01]  /*143c0*/  PRMT R74, RZ, 0x7610, R74 ;  /* 0x00007610ff4a7816 */ /* 0x000fe2000000004a */
[----:B------:R-:W0:Y:S03]  /*143d0*/  LDCU UR4, c[0x0][0x3b0] ;  /* 0x00007600ff0477ac */ /* 0x000e260008000800 */
[----:B----4-:R-:W-:-:S05]  /*143e0*/  IADD3 R6, P1, PT, R5, R9, RZ ;  /* 0x0000000905067210 */ /* 0x010fca0007f3e0ff */
[----:B------:R-:W-:Y:S04]  /*143f0*/  STL [R1+0x268], R6 ;  /* 0x0002680601007387 */ /* 0x000fe80000100800 */
[----:B--2---:R1:W-:Y:S04]  /*14400*/  STS.U8 [R10+UR10+0x2c00], R7 ;  /* 0x002c00070a007988 */ /* 0x0043e8000800000a */
[----:B------:R2:W-:Y:S01]  /*14410*/  STS.U8 [R10+UR10+0x1000], R80 ;  /* 0x001000500a007988 */ /* 0x0005e2000800000a */
[----:B-1----:R-:W-:-:S05]  /*14420*/  LEA.HI.X.SX32 R7, R5, R8, 0x1, P1 ;  /* 0x0000000805077211 */ /* 0x002fca00008f0eff */
[----:B------:R1:W-:Y:S04]  /*14430*/  STL [R1+0x264], R7 ;  /* 0x0002640701007387 */ /* 0x0003e80000100800 */
[----:B--2---:R-:W2:Y:S04]  /*14440*/  LDL.LU R80, [R1+0x298] ;  /* 0x0002980001507983 */ /* 0x004ea80000300800 */
[----:B------:R4:W2:Y:S04]  /*14450*/  @P0 LDG.E.U8 R75, desc[UR24][R6.64] ;  /* 0x00000018064b0981 */ /* 0x0008a8000c1e1100 */
[----:B-1----:R-:W2:Y:S01]  /*14460*/  LDL.LU R7, [R1+0x270] ;  /* 0x0002700001077983 */ /* 0x002ea20000300800 */
[----:B---3--:R-:W-:Y:S01]  /*14470*/  IMAD R5, R59, UR5, RZ ;  /* 0x000000053b057c24 */ /* 0x008fe2000f8e02ff */
[----:B------:R-:W1:Y:S04]  /*14480*/  LDCU UR5, c[0x0][0x3b0] ;  /* 0x00007600ff0577ac */ /* 0x000e680008000800 */
[C---:B----4-:R-:W-:Y:S01]  /*14490*/  IADD3 R6, P1, PT, R5.reuse, R9, RZ ;  /* 0x0000000905067210 */ /* 0x050fe20007f3e0ff */
[----:B--2---:R2:W-:Y:S04]  /*144a0*/  STS.U8 [R10+UR10+0x3000], R7 ;  /* 0x003000070a007988 */ /* 0x0045e8000800000a */
[----:B------:R3:W-:Y:S01]  /*144b0*/  STS.U8 [R10+UR10+0x1400], R11 ;  /* 0x0014000b0a007988 */ /* 0x0007e2000800000a */
[----:B--2---:R-:W-:-:S03]  /*144c0*/  LEA.HI.X.SX32 R7, R5, R8, 0x1, P1 ;  /* 0x0000000805077211 */ /* 0x004fc600008f0eff */
[----:B---3--:R-:W2:Y:S04]  /*144d0*/  LDL.LU R11, [R1+0x284] ;  /* 0x00028400010b7983 */ /* 0x008ea80000300800 */
[----:B------:R-:W-:Y:S04]  /*144e0*/  STL [R1+0x270], R6 ;  /* 0x0002700601007387 */ /* 0x000fe80000100800 */
[----:B------:R3:W-:Y:S04]  /*144f0*/  STL [R1+0x26c], R7 ;  /* 0x00026c0701007387 */ /* 0x0007e80000100800 */
[----:B------:R4:W2:Y:S04]  /*14500*/  @P0 LDG.E.U8 R74, desc[UR24][R6.64] ;  /* 0x00000018064a0981 */ /* 0x0008a8000c1e1100 */
[----:B---3--:R-:W3:Y:S01]  /*14510*/  LDL.LU R7, [R1+0x278] ;  /* 0x0002780001077983 */ /* 0x008ee20000300800 */
[----:B0-----:R-:W-:Y:S01]  /*14520*/  IMAD R5, R60, UR4, RZ ;  /* 0x000000043c057c24 */ /* 0x001fe2000f8e02ff */
[----:B------:R-:W-:Y:S01]  /*14530*/  PRMT R73, RZ, 0x7610, R73 ;  /* 0x00007610ff497816 */ /* 0x000fe20000000049 */
[----:B------:R-:W0:Y:S03]  /*14540*/  LDCU UR4, c[0x0][0x3b0] ;  /* 0x00007600ff0477ac */ /* 0x000e260008000800 */
[C---:B----4-:R-:W-:Y:S01]  /*14550*/  IADD3 R6, P1, PT, R5.reuse, R9, RZ ;  /* 0x0000000905067210 */ /* 0x050fe20007f3e0ff */
[----:B---3--:R3:W-:Y:S04]  /*14560*/  STS.U8 [R10+UR10+0x3400], R7 ;  /* 0x003400070a007988 */ /* 0x0087e8000800000a */
[----:B------:R4:W-:Y:S01]  /*14570*/  STS.U8 [R10+UR10+0x1800], R67 ;  /* 0x001800430a007988 */ /* 0x0009e2000800000a */
[----:B---3--:R-:W-:-:S03]  /*14580*/  LEA.HI.X.SX32 R7, R5, R8, 0x1, P1 ;  /* 0x0000000805077211 */ /* 0x008fc600008f0eff */
[----:B----4-:R-:W3:Y:S04]  /*14590*/  LDL.LU R67, [R1+0x290] ;  /* 0x0002900001437983 */ /* 0x010ee80000300800 */
[----:B------:R-:W4:Y:S04]  /*145a0*/  LDL.LU R5, [R1+0x280] ;  /* 0x0002800001057983 */ /* 0x000f280000300800 */
[----:B------:R-:W-:Y:S04]  /*145b0*/  STL [R1+0x278], R6 ;  /* 0x0002780601007387 */ /* 0x000fe80000100800 */
[----:B------:R0:W2:Y:S01]  /*145c0*/  @P0 LDG.E.U8 R73, desc[UR24][R6.64] ;  /* 0x0000001806490981 */ /* 0x0000a2000c1e1100 */
[----:B------:R-:W-:-:S03]  /*145d0*/  PRMT R72, RZ, 0x7610, R72 ;  /* 0x00007610ff487816 */ /* 0x000fc60000000048 */
[----:B------:R-:W-:Y:S04]  /*145e0*/  STL [R1+0x274], R7 ;  /* 0x0002740701007387 */ /* 0x000fe80000100800 */
[----:B----4-:R1:W-:Y:S02]  /*145f0*/  STS.U8 [R10+UR10+0x3800], R5 ;  /* 0x003800050a007988 */ /* 0x0103e4000800000a */
[----:B-1----:R-:W-:Y:S02]  /*14600*/  IMAD R5, R61, UR5, RZ ;  /* 0x000000053d057c24 */ /* 0x002fe4000f8e02ff */
[----:B------:R1:W-:Y:S01]  /*14610*/  STS.U8 [R10+UR10+0x1c00], R66 ;  /* 0x001c00420a007988 */ /* 0x0003e2000800000a */
[----:B------:R-:W-:Y:S01]  /*14620*/  PRMT R71, RZ, 0x7610, R71 ;  /* 0x00007610ff477816 */ /* 0x000fe20000000047 */
[----:B------:R-:W4:Y:S01]  /*14630*/  LDCU UR5, c[0x0][0x3b0] ;  /* 0x00007600ff0577ac */ /* 0x000f220008000800 */
[----:B0-----:R-:W-:-:S04]  /*14640*/  IADD3 R6, P1, PT, R5, R9, RZ ;  /* 0x0000000905067210 */ /* 0x001fc80007f3e0ff */
[----:B------:R-:W-:Y:S01]  /*14650*/  LEA.HI.X.SX32 R7, R5, R8, 0x1, P1 ;  /* 0x0000000805077211 */ /* 0x000fe200008f0eff */
[----:B-1----:R-:W4:Y:S04]  /*14660*/  LDL.LU R66, [R1+0x2a8] ;  /* 0x0002a80001427983 */ /* 0x002f280000300800 */
[----:B------:R-:W-:Y:S04]  /*14670*/  STL [R1+0x280], R6 ;  /* 0x0002800601007387 */ /* 0x000fe80000100800 */
[----:B------:R0:W-:Y:S04]  /*14680*/  STL [R1+0x27c], R7 ;  /* 0x00027c0701007387 */ /* 0x0001e80000100800 */
[----:B------:R1:W4:Y:S04]  /*14690*/  @P0 LDG.E.U8 R72, desc[UR24][R6.64] ;  /* 0x0000001806480981 */ /* 0x000328000c1e1100 */
[----:B0-----:R-:W4:Y:S01]  /*146a0*/  LDL.LU R7, [R1+0x288] ;  /* 0x0002880001077983 */ /* 0x001f220000300800 */
[----:B------:R-:W-:Y:S01]  /*146b0*/  LOP3.LUT R5, R10, 0x10, RZ, 0x3c, !PT ;  /* 0x000000100a057812 */ /* 0x000fe200078e3cff */
[----:B-1----:R-:W-:Y:S01]  /*146c0*/  IMAD R6, R62, UR4, RZ ;  /* 0x000000043e067c24 */ /* 0x002fe2000f8e02ff */
[----:B------:R-:W0:Y:S01]  /*146d0*/  LDCU UR4, c[0x0][0x3b0] ;  /* 0x00007600ff0477ac */ /* 0x000e220008000800 */
[----:B------:R1:W-:Y:S04]  /*146e0*/  STS.U8 [R10+UR10+0x3c00], R80 ;  /* 0x003c00500a007988 */ /* 0x0003e8000800000a */
[----:B--2---:R-:W-:Y:S04]  /*146f0*/  STS.U8 [R5+UR10+0x2080], R11 ;  /* 0x0020800b05007988 */ /* 0x004fe8000800000a */
[----:B-1----:R-:W2:Y:S04]  /*14700*/  LDL.LU R80, [R1+0x2a0] ;  /* 0x0002a00001507983 */ /* 0x002ea80000300800 */
[----:B---3--:R-:W-:Y:S04]  /*14710*/  STS.U8 [R5+UR10+0x480], R67 ;  /* 0x0004804305007988 */ /* 0x008fe8000800000a */
[----:B----4-:R1:W-:Y:S02]  /*14720*/  STS.U8 [R5+UR10+0x80], R7 ;  /* 0x0000800705007988 */ /* 0x0103e4000800000a */
[----:B-1----:R-:W-:-:S04]  /*14730*/  IADD3 R7, P1, PT, R6, R9, RZ ;  /* 0x0000000906077210 */ /* 0x002fc80007f3e0ff */
[----:B------:R-:W-:Y:S01]  /*14740*/  LEA.HI.X.SX32 R11, R6, R8, 0x1, P1 ;  /* 0x00000008060b7211 */ /* 0x000fe200008f0eff */
[----:B------:R1:W-:Y:S01]  /*14750*/  STL [R1+0x288], R7 ;  /* 0x0002880701007387 */ /* 0x0003e20000100800 */
[----:B------:R-:W-:-:S03]  /*14760*/  @P0 IMAD.MOV.U32 R6, RZ, RZ, R7 ;  /* 0x000000ffff060224 */ /* 0x000fc600078e0007 */
[----:B------:R3:W-:Y:S01]  /*14770*/  STL [R1+0x284], R11 ;  /* 0x0002840b01007387 */ /* 0x0007e20000100800 */
[----:B-1----:R-:W-:-:S03]  /*14780*/  @P0 IMAD.MOV.U32 R7, RZ, RZ, R11 ;  /* 0x000000ffff070224 */ /* 0x002fc600078e000b */
[----:B---3--:R-:W3:Y:S04]  /*14790*/  LDL.LU R11, [R1+0x2a4] ;  /* 0x0002a400010b7983 */ /* 0x008ee80000300800 */
[----:B------:R1:W4:Y:S04]  /*147a0*/  @P0 LDG.E.U8 R71, desc[UR24][R6.64] ;  /* 0x0000001806470981 */ /* 0x000328000c1e1100 */
[----:B------:R-:W2:Y:S04]  /*147b0*/  LDL.LU R7, [R1+0x28c] ;  /* 0x00028c0001077983 */ /* 0x000ea80000300800 */
[----:B------:R-:W3:Y:S01]  /*147c0*/  LDL.LU R67, [R1+0xd4c] ;  /* 0x000d4c0001437983 */ /* 0x000ee20000300800 */
[----:B-1----:R-:W-:Y:S01]  /*147d0*/  IMAD R6, R63, UR5, RZ ;  /* 0x000000053f067c24 */ /* 0x002fe2000f8e02ff */
[----:B------:R-:W1:Y:S02]  /*147e0*/  LDCU UR5, c[0x0][0x3b0] ;  /* 0x00007600ff0577ac */ /* 0x000e640008000800 */
[----:B------:R-:W-:Y:S04]  /*147f0*/  STS.U8 [R5+UR10+0x880], R66 ;  /* 0x0008804205007988 */ /* 0x000fe8000800000a */
[----:B--2---:R2:W-:Y:S02]  /*14800*/  STS.U8 [R5+UR10+0x2480], R7 ;  /* 0x0024800705007988 */ /* 0x0045e4000800000a */
[----:B--2---:R-:W-:-:S04]  /*14810*/  IADD3 R7, P1, PT, R6, R9, RZ ;  /* 0x0000000906077210 */ /* 0x004fc80007f3e0ff */
[----:B------:R-:W-:Y:S01]  /*14820*/  LEA.HI.X.SX32 R6, R6, R8, 0x1, P1 ;  /* 0x0000000806067211 */ /* 0x000fe200008f0eff */
[----:B------:R2:W-:Y:S04]  /*14830*/  STL [R1+0x290], R7 ;  /* 0x0002900701007387 */ /* 0x0005e80000100800 */
[----:B------:R0:W-:Y:S01]  /*14840*/  STL [R1+0x28c], R6 ;  /* 0x00028c0601007387 */ /* 0x0001e20000100800 */
[----:B--2---:R-:W-:-:S04]  /*14850*/  @P0 LOP3.LUT R7, R7, R6, RZ, 0x3c, !PT ;  /* 0x0000000607070212 */ /* 0x004fc800078e3cff */
[C---:B0-----:R-:W-:Y:S02]  /*14860*/  @P0 LOP3.LUT R6, R7.reuse, R6, RZ, 0x3c, !PT ;  /* 0x0000000607060212 */ /* 0x041fe400078e3cff */
[----:B---3--:R-:W-:Y:S02]  /*14870*/  PRMT R67, RZ, 0x7610, R67 ;  /* 0x00007610ff437816 */ /* 0x008fe40000000043 */
[----:B------:R-:W-:-:S05]  /*14880*/  @P0 LOP3.LUT R7, R7, R6, RZ, 0x3c, !PT ;  /* 0x0000000607070212 */ /* 0x000fca00078e3cff */
[----:B------:R0:W2:Y:S04]  /*14890*/  @P0 LDG.E.U8 R67, desc[UR24][R6.64] ;  /* 0x0000001806430981 */ /* 0x0000a8000c1e1100 */
[----:B------:R-:W3:Y:S04]  /*148a0*/  LDL.LU R7, [R1+0x294] ;  /* 0x0002940001077983 */ /* 0x000ee80000300800 */
[----:B------:R-:W2:Y:S01]  /*148b0*/  LDL.LU R66, [R1+0xd48] ;  /* 0x000d480001427983 */ /* 0x000ea20000300800 */
[----:B0-----:R-:W-:Y:S01]  /*148c0*/  IMAD R6, R64, UR4, RZ ;  /* 0x0000000440067c24 */ /* 0x001fe2000f8e02ff */
[----:B------:R-:W0:Y:S02]  /*148d0*/  LDCU UR4, c[0x0][0x3b0] ;  /* 0x00007600ff0477ac */ /* 0x000e240008000800 */
[----:B---3--:R3:W-:Y:S02]  /*148e0*/  STS.U8 [R5+UR10+0x2880], R7 ;  /* 0x0028800705007988 */ /* 0x0087e4000800000a */
[----:B---3--:R-:W-:-:S04]  /*148f0*/  IADD3 R7, P1, PT, R6, R9, RZ ;  /* 0x0000000906077210 */ /* 0x008fc80007f3e0ff */
[----:B------:R-:W-:Y:S01]  /*14900*/  LEA.HI.X.SX32 R6, R6, R8, 0x1, P1 ;  /* 0x0000000806067211 */ /* 0x000fe200008f0eff */
[----:B------:R3:W-:Y:S04]  /*14910*/  STL [R1+0x298], R7 ;  /* 0x0002980701007387 */ /* 0x0007e80000100800 */
[----:B------:R0:W-:Y:S01]  /*14920*/  STL [R1+0x294], R6 ;  /* 0x0002940601007387 */ /* 0x0001e20000100800 */
[----:B---3--:R-:W-:-:S04]  /*14930*/  @P0 LOP3.LUT R7, R7, R6, RZ, 0x3c, !PT ;  /* 0x0000000607070212 */ /* 0x008fc800078e3cff */
[C---:B0-----:R-:W-:Y:S02]  /*14940*/  @P0 LOP3.LUT R6, R7.reuse, R6, RZ, 0x3c, !PT ;  /* 0x0000000607060212 */ /* 0x041fe400078e3cff */
[----:B--2---:R-:W-:Y:S02]  /*14950*/  PRMT R66, RZ, 0x7610, R66 ;  /* 0x00007610ff427816 */ /* 0x004fe40000000042 */
[----:B------:R-:W-:-:S05]  /*14960*/  @P0 LOP3.LUT R7, R7, R6, RZ, 0x3c, !PT ;  /* 0x0000000607070212 */ /* 0x000fca00078e3cff */
[----:B------:R1:W2:Y:S04]  /*14970*/  @P0 LDG.E.U8 R66, desc[UR24][R6.64] ;  /* 0x0000001806420981 */ /* 0x0002a8000c1e1100 */
[----:B------:R-:W3:Y:S01]  /*14980*/  LDL.LU R7, [R1+0x29c] ;  /* 0x00029c0001077983 */ /* 0x000ee20000300800 */
[----:B-1----:R-:W-:-:S03]  /*14990*/  IMAD R6, R65, UR5, RZ ;  /* 0x0000000541067c24 */ /* 0x002fc6000f8e02ff */
[----:B------:R0:W-:Y:S01]  /*149a0*/  STS.U8 [R5+UR10+0xc80], R80 ;  /* 0x000c805005007988 */ /* 0x0001e2000800000a */
[----:B------:R-:W-:Y:S01]  /*149b0*/  PRMT R65, RZ, 0x7610, R65 ;  /* 0x00007610ff417816 */ /* 0x000fe20000000041 */
[----:B------:R-:W1:Y:S02]  /*149c0*/  LDCU UR5, c[0x0][0x3b0] ;  /* 0x00007600ff0577ac */ /* 0x000e640008000800 */
[----:B0-----:R-:W2:Y:S04]  /*149d0*/  LDL.LU R80, [R1+0xd44] ;  /* 0x000d440001507983 */ /* 0x001ea80000300800 */
[----:B---3--:R0:W-:Y:S02]  /*149e0*/  STS.U8 [R5+UR10+0x2c80], R7 ;  /* 0x002c800705007988 */ /* 0x0081e4000800000a */
[----:B0-----:R-:W-:-:S04]  /*149f0*/  IADD3 R7, P1, PT, R6, R9, RZ ;  /* 0x0000000906077210 */ /* 0x001fc80007f3e0ff */
[----:B------:R-:W-:Y:S01]  /*14a00*/  LEA.HI.X.SX32 R6, R6, R8, 0x1, P1 ;  /* 0x0000000806067211 */ /* 0x000fe200008f0eff */
[----:B------:R0:W-:Y:S04]  /*14a10*/  STL [R1+0x2a0], R7 ;  /* 0x0002a00701007387 */ /* 0x0001e80000100800 */
[----:B------:R3:W-:Y:S01]  /*14a20*/  STL [R1+0x29c], R6 ;  /* 0x00029c0601007387 */ /* 0x0007e20000100800 */
[----:B0-----:R-:W-:-:S04]  /*14a30*/  @P0 LOP3.LUT R7, R7, R6, RZ, 0x3c, !PT ;  /* 0x0000000607070212 */ /* 0x001fc800078e3cff */
[----:B---3--:R-:W-:-:S04]  /*14a40*/  @P0 LOP3.LUT R6, R7, R6, RZ, 0x3c, !PT ;  /* 0x0000000607060212 */ /* 0x008fc800078e3cff */
[----:B------:R-:W-:-:S05]  /*14a50*/  @P0 LOP3.LUT R7, R7, R6, RZ, 0x3c, !PT ;  /* 0x0000000607070212 */ /* 0x000fca00078e3cff */
[----:B------:R2:W3:Y:S04]  /*14a60*/  @P0 LDG.E.U8 R65, desc[UR24][R6.64] ;  /* 0x0000001806410981 */ /* 0x0004e8000c1e1100 */
[----:B------:R-:W3:Y:S01]  /*14a70*/  LDL.LU R7, [R1+0x2b8] ;  /* 0x0002b80001077983 */ /* 0x000ee20000300800 */
[----:B--2---:R-:W-:-:S03]  /*14a80*/  IMAD R6, R80, UR4, RZ ;  /* 0x0000000450067c24 */ /* 0x004fc6000f8e02ff */
[----:B------:R0:W-:Y:S01]  /*14a90*/  STS.U8 [R5+UR10+0x3080], R11 ;  /* 0x0030800b05007988 */ /* 0x0001e2000800000a */
[----:B------:R-:W-:Y:S01]  /*14aa0*/  PRMT R64, RZ, 0x7610, R64 ;  /* 0x00007610ff407816 */ /* 0x000fe20000000040 */
[----:B------:R-:W2:Y:S02]  /*14ab0*/  LDCU UR4, c[0x0][0x3b0] ;  /* 0x00007600ff0477ac */ /* 0x000ea40008000800 */
[----:B------:R-:W2:Y:S04]  /*14ac0*/  LDL.LU R80, [R1+0x2b4] ;  /* 0x0002b40001507983 */ /* 0x000ea80000300800 */
        /* <DEDUP_REMOVED lines=10> */
[----:B------:R-:W2:Y:S01]  /*14b70*/  LDL.LU R7, [R1+0x2ac] ;  /* 0x0002ac0001077983 */ /* 0x000ea20000300800 */
[----:B-1----:R-:W-:Y:S01]  /*14b80*/  IMAD R6, R81, UR5, RZ ;  /* 0x0000000551067c24 */ /* 0x002fe2000f8e02ff */
[----:B------:R-:W-:Y:S01]  /*14b90*/  PRMT R63, RZ, 0x7610, R63 ;  /* 0x00007610ff3f7816 */ /* 0x000fe2000000003f */
[----:B------:R-:W0:Y:S01]  /*14ba0*/  LDCU UR5, c[0x0][0x3b0] ;  /* 0x00007600ff0577ac */ /* 0x000e220008000800 */
[----:B------:R-:W3:Y:S04]  /*14bb0*/  LDL.LU R81, [R1+0x2b0] ;  /* 0x0002b00001517983 */ /* 0x000ee80000300800 */
[----:B--2---:R1:W-:Y:S04]  /*14bc0*/  STS.U8 [R5+UR10+0x3480], R7 ;  /* 0x0034800705007988 */ /* 0x0043e8000800000a */
[----:B---3--:R2:W-:Y:S01]  /*14bd0*/  STS.U8 [R5+UR10+0x1480], R81 ;  /* 0x0014805105007988 */ /* 0x0085e2000800000a */
[----:B-1----:R-:W-:-:S04]  /*14be0*/  IADD3 R7, P1, PT, R6, R9, RZ ;  /* 0x0000000906077210 */ /* 0x002fc80007f3e0ff */
[----:B------:R-:W-:Y:S01]  /*14bf0*/  LEA.HI.X.SX32 R6, R6, R8, 0x1, P1 ;  /* 0x0000000806067211 */ /* 0x000fe200008f0eff */
[----:B--2---:R-:W2:Y:S04]  /*14c00*/  LDL.LU R81, [R1+0x2c4] ;  /* 0x0002c40001517983 */ /* 0x004ea80000300800 */
[----:B------:R1:W-:Y:S04]  /*14c10*/  STL [R1+0x2b0], R7 ;  /* 0x0002b00701007387 */ /* 0x0003e80000100800 */
[----:B------:R3:W-:Y:S01]  /*14c20*/  STL [R1+0x2ac], R6 ;  /* 0x0002ac0601007387 */ /* 0x0007e20000100800 */
[----:B-1----:R-:W-:-:S04]  /*14c30*/  @P0 LOP3.LUT R7, R7, R6, RZ, 0x3c, !PT ;  /* 0x0000000607070212 */ /* 0x002fc800078e3cff */
[----:B---3--:R-:W-:-:S04]  /*14c40*/  @P0 LOP3.LUT R6, R7, R6, RZ, 0x3c, !PT ;  /* 0x0000000607060212 */ /* 0x008fc800078e3cff */
[----:B------:R-:W-:-:S05]  /*14c50*/  @P0 LOP3.LUT R7, R7, R6, RZ, 0x3c, !PT ;  /* 0x0000000607070212 */ /* 0x000fca00078e3cff */
[----:B------:R1:W3:Y:S04]  /*14c60*/  @P0 LDG.E.U8 R63, desc[UR24][R6.64] ;  /* 0x00000018063f0981 */ /* 0x0002e8000c1e1100 */
[----:B------:R-:W2:Y:S01]  /*14c70*/  LDL.LU R7, [R1+0x2c0] ;  /* 0x0002c00001077983 */ /* 0x000ea20000300800 */
[----:B-1----:R-:W-:Y:S01]  /*14c80*/  IMAD R6, R82, UR4, RZ ;  /* 0x0000000452067c24 */ /* 0x002fe2000f8e02ff */
[----:B------:R-:W-:Y:S01]  /*14c90*/  PRMT R62, RZ, 0x7610, R62 ;  /* 0x00007610ff3e7816 */ /* 0x000fe2000000003e */
[----:B------:R-:W1:Y:S01]  /*14ca0*/  LDCU UR4, c[0x0][0x3b0] ;  /* 0x00007600ff0477ac */ /* 0x000e620008000800 */
[----:B------:R-:W3:Y:S04]  /*14cb0*/  LDL.LU R82, [R1+0x2c8] ;  /* 0x0002c80001527983 */ /* 0x000ee80000300800 */
[----:B------:R0:W-:Y:S04]  /*14cc0*/  STS.U8 [R5+UR10+0x3880], R80 ;  /* 0x0038805005007988 */ /* 0x0001e8000800000a */
[----:B0-----:R-:W3:Y:S04]  /*14cd0*/  LDL.LU R80, [R1+0x2d0] ;  /* 0x0002d00001507983 */ /* 0x001ee80000300800 */
[----:B--2---:R0:W-:Y:S02]  /*14ce0*/  STS.U8 [R5+UR10+0x1880], R7 ;  /* 0x0018800705007988 */ /* 0x0041e4000800000a */
[----:B0-----:R-:W-:-:S04]  /*14cf0*/  IADD3 R7, P1, PT, R6, R9, RZ ;  /* 0x0000000906077210 */ /* 0x001fc80007f3e0ff */
[----:B------:R-:W-:Y:S01]  /*14d00*/  LEA.HI.X.SX32 R6, R6, R8, 0x1, P1 ;  /* 0x0000000806067211 */ /* 0x000fe200008f0eff */
[----:B------:R0:W-:Y:S04]  /*14d10*/  STL [R1+0x2b8], R7 ;  /* 0x0002b80701007387 */ /* 0x0001e80000100800 */
[----:B------:R2:W-:Y:S01]  /*14d20*/  STL [R1+0x2b4], R6 ;  /* 0x0002b40601007387 */ /* 0x0005e20000100800 */
[----:B0-----:R-:W-:-:S04]  /*14d30*/  @P0 LOP3.LUT R7, R7, R6, RZ, 0x3c, !PT ;  /* 0x0000000607070212 */ /* 0x001fc800078e3cff */
[----:B--2---:R-:W-:-:S04]  /*14d40*/  @P0 LOP3.LUT R6, R7, R6, RZ, 0x3c, !PT ;  /* 0x0000000607060212 */ /* 0x004fc800078e3cff */
[----:B------:R-:W-:-:S05]  /*14d50*/  @P0 LOP3.LUT R7, R7, R6, RZ, 0x3c, !PT ;  /* 0x0000000607070212 */ /* 0x000fca00078e3cff */
[----:B------:R0:W2:Y:S04]  /*14d60*/  @P0 LDG.E.U8 R62, desc[UR24][R6.64] ;  /* 0x00000018063e0981 */ /* 0x0000a8000c1e1100 */
[----:B------:R-:W2:Y:S01]  /*14d70*/  LDL.LU R7, [R1+0x2cc] ;  /* 0x0002cc0001077983 */ /* 0x000ea20000300800 */
[----:B0-----:R-:W-:Y:S02]  /*14d80*/  LOP3.LUT R6, R10, 0x20, RZ, 0x3c, !PT ;  /* 0x000000200a067812 */ /* 0x001fe400078e3cff */
[----:B------:R-:W-:Y:S01]  /*14d90*/  PRMT R61, RZ, 0x7610, R61 ;  /* 0x00007610ff3d7816 */ /* 0x000fe2000000003d */
[----:B---3--:R-:W-:Y:S04]  /*14da0*/  STS.U8 [R5+UR10+0x3c80], R82 ;  /* 0x003c805205007988 */ /* 0x008fe8000800000a */
[----:B--2---:R1:W-:Y:S02]  /*14db0*/  STS.U8 [R5+UR10+0x1c80], R7 ;  /* 0x001c800705007988 */ /* 0x0043e4000800000a */
[----:B-1----:R-:W-:-:S02]  /*14dc0*/  IMAD R7, R83, UR4, RZ ;  /* 0x0000000453077c24 */ /* 0x002fc4000f8e02ff */
[----:B------:R0:W-:Y:S01]  /*14dd0*/  STS.U8 [R6+UR10+0x100], R11 ;  /* 0x0001000b06007988 */ /* 0x0001e2000800000a */
[----:B------:R-:W1:Y:S02]  /*14de0*/  LDCU UR4, c[0x0][0x3b0] ;  /* 0x00007600ff0477ac */ /* 0x000e640008000800 */
[C---:B------:R-:W-:Y:S01]  /*14df0*/  IADD3 R10, P1, PT, R7.reuse, R9, RZ ;  /* 0x00000009070a7210 */ /* 0x040fe20007f3e0ff */
[----:B------:R-:W2:Y:S04]  /*14e00*/  LDL.LU R83, [R1+0x2e0] ;  /* 0x0002e00001537983 */ /* 0x000ea80000300800 */
[----:B------:R-:W3:Y:S01]  /*14e10*/  LDL.LU R82, [R1+0x2d4] ;  /* 0x0002d40001527983 */ /* 0x000ee20000300800 */
[----:B0-----:R-:W-:-:S03]  /*14e20*/  LEA.HI.X.SX32 R11, R7, R8, 0x1, P1 ;  /* 0x00000008070b7211 */ /* 0x001fc600008f0eff */
[----:B------:R-:W-:Y:S04]  /*14e30*/  STL [R1+0x2c0], R10 ;  /* 0x0002c00a01007387 */ /* 0x000fe80000100800 */
[----:B------:R0:W-:Y:S04]  /*14e40*/  STL [R1+0x2bc], R11 ;  /* 0x0002bc0b01007387 */ /* 0x0001e80000100800 */
[----:B------:R0:W2:Y:S04]  /*14e50*/  @P0 LDG.E.U8 R61, desc[UR24][R10.64] ;  /* 0x000000180a3d0981 */ /* 0x0000a8000c1e1100 */
[----:B0-----:R-:W2:Y:S01]  /*14e60*/  LDL.LU R11, [R1+0x2d8] ;  /* 0x0002d800010b7983 */ /* 0x001ea20000300800 */
[----:B------:R-:W-:Y:S01]  /*14e70*/  IMAD R7, R84, UR5, RZ ;  /* 0x0000000554077c24 */ /* 0x000fe2000f8e02ff */
[----:B------:R-:W0:Y:S02]  /*14e80*/  LDCU UR5, c[0x0][0x3b0] ;  /* 0x00007600ff0577ac */ /* 0x000e240008000800 */
[----:B------:R-:W3:Y:S04]  /*14e90*/  LDL.LU R84, [R1+0x2e8] ;  /* 0x0002e80001547983 */ /* 0x000ee80000300800 */
[----:B------:R1:W-:Y:S04]  /*14ea0*/  STS.U8 [R6+UR10+0x500], R81 ;  /* 0x0005005106007988 */ /* 0x0003e8000800000a */
[----:B-1----:R-:W4:Y:S01]  /*14eb0*/  LDL.LU R81, [R1+0x2fc] ;  /* 0x0002fc0001517983 */ /* 0x002f220000300800 */
[----:B------:R-:W-:-:S02]  /*14ec0*/  IADD3 R10, P1, PT, R7, R9, RZ ;  /* 0x00000009070a7210 */ /* 0x000fc40007f3e0ff */
[----:B------:R-:W-:-:S03]  /*14ed0*/  PRMT R60, RZ, 0x7610, R60 ;  /* 0x00007610ff3c7816 */ /* 0x000fc6000000003c */
[----:B------:R-:W-:Y:S04]  /*14ee0*/  STL [R1+0x2c8], R10 ;  /* 0x0002c80a01007387 */ /* 0x000fe80000100800 */
[----:B------:R-:W-:Y:S01]  /*14ef0*/  STS.U8 [R6+UR10+0x900], R80 ;  /* 0x0009005006007988 */ /* 0x000fe2000800000a */
[----:B------:R-:W-:-:S03]  /*14f00*/  PRMT R59, RZ, 0x7610, R59 ;  /* 0x00007610ff3b7816 */ /* 0x000fc6000000003b */
[----:B--2---:R1:W-:Y:S02]  /*14f10*/  STS.U8 [R6+UR10+0x2100], R11 ;  /* 0x0021000b06007988 */ /* 0x0043e4000800000a */
[----:B-1----:R-:W-:Y:S01]  /*14f20*/  LEA.HI.X.SX32 R11, R7, R8, 0x1, P1 ;  /* 0x00000008070b7211 */ /* 0x002fe200008f0eff */
[----:B------:R-:W-:Y:S01]  /*14f30*/  IMAD R7, R85, UR4, RZ ;  /* 0x0000000455077c24 */ /* 0x000fe2000f8e02ff */
[----:B---3--:R1:W-:Y:S01]  /*14f40*/  STS.U8 [R6+UR10+0x2500], R84 ;  /* 0x0025005406007988 */ /* 0x0083e2000800000a */
[----:B------:R-:W2:Y:S03]  /*14f50*/  LDCU UR4, c[0x0][0x3b0] ;  /* 0x00007600ff0477ac */ /* 0x000ea60008000800 */
[----:B------:R3:W2:Y:S04]  /*14f60*/  @P0 LDG.E.U8 R60, desc[UR24][R10.64] ;  /* 0x000000180a3c0981 */ /* 0x0006a8000c1e1100 */
[----:B------:R0:W-:Y:S04]  /*14f70*/  STL [R1+0x2c4], R11 ;  /* 0x0002c40b01007387 */ /* 0x0001e80000100800 */
[----:B-1----:R-:W2:Y:S01]  /*14f80*/  LDL.LU R84, [R1+0x2f0] ;  /* 0x0002f00001547983 */ /* 0x002ea20000300800 */
[----:B---3--:R-:W-:-:S03]  /*14f90*/  IADD3 R10, P1, PT, R7, R9, RZ ;  /* 0x00000009070a7210 */ /* 0x008fc60007f3e0ff */
[----:B------:R-:W3:Y:S01]  /*14fa0*/  LDL.LU R80, [R1+0x2e4] ;  /* 0x0002e40001507983 */ /* 0x000ee20000300800 */
[----:B0-----:R-:W-:Y:S01]  /*14fb0*/  LEA.HI.X.SX32 R11, R7, R8, 0x1, P1 ;  /* 0x00000008070b7211 */ /* 0x001fe200008f0eff */
[----:B------:R-:W-:Y:S02]  /*14fc0*/  IMAD R7, R86, UR5, RZ ;  /* 0x0000000556077c24 */ /* 0x000fe4000f8e02ff */
[----:B------:R0:W-:Y:S01]  /*14fd0*/  STL [R1+0x2d0], R10 ;  /* 0x0002d00a01007387 */ /* 0x0001e20000100800 */
[----:B------:R-:W1:Y:S03]  /*14fe0*/  LDCU UR5, c[0x0][0x3b0] ;  /* 0x00007600ff0577ac */ /* 0x000e660008000800 */
[----:B------:R0:W-:Y:S04]  /*14ff0*/  STL [R1+0x2cc], R11 ;  /* 0x0002cc0b01007387 */ /* 0x0001e80000100800 */
[----:B------:R-:W3:Y:S04]  /*15000*/  LDL.LU R86, [R1+0x2dc] ;  /* 0x0002dc0001567983 */ /* 0x000ee80000300800 */
[----:B------:R0:W3:Y:S04]  /*15010*/  @P0 LDG.E.U8 R59, desc[UR24][R10.64] ;  /* 0x000000180a3b0981 */ /* 0x0000e8000c1e1100 */
[----:B------:R1:W-:Y:S04]  /*15020*/  STS.U8 [R6+UR10+0x2900], R83 ;  /* 0x0029005306007988 */ /* 0x0003e8000800000a */
[----:B------:R-:W3:Y:S01]  /*15030*/  LDL.LU R85, [R1+0x304] ;  /* 0x0003040001557983 */ /* 0x000ee20000300800 */
[----:B0-----:R-:W-:-:S04]  /*15040*/  IADD3 R10, P1, PT, R7, R9, RZ ;  /* 0x00000009070a7210 */ /* 0x001fc80007f3e0ff */
[----:B------:R-:W-:Y:S01]  /*15050*/  LEA.HI.X.SX32 R11, R7, R8, 0x1, P1 ;  /* 0x00000008070b7211 */ /* 0x000fe200008f0eff */
[----:B-1----:R-:W3:Y:S04]  /*15060*/  LDL.LU R83, [R1+0x2ec] ;  /* 0x0002ec0001537983 */ /* 0x002ee80000300800 */
[----:B------:R-:W-:Y:S04]  /*15070*/  STL [R1+0x2d8], R10 ;  /* 0x0002d80a01007387 */ /* 0x000fe80000100800 */
[----:B------:R0:W-:Y:S04]  /*15080*/  STS.U8 [R6+UR10+0xd00], R82 ;  /* 0x000d005206007988 */ /* 0x0001e8000800000a */
[----:B------:R-:W-:Y:S04]  /*15090*/  STL [R1+0x2d4], R11 ;  /* 0x0002d40b01007387 */ /* 0x000fe80000100800 */
[----:B----4-:R1:W-:Y:S04]  /*150a0*/  STS.U8 [R6+UR10+0x2d00], R81 ;  /* 0x002d005106007988 */ /* 0x0103e8000800000a */
[----:B0-----:R-:W4:Y:S04]  /*150b0*/  LDL.LU R82, [R1+0x2f8] ;  /* 0x0002f80001527983 */ /* 0x001f280000300800 */
[----:B-1----:R-:W4:Y:S01]  /*150c0*/  LDL.LU R81, [R1+0x2f4] ;  /* 0x0002f40001517983 */ /* 0x002f220000300800 */
[----:B------:R-:W-:Y:S01]  /*150d0*/  PRMT R58, RZ, 0x7610, R58 ;  /* 0x00007610ff3a7816 */ /* 0x000fe2000000003a */
[----:B--2---:R-:W-:Y:S01]  /*150e0*/  IMAD R7, R87, UR4, RZ ;  /* 0x0000000457077c24 */ /* 0x004fe2000f8e02ff */
[----:B------:R-:W-:Y:S01]  /*150f0*/  PRMT R57, RZ, 0x7610, R57 ;  /* 0x00007610ff397816 */ /* 0x000fe20000000039 */
[----:B------:R-:W0:Y:S03]  /*15100*/  LDCU UR4, c[0x0][0x3b0] ;  /* 0x00007600ff0477ac */ /* 0x000e260008000800 */
[----:B------:R1:W2:Y:S02]  /*15110*/  @P0 LDG.E.U8 R58, desc[UR24][R10.64] ;  /* 0x000000180a3a0981 */ /* 0x0002a4000c1e1100 */
[----:B-1----:R-:W-:-:S04]  /*15120*/  IADD3 R10, P1, PT, R7, R9, RZ ;  /* 0x00000009070a7210 */ /* 0x002fc80007f3e0ff */
[----:B------:R-:W-:Y:S01]  /*15130*/  LEA.HI.X.SX32 R11, R7, R8, 0x1, P1 ;  /* 0x00000008070b7211 */ /* 0x000fe200008f0eff */
[----:B------:R-:W-:Y:S01]  /*15140*/  IMAD R7, R88, UR5, RZ ;  /* 0x0000000558077c24 */ /* 0x000fe2000f8e02ff */
[----:B------:R1:W-:Y:S01]  /*15150*/  STL [R1+0x2e0], R10 ;  /* 0x0002e00a01007387 */ /* 0x0003e20000100800 */
[----:B------:R-:W0:Y:S03]  /*15160*/  LDCU UR5, c[0x0][0x3b0] ;  /* 0x00007600ff0577ac */ /* 0x000e260008000800 */
[----:B------:R1:W2:Y:S04]  /*15170*/  @P0 LDG.E.U8 R57, desc[UR24][R10.64] ;  /* 0x000000180a390981 */ /* 0x0002a8000c1e1100 */
[----:B------:R0:W-:Y:S01]  /*15180*/  STL [R1+0x2dc], R11 ;  /* 0x0002dc0b01007387 */ /* 0x0001e20000100800 */
[----:B-1----:R-:W-:-:S04]  /*15190*/  IADD3 R10, P1, PT, R7, R9, RZ ;  /* 0x00000009070a7210 */ /* 0x002fc80007f3e0ff */
[----:B0-----:R-:W-:Y:S02]  /*151a0*/  LEA.HI.X.SX32 R11, R7, R8, 0x1, P1 ;  /* 0x00000008070b7211 */ /* 0x001fe400008f0eff */
[----:B------:R-:W-:Y:S01]  /*151b0*/  PRMT R56, RZ, 0x7610, R56 ;  /* 0x00007610ff387816 */ /* 0x000fe20000000038 */
[----:B------:R-:W-:Y:S01]  /*151c0*/  IMAD R7, R89, UR4, RZ ;  /* 0x0000000459077c24 */ /* 0x000fe2000f8e02ff */
[----:B------:R-:W-:Y:S01]  /*151d0*/  PRMT R55, RZ, 0x7610, R55 ;  /* 0x00007610ff377816 */ /* 0x000fe20000000037 */
[----:B------:R-:W0:Y:S03]  /*151e0*/  LDCU UR4, c[0x0][0x3b0] ;  /* 0x00007600ff0477ac */ /* 0x000e260008000800 */
[----:B------:R1:W2:Y:S04]  /*151f0*/  @P0 LDG.E.U8 R56, desc[UR24][R10.64] ;  /* 0x000000180a380981 */ /* 0x0002a8000c1e1100 */
[----:B------:R-:W-:Y:S04]  /*15200*/  STS.U8 [R6+UR10+0x3100], R84 ;  /* 0x0031005406007988 */ /* 0x000fe8000800000a */
[----:B---3--:R-:W-:Y:S04]  /*15210*/  STS.U8 [R6+UR10+0x1500], R80 ;  /* 0x0015005006007988 */ /* 0x008fe8000800000a */
[----:B------:R3:W-:Y:S04]  /*15220*/  STS.U8 [R6+UR10+0x1100], R86 ;  /* 0x0011005606007988 */ /* 0x0007e8000800000a */
[----:B---3--:R-:W3:Y:S04]  /*15230*/  LDL.LU R86, [R1+0x318] ;  /* 0x0003180001567983 */ /* 0x008ee80000300800 */
[----:B------:R1:W-:Y:S04]  /*15240*/  STL [R1+0x2e8], R10 ;  /* 0x0002e80a01007387 */ /* 0x0003e80000100800 */
[----:B------:R0:W-:Y:S04]  /*15250*/  STL [R1+0x2e4], R11 ;  /* 0x0002e40b01007387 */ /* 0x0001e80000100800 */
[----:B------:R-:W2:Y:S04]  /*15260*/  LDL.LU R84, [R1+0x308] ;  /* 0x0003080001547983 */ /* 0x000ea80000300800 */
[----:B------:R-:W2:Y:S01]  /*15270*/  LDL.LU R80, [R1+0x300] ;  /* 0x0003000001507983 */ /* 0x000ea20000300800 */
[----:B-1----:R-:W-:-:S04]  /*15280*/  IADD3 R10, P1, PT, R7, R9, RZ ;  /* 0x00000009070a7210 */ /* 0x002fc80007f3e0ff */
[----:B0-----:R-:W-:Y:S01]  /*15290*/  LEA.HI.X.SX32 R11, R7, R8, 0x1, P1 ;  /* 0x00000008070b7211 */ /* 0x001fe200008f0eff */
[----:B------:R-:W-:Y:S01]  /*152a0*/  STL [R1+0x2f0], R10 ;  /* 0x0002f00a01007387 */ /* 0x000fe20000100800 */
[----:B------:R-:W-:Y:S01]  /*152b0*/  IMAD R7, R90, UR5, RZ ;  /* 0x000000055a077c24 */ /* 0x000fe2000f8e02ff */
[----:B------:R-:W-:Y:S01]  /*152c0*/  PRMT R54, RZ, 0x7610, R54 ;  /* 0x00007610ff367816 */ /* 0x000fe20000000036 */
[----:B------:R-:W0:Y:S01]  /*152d0*/  LDCU UR5, c[0x0][0x3b0] ;  /* 0x00007600ff0577ac */ /* 0x000e220008000800 */
[----:B----4-:R1:W-:Y:S04]  /*152e0*/  STS.U8 [R6+UR10+0x1d00], R81 ;  /* 0x001d005106007988 */ /* 0x0103e8000800000a */
[----:B------:R4:W-:Y:S04]  /*152f0*/  STS.U8 [R6+UR10+0x1900], R83 ;  /* 0x0019005306007988 */ /* 0x0009e8000800000a */
[----:B------:R0:W2:Y:S01]  /*15300*/  @P0 LDG.E.U8 R55, desc[UR24][R10.64] ;  /* 0x000000180a370981 */ /* 0x0000a2000c1e1100 */
[----:B-1----:R-:W1:Y:S03]  /*15310*/  S2R R81, SR_TID.X ;  /* 0x0000000000517919 */ /* 0x002e660000002100 */
[----:B------:R4:W-:Y:S04]  /*15320*/  STL [R1+0x2ec], R11 ;  /* 0x0002ec0b01007387 */ /* 0x0009e80000100800 */
[----:B------:R-:W2:Y:S01]  /*15330*/  LDL.LU R87, [R1+0x314] ;  /* 0x0003140001577983 */ /* 0x000ea20000300800 */
[----:B0-----:R-:W-:-:S03]  /*15340*/  IADD3 R10, P1, PT, R7, R9, RZ ;  /* 0x00000009070a7210 */ /* 0x001fc60007f3e0ff */
[----:B----4-:R-:W4:Y:S01]  /*15350*/  LDL.LU R83, [R1+0x310] ;  /* 0x0003100001537983 */ /* 0x010f220000300800 */
[----:B------:R-:W-:-:S03]  /*15360*/  LEA.HI.X.SX32 R11, R7, R8, 0x1, P1 ;  /* 0x00000008070b7211 */ /* 0x000fc600008f0eff */
[----:B------:R-:W-:Y:S04]  /*15370*/  STL [R1+0x2f8], R10 ;  /* 0x0002f80a01007387 */ /* 0x000fe80000100800 */
[----:B------:R-:W-:Y:S04]  /*15380*/  STL [R1+0x2f4], R11 ;  /* 0x0002f40b01007387 */ /* 0x000fe80000100800 */
[----:B------:R-:W4:Y:S04]  /*15390*/  LDL.LU R88, [R1+0x4] ;  /* 0x0000040001587983 */ /* 0x000f280000300800 */
[----:B------:R1:W-:Y:S04]  /*153a0*/  STS.U8 [R6+UR10+0x3500], R85 ;  /* 0x0035005506007988 */ /* 0x0003e8000800000a */
[----:B------:R0:W-:Y:S04]  /*153b0*/  STS.U8 [R6+UR10+0x3900], R82 ;  /* 0x0039005206007988 */ /* 0x0001e8000800000a */
[----:B------:R0:W4:Y:S01]  /*153c0*/  @P0 LDG.E.U8 R54, desc[UR24][R10.64] ;  /* 0x000000180a360981 */ /* 0x000122000c1e1100 */
[----:B-1----:R-:W-:-:S03]  /*153d0*/  LOP3.LUT R85, R81, 0x7f, RZ, 0xc0, !PT ;  /* 0x0000007f51557812 */ /* 0x002fc600078ec0ff */
[----:B0-----:R-:W4:Y:S04]  /*153e0*/  LDL.LU R82, [R1+0x328] ;  /* 0x0003280001527983 */ /* 0x001f280000300800 */
[----:B------:R-:W4:Y:S01]  /*153f0*/  LDL.LU R81, [R1+0x30c] ;  /* 0x00030c0001517983 */ /* 0x000f220000300800 */
[----:B------:R-:W-:Y:S01]  /*15400*/  LOP3.LUT R7, R85, 0x30, RZ, 0x3c, !PT ;  /* 0x0000003055077812 */ /* 0x000fe200078e3cff */
[----:B------:R-:W-:Y:S01]  /*15410*/  IMAD R10, R91, UR4, RZ ;  /* 0x000000045b0a7c24 */ /* 0x000fe2000f8e02ff */
[----:B------:R-:W-:Y:S01]  /*15420*/  PRMT R53, RZ, 0x7610, R53 ;  /* 0x00007610ff357816 */ /* 0x000fe20000000035 */
[----:B------:R-:W0:Y:S03]  /*15430*/  LDCU UR4, c[0x0][0x3b0] ;  /* 0x00007600ff0477ac */ /* 0x000e260008000800 */
[----:B------:R-:W-:-:S04]  /*15440*/  IADD3 R11, P1, PT, R10, R9, RZ ;  /* 0x000000090a0b7210 */ /* 0x000fc80007f3e0ff */
[----:B------:R-:W-:Y:S01]  /*15450*/  LEA.HI.X.SX32 R89, R10, R8, 0x1, P1 ;  /* 0x000000080a597211 */ /* 0x000fe200008f0eff */
[----:B------:R-:W-:Y:S01]  /*15460*/  @P0 IMAD.MOV.U32 R10, RZ, RZ, R11 ;  /* 0x000000ffff0a0224 */ /* 0x000fe200078e000b */
[----:B------:R-:W-:Y:S01]  /*15470*/  PRMT R52, RZ, 0x7610, R52 ;  /* 0x00007610ff347816 */ /* 0x000fe20000000034 */
[----:B---3--:R1:W-:Y:S04]  /*15480*/  STS.U8 [R6+UR10+0x3d00], R86 ;  /* 0x003d005606007988 */ /* 0x0083e8000800000a */
[----:B-1----:R-:W3:Y:S04]  /*15490*/  LDL.LU R86, [R1+0xc] ;  /* 0x00000c0001567983 */ /* 0x002ee80000300800 */
[----:B--2---:R1:W-:Y:S04]  /*154a0*/  STS.U8 [R7+UR10+0x180], R84 ;  /* 0x0001805407007988 */ /* 0x0043e8000800000a */
[----:B-1----:R-:W2:Y:S04]  /*154b0*/  LDL.LU R84, [R1+0x324] ;  /* 0x0003240001547983 */ /* 0x002ea80000300800 */
[----:B------:R1:W-:Y:S04]  /*154c0*/  STS.U8 [R7+UR10+0x2180], R80 ;  /* 0x0021805007007988 */ /* 0x0003e8000800000a */
[----:B-1----:R-:W2:Y:S04]  /*154d0*/  LDL.LU R80, [R1+0x320] ;  /* 0x0003200001507983 */ /* 0x002ea80000300800 */
[----:B------:R1:W-:Y:S04]  /*154e0*/  STL [R1+0x300], R11 ;  /* 0x0003000b01007387 */ /* 0x0003e80000100800 */
[----:B------:R0:W-:Y:S01]  /*154f0*/  STL [R1+0x2fc], R89 ;  /* 0x0002fc5901007387 */ /* 0x0001e20000100800 */
[----:B-1----:R-:W-:-:S03]  /*15500*/  @P0 IMAD.MOV.U32 R11, RZ, RZ, R89 ;  /* 0x000000ffff0b0224 */ /* 0x002fc600078e0059 */
[----:B0-----:R-:W2:Y:S04]  /*15510*/  LDL.LU R89, [R1+0x10] ;  /* 0x0000100001597983 */ /* 0x001ea80000300800 */
[----:B------:R0:W2:Y:S02]  /*15520*/  @P0 LDG.E.U8 R53, desc[UR24][R10.64] ;  /* 0x000000180a350981 */ /* 0x0000a4000c1e1100 */
[----:B0-----:R-:W-:Y:S02]  /*15530*/  IMAD R10, R93, UR5, RZ ;  /* 0x000000055d0a7c24 */ /* 0x001fe4000f8e02ff */
[----:B------:R0:W-:Y:S01]  /*15540*/  STS.U8 [R7+UR10+0x580], R87 ;  /* 0x0005805707007988 */ /* 0x0001e2000800000a */
[----:B------:R-:W3:Y:S02]  /*15550*/  LDCU UR5, c[0x0][0x3b0] ;  /* 0x00007600ff0577ac */ /* 0x000ee40008000800 */
[C---:B------:R-:W-:Y:S01]  /*15560*/  IADD3 R11, P1, PT, R10.reuse, R9, RZ ;  /* 0x000000090a0b7210 */ /* 0x040fe20007f3e0ff */
[----:B----4-:R1:W-:Y:S03]  /*15570*/  STS.U8 [R7+UR10+0x2580], R83 ;  /* 0x0025805307007988 */ /* 0x0103e6000800000a */
[----:B------:R-:W-:Y:S01]  /*15580*/  LEA.HI.X.SX32 R90, R10, R8, 0x1, P1 ;  /* 0x000000080a5a7211 */ /* 0x000fe200008f0eff */
[----:B0-----:R-:W4:Y:S01]  /*15590*/  LDL.LU R87, [R1+0x338] ;  /* 0x0003380001577983 */ /* 0x001f220000300800 */
[----:B------:R-:W-:-:S03]  /*155a0*/  @P0 IMAD.MOV.U32 R10, RZ, RZ, R11 ;  /* 0x000000ffff0a0224 */ /* 0x000fc600078e000b */
[----:B-1----:R-:W4:Y:S04]  /*155b0*/  LDL.LU R83, [R1+0x31c] ;  /* 0x00031c0001537983 */ /* 0x002f280000300800 */
[----:B------:R0:W-:Y:S04]  /*155c0*/  STL [R1+0x308], R11 ;  /* 0x0003080b01007387 */ /* 0x0001e80000100800 */
[----:B------:R-:W-:Y:S01]  /*155d0*/  STL [R1+0x304], R90 ;  /* 0x0003045a01007387 */ /* 0x000fe20000100800 */
[----:B0-----:R-:W-:-:S05]  /*155e0*/  @P0 IMAD.MOV.U32 R11, RZ, RZ, R90 ;  /* 0x000000ffff0b0224 */ /* 0x001fca00078e005a */
[----:B------:R0:W4:Y:S02]  /*155f0*/  @P0 LDG.E.U8 R52, desc[UR24][R10.64] ;  /* 0x000000180a340981 */ /* 0x000124000c1e1100 */
[----:B0-----:R-:W-:Y:S02]  /*15600*/  IMAD R10, R88, UR4, RZ ;  /* 0x00000004580a7c24 */ /* 0x001fe4000f8e02ff */
[----:B------:R0:W-:Y:S01]  /*15610*/  STS.U8 [R7+UR10+0x980], R82 ;  /* 0x0009805207007988 */ /* 0x0001e2000800000a */
[----:B------:R-:W-:Y:S01]  /*15620*/  PRMT R51, RZ, 0x7610, R51 ;  /* 0x00007610ff337816 */ /* 0x000fe20000000033 */
[----:B------:R-:W1:Y:S02]  /*15630*/  LDCU UR4, c[0x0][0x3b0] ;  /* 0x00007600ff0477ac */ /* 0x000e640008000800 */
[----:B------:R-:W4:Y:S04]  /*15640*/  LDL.LU R88, [R1+0x14] ;  /* 0x0000140001587983 */ /* 0x000f280000300800 */
[----:B------:R1:W-:Y:S04]  /*15650*/  STS.U8 [R7+UR10+0x2980], R81 ;  /* 0x0029805107007988 */ /* 0x0003e8000800000a */
[----:B0-----:R-:W4:Y:S04]  /*15660*/  LDL.LU R82, [R1+0x334] ;  /* 0x0003340001527983 */ /* 0x001f280000300800 */
[----:B-1----:R-:W4:Y:S01]  /*15670*/  LDL.LU R81, [R1+0x330] ;  /* 0x0003300001517983 */ /* 0x002f220000300800 */
[----:B------:R-:W-:-:S04]  /*15680*/  IADD3 R11, P1, PT, R10, R9, RZ ;  /* 0x000000090a0b7210 */ /* 0x000fc80007f3e0ff */
[----:B------:R-:W-:Y:S01]  /*15690*/  LEA.HI.X.SX32 R90, R10, R8, 0x1, P1 ;  /* 0x000000080a5a7211 */ /* 0x000fe200008f0eff */
[----:B------:R0:W-:Y:S01]  /*156a0*/  STL [R1+0x310], R11 ;  /* 0x0003100b01007387 */ /* 0x0001e20000100800 */
[----:B------:R-:W-:-:S03]  /*156b0*/  @P0 IMAD.MOV.U32 R10, RZ, RZ, R11 ;  /* 0x000000ffff0a0224 */ /* 0x000fc600078e000b */
[----:B------:R-:W-:Y:S01]  /*156c0*/  STL [R1+0x30c], R90 ;  /* 0x00030c5a01007387 */ /* 0x000fe20000100800 */
[----:B0-----:R-:W-:-:S05]  /*156d0*/  @P0 IMAD.MOV.U32 R11, RZ, RZ, R90 ;  /* 0x000000ffff0b0224 */ /* 0x001fca00078e005a */
[----:B------:R3:W4:Y:S01]  /*156e0*/  @P0 LDG.E.U8 R51, desc[UR24][R10.64] ;  /* 0x000000180a330981 */ /* 0x000722000c1e1100 */
[----:B------:R-:W-:Y:S02]  /*156f0*/  PRMT R50, RZ, 0x7610, R50 ;  /* 0x00007610ff327816 */ /* 0x000fe40000000032 */
[----:B------:R-:W-:Y:S01]  /*15700*/  PRMT R49, RZ, 0x7610, R49 ;  /* 0x00007610ff317816 */ /* 0x000fe20000000031 */
[----:B---3--:R-:W-:Y:S01]  /*15710*/  IMAD R10, R86, UR5, RZ ;  /* 0x00000005560a7c24 */ /* 0x008fe2000f8e02ff */
[----:B------:R-:W0:Y:S01]  /*15720*/  LDCU UR5, c[0x0][0x3b0] ;  /* 0x00007600ff0577ac */ /* 0x000e220008000800 */
[----:B------:R-:W3:Y:S04]  /*15730*/  LDL.LU R86, [R1+0x340] ;  /* 0x0003400001567983 */ /* 0x000ee80000300800 */
[----:B--2---:R1:W-:Y:S04]  /*15740*/  STS.U8 [R7+UR10+0xd80], R84 ;  /* 0x000d805407007988 */ /* 0x0043e8000800000a */
[----:B-1----:R-:W2:Y:S04]  /*15750*/  LDL.LU R84, [R1+0x18] ;  /* 0x0000180001547983 */ /* 0x002ea80000300800 */
[----:B------:R1:W-:Y:S01]  /*15760*/  STS.U8 [R7+UR10+0x2d80], R80 ;  /* 0x002d805007007988 */ /* 0x0003e2000800000a */
[----:B------:R-:W-:-:S03]  /*15770*/  IADD3 R11, P1, PT, R10, R9, RZ ;  /* 0x000000090a0b7210 */ /* 0x000fc60007f3e0ff */
[----:B-1----:R-:W2:Y:S01]  /*15780*/  LDL.LU R80, [R1+0x32c] ;  /* 0x00032c0001507983 */ /* 0x002ea20000300800 */
[----:B------:R-:W-:Y:S01]  /*15790*/  LEA.HI.X.SX32 R90, R10, R8, 0x1, P1 ;  /* 0x000000080a5a7211 */ /* 0x000fe200008f0eff */
[----:B------:R-:W-:Y:S02]  /*157a0*/  @P0 IMAD.MOV.U32 R10, RZ, RZ, R11 ;  /* 0x000000ffff0a0224 */ /* 0x000fe400078e000b */
[----:B------:R1:W-:Y:S02]  /*157b0*/  STL [R1+0x318], R11 ;  /* 0x0003180b01007387 */ /* 0x0003e40000100800 */
[----:B-1----:R-:W-:-:S05]  /*157c0*/  @P0 IMAD.MOV.U32 R11, RZ, RZ, R90 ;  /* 0x000000ffff0b0224 */ /* 0x002fca00078e005a */
[----:B------:R1:W2:Y:S02]  /*157d0*/  @P0 LDG.E.U8 R50, desc[UR24][R10.64] ;  /* 0x000000180a320981 */ /* 0x0002a4000c1e1100 */
[----:B-1----:R-:W-:Y:S02]  /*157e0*/  IMAD R10, R89, UR4, RZ ;  /* 0x00000004590a7c24 */ /* 0x002fe4000f8e02ff */
[----:B------:R1:W-:Y:S01]  /*157f0*/  STL [R1+0x314], R90 ;  /* 0x0003145a01007387 */ /* 0x0003e20000100800 */
[----:B------:R-:W2:Y:S02]  /*15800*/  LDCU UR4, c[0x0][0x3b0] ;  /* 0x00007600ff0477ac */ /* 0x000ea40008000800 */
[C---:B------:R-:W-:Y:S01]  /*15810*/  IADD3 R11, P1, PT, R10.reuse, R9, RZ ;  /* 0x000000090a0b7210 */ /* 0x040fe20007f3e0ff */
[----:B----4-:R-:W-:Y:S04]  /*15820*/  STS.U8 [R7+UR10+0x1180], R87 ;  /* 0x0011805707007988 */ /* 0x010fe8000800000a */
[----:B------:R4:W-:Y:S04]  /*15830*/  STS.U8 [R7+UR10+0x3180], R83 ;  /* 0x0031805307007988 */ /* 0x0009e8000800000a */
[----:B-1----:R-:W2:Y:S04]  /*15840*/  LDL.LU R90, [R1+0x34c] ;  /* 0x00034c00015a7983 */ /* 0x002ea80000300800 */
[----:B------:R-:W2:Y:S01]  /*15850*/  LDL.LU R89, [R1+0x348] ;  /* 0x0003480001597983 */ /* 0x000ea20000300800 */
[----:B----4-:R-:W-:Y:S01]  /*15860*/  LEA.HI.X.SX32 R83, R10, R8, 0x1, P1 ;  /* 0x000000080a537211 */ /* 0x010fe200008f0eff */
[----:B------:R-:W-:-:S02]  /*15870*/  @P0 IMAD.MOV.U32 R10, RZ, RZ, R11 ;  /* 0x000000ffff0a0224 */ /* 0x000fc400078e000b */
[----:B------:R-:W4:Y:S04]  /*15880*/  LDL.LU R87, [R1+0x1c] ;  /* 0x00001c0001577983 */ /* 0x000f280000300800 */
[----:B------:R1:W-:Y:S02]  /*15890*/  STL [R1+0x320], R11 ;  /* 0x0003200b01007387 */ /* 0x0003e40000100800 */
[----:B-1----:R-:W-:-:S05]  /*158a0*/  @P0 IMAD.MOV.U32 R11, RZ, RZ, R83 ;  /* 0x000000ffff0b0224 */ /* 0x002fca00078e0053 */
[----:B------:R0:W4:Y:S04]  /*158b0*/  @P0 LDG.E.U8 R49, desc[UR24][R10.64] ;  /* 0x000000180a310981 */ /* 0x000128000c1e1100 */
[----:B------:R1:W-:Y:S01]  /*158c0*/  STL [R1+0x31c], R83 ;  /* 0x00031c5301007387 */ /* 0x0003e20000100800 */
[----:B0-----:R-:W-:-:S03]  /*158d0*/  IMAD R10, R88, UR5, RZ ;  /* 0x00000005580a7c24 */ /* 0x001fc6000f8e02ff */
[----:B------:R-:W-:Y:S01]  /*158e0*/  STS.U8 [R7+UR10+0x1580], R82 ;  /* 0x0015805207007988 */ /* 0x000fe2000800000a */
[----:B------:R-:W-:Y:S01]  /*158f0*/  PRMT R48, RZ, 0x7610, R48 ;  /* 0x00007610ff307816 */ /* 0x000fe20000000030 */
[----:B------:R-:W0:Y:S02]  /*15900*/  LDCU UR5, c[0x0][0x3b0] ;  /* 0x00007600ff0577ac */ /* 0x000e240008000800 */
[----:B-1----:R-:W4:Y:S01]  /*15910*/  LDL.LU R83, [R1+0x33c] ;  /* 0x00033c0001537983 */ /* 0x002f220000300800 */
[----:B------:R-:W-:-:S03]  /*15920*/  IADD3 R11, P1, PT, R10, R9, RZ ;  /* 0x000000090a0b7210 */ /* 0x000fc60007f3e0ff */
[----:B------:R1:W-:Y:S04]  /*15930*/  STS.U8 [R7+UR10+0x3580], R81 ;  /* 0x0035805107007988 */ /* 0x0003e8000800000a */
[----:B------:R0:W-:Y:S01]  /*15940*/  STL [R1+0x328], R11 ;  /* 0x0003280b01007387 */ /* 0x0001e20000100800 */
[----:B-1----:R-:W-:Y:S01]  /*15950*/  LEA.HI.X.SX32 R81, R10, R8, 0x1, P1 ;  /* 0x000000080a517211 */ /* 0x002fe200008f0eff */
[----:B------:R-:W-:-:S04]  /*15960*/  @P0 IMAD.MOV.U32 R10, RZ, RZ, R11 ;  /* 0x000000ffff0a0224 */ /* 0x000fc800078e000b */
[----:B------:R1:W-:Y:S01]  /*15970*/  STL [R1+0x324], R81 ;  /* 0x0003245101007387 */ /* 0x0003e20000100800 */
[----:B0-----:R-:W-:-:S03]  /*15980*/  @P0 IMAD.MOV.U32 R11, RZ, RZ, R81 ;  /* 0x000000ffff0b0224 */ /* 0x001fc600078e0051 */
[----:B------:R-:W4:Y:S04]  /*15990*/  LDL.LU R88, [R1+0x20] ;  /* 0x0000200001587983 */ /* 0x000f280000300800 */
[----:B------:R-:W4:Y:S04]  /*159a0*/  LDL.LU R82, [R1+0x358] ;  /* 0x0003580001527983 */ /* 0x000f280000300800 */
[----:B-1----:R-:W4:Y:S04]  /*159b0*/  LDL.LU R81, [R1+0x344] ;  /* 0x0003440001517983 */ /* 0x002f280000300800 */
[----:B------:R2:W4:Y:S01]  /*159c0*/  @P0 LDG.E.U8 R48, desc[UR24][R10.64] ;  /* 0x000000180a300981 */ /* 0x000522000c1e1100 */
[----:B------:R-:W-:-:S02]  /*159d0*/  PRMT R47, RZ, 0x7610, R47 ;  /* 0x00007610ff2f7816 */ /* 0x000fc4000000002f */
[----:B------:R-:W-:Y:S02]  /*159e0*/  LOP3.LUT R91, R85, 0x40, RZ, 0x3c, !PT ;  /* 0x00000040555b7812 */ /* 0x000fe400078e3cff */
[----:B------:R-:W-:Y:S01]  /*159f0*/  PRMT R46, RZ, 0x7610, R46 ;  /* 0x00007610ff2e7816 */ /* 0x000fe2000000002e */
[----:B---3--:R-:W-:Y:S01]  /*15a00*/  STS.U8 [R7+UR10+0x1980], R86 ;  /* 0x0019805607007988 */ /* 0x008fe2000800000a */
[----:B--2---:R-:W-:Y:S01]  /*15a10*/  IMAD R10, R84, UR4, RZ ;  /* 0x00000004540a7c24 */ /* 0x004fe2000f8e02ff */
[----:B------:R-:W4:Y:S04]  /*15a20*/  LDCU UR4, c[0x0][0x3b0] ;  /* 0x00007600ff0477ac */ /* 0x000f280008000800 */
[C---:B------:R-:W-:Y:S01]  /*15a30*/  IADD3 R11, P1, PT, R10.reuse, R9, RZ ;  /* 0x000000090a0b7210 */ /* 0x040fe20007f3e0ff */
[----:B------:R0:W-:Y:S04]  /*15a40*/  STS.U8 [R7+UR10+0x3980], R80 ;  /* 0x0039805007007988 */ /* 0x0001e8000800000a */
[----:B------:R1:W-:Y:S01]  /*15a50*/  STL [R1+0x330], R11 ;  /* 0x0003300b01007387 */ /* 0x0003e20000100800 */
[----:B0-----:R-:W-:-:S05]  /*15a60*/  LEA.HI.X.SX32 R80, R10, R8, 0x1, P1 ;  /* 0x000000080a507211 */ /* 0x001fca00008f0eff */
[----:B------:R0:W-:Y:S04]  /*15a70*/  STL [R1+0x32c], R80 ;  /* 0x00032c5001007387 */ /* 0x0001e80000100800 */
[----:B------:R-:W2:Y:S01]  /*15a80*/  LDL.LU R86, [R1+0x24] ;  /* 0x0000240001567983 */ /* 0x000ea20000300800 */
[----:B------:R-:W-:Y:S02]  /*15a90*/  @P0 IMAD.MOV.U32 R10, RZ, RZ, R11 ;  /* 0x000000ffff0a0224 */ /* 0x000fe400078e000b */
[----:B-1----:R-:W-:Y:S01]  /*15aa0*/  @P0 IMAD.MOV.U32 R11, RZ, RZ, R80 ;  /* 0x000000ffff0b0224 */ /* 0x002fe200078e0050 */
[----:B------:R-:W3:Y:S04]  /*15ab0*/  LDL.LU R84, [R1+0x370] ;  /* 0x0003700001547983 */ /* 0x000ee80000300800 */
[----:B0-----:R-:W3:Y:S04]  /*15ac0*/  LDL.LU R80, [R1+0x354] ;  /* 0x0003540001507983 */ /* 0x001ee80000300800 */
[----:B------:R4:W3:Y:S04]  /*15ad0*/  @P0 LDG.E.U8 R47, desc[UR24][R10.64] ;  /* 0x000000180a2f0981 */ /* 0x0008e8000c1e1100 */
[----:B------:R0:W-:Y:S01]  /*15ae0*/  STS.U8 [R7+UR10+0x3d80], R89 ;  /* 0x003d805907007988 */ /* 0x0001e2000800000a */
[----:B----4-:R-:W-:-:S03]  /*15af0*/  IMAD R10, R87, UR4, RZ ;  /* 0x00000004570a7c24 */ /* 0x010fc6000f8e02ff */
[----:B------:R1:W-:Y:S01]  /*15b00*/  STS.U8 [R7+UR10+0x1d80], R90 ;  /* 0x001d805a07007988 */ /* 0x0003e2000800000a */
[----:B------:R-:W2:Y:S03]  /*15b10*/  LDCU UR4, c[0x0][0x3b0] ;  /* 0x00007600ff0477ac */ /* 0x000ea60008000800 */
[----:B0-----:R-:W4:Y:S01]  /*15b20*/  LDL.LU R89, [R1+0x28] ;  /* 0x0000280001597983 */ /* 0x001f220000300800 */
[----:B------:R-:W-:-:S03]  /*15b30*/  IADD3 R11, P1, PT, R10, R9, RZ ;  /* 0x000000090a0b7210 */ /* 0x000fc60007f3e0ff */
[----:B------:R-:W4:Y:S01]  /*15b40*/  LDL.LU R87, [R1+0x364] ;  /* 0x0003640001577983 */ /* 0x000f220000300800 */
[----:B-1----:R-:W-:Y:S01]  /*15b50*/  LEA.HI.X.SX32 R90, R10, R8, 0x1, P1 ;  /* 0x000000080a5a7211 */ /* 0x002fe200008f0eff */
[----:B------:R-:W-:Y:S02]  /*15b60*/  @P0 IMAD.MOV.U32 R10, RZ, RZ, R11 ;  /* 0x000000ffff0a0224 */ /* 0x000fe400078e000b */
[----:B------:R0:W-:Y:S04]  /*15b70*/  STS.U8 [R91+UR10+0x200], R83 ;  /* 0x000200535b007988 */ /* 0x0001e8000800000a */
[----:B0-----:R-:W4:Y:S04]  /*15b80*/  LDL.LU R83, [R1+0x350] ;  /* 0x0003500001537983 */ /* 0x001f280000300800 */
[----:B------:R0:W-:Y:S04]  /*15b90*/  STL [R1+0x338], R11 ;  /* 0x0003380b01007387 */ /* 0x0001e80000100800 */
[----:B------:R-:W-:Y:S01]  /*15ba0*/  STL [R1+0x334], R90 ;  /* 0x0003345a01007387 */ /* 0x000fe20000100800 */
[----:B0-----:R-:W-:-:S03]  /*15bb0*/  @P0 IMAD.MOV.U32 R11, RZ, RZ, R90 ;  /* 0x000000ffff0b0224 */ /* 0x001fc600078e005a */
[----:B------:R0:W-:Y:S04]  /*15bc0*/  STS.U8 [R91+UR10+0x2200], R82 ;  /* 0x002200525b007988 */ /* 0x0001e8000800000a */
[----:B------:R1:W4:Y:S04]  /*15bd0*/  @P0 LDG.E.U8 R46, desc[UR24][R10.64] ;  /* 0x000000180a2e0981 */ /* 0x000328000c1e1100 */
[----:B------:R0:W-:Y:S01]  /*15be0*/  STS.U8 [R91+UR10+0x600], R81 ;  /* 0x000600515b007988 */ /* 0x0001e2000800000a */
[----:B-1----:R-:W-:Y:S01]  /*15bf0*/  IMAD R10, R88, UR5, RZ ;  /* 0x00000005580a7c24 */ /* 0x002fe2000f8e02ff */
[----:B------:R-:W-:-:S02]  /*15c00*/  PRMT R45, RZ, 0x7610, R45 ;  /* 0x00007610ff2d7816 */ /* 0x000fc4000000002d */
[----:B------:R-:W4:Y:S01]  /*15c10*/  LDL.LU R88, [R1+0x2c] ;  /* 0x00002c0001587983 */ /* 0x000f220000300800 */
[----:B------:R-:W4:Y:S03]  /*15c20*/  LDCU UR5, c[0x0][0x3b0] ;  /* 0x00007600ff0577ac */ /* 0x000f260008000800 */
[----:B0-----:R-:W4:Y:S04]  /*15c30*/  LDL.LU R82, [R1+0x37c] ;  /* 0x00037c0001527983 */ /* 0x001f280000300800 */
[----:B------:R-:W4:Y:S01]  /*15c40*/  LDL.LU R81, [R1+0x360] ;  /* 0x0003600001517983 */ /* 0x000f220000300800 */
        /* <DEDUP_REMOVED lines=9> */
[----:B--2---:R-:W-:Y:S01]  /*15ce0*/  IMAD R10, R86, UR4, RZ ;  /* 0x00000004560a7c24 */ /* 0x004fe2000f8e02ff */
[----:B------:R-:W0:Y:S01]  /*15cf0*/  LDCU UR4, c[0x0][0x3b0] ;  /* 0x00007600ff0477ac */ /* 0x000e220008000800 */
[----:B------:R-:W2:Y:S04]  /*15d00*/  LDL.LU R86, [R1+0x30] ;  /* 0x0000300001567983 */ /* 0x000ea80000300800 */
[----:B---3--:R1:W-:Y:S04]  /*15d10*/  STS.U8 [R91+UR10+0x2600], R84 ;  /* 0x002600545b007988 */ /* 0x0083e8000800000a */
[----:B------:R3:W-:Y:S04]  /*15d20*/  STS.U8 [R91+UR10+0xa00], R80 ;  /* 0x000a00505b007988 */ /* 0x0007e8000800000a */
[----:B-1----:R-:W2:Y:S04]  /*15d30*/  LDL.LU R84, [R1+0x374] ;  /* 0x0003740001547983 */ /* 0x002ea80000300800 */
[----:B---3--:R-:W3:Y:S01]  /*15d40*/  LDL.LU R80, [R1+0x35c] ;  /* 0x00035c0001507983 */ /* 0x008ee20000300800 */
[----:B------:R-:W-:-:S04]  /*15d50*/  IADD3 R11, P1, PT, R10, R9, RZ ;  /* 0x000000090a0b7210 */ /* 0x000fc80007f3e0ff */
[----:B------:R-:W-:Y:S01]  /*15d60*/  LEA.HI.X.SX32 R90, R10, R8, 0x1, P1 ;  /* 0x000000080a5a7211 */ /* 0x000fe200008f0eff */
[----:B------:R1:W-:Y:S01]  /*15d70*/  STL [R1+0x348], R11 ;  /* 0x0003480b01007387 */ /* 0x0003e20000100800 */
[----:B------:R-:W-:-:S03]  /*15d80*/  @P0 IMAD.MOV.U32 R10, RZ, RZ, R11 ;  /* 0x000000ffff0a0224 */ /* 0x000fc600078e000b */
[----:B-1----:R-:W-:Y:S01]  /*15d90*/  @P0 IMAD.MOV.U32 R11, RZ, RZ, R90 ;  /* 0x000000ffff0b0224 */ /* 0x002fe200078e005a */
[----:B------:R1:W-:Y:S04]  /*15da0*/  STL [R1+0x344], R90 ;  /* 0x0003445a01007387 */ /* 0x0003e80000100800 */
[----:B------:R4:W3:Y:S02]  /*15db0*/  @P0 LDG.E.U8 R44, desc[UR24][R10.64] ;  /* 0x000000180a2c0981 */ /* 0x0008e4000c1e1100 */
[----:B----4-:R-:W-:Y:S02]  /*15dc0*/  IMAD R10, R89, UR5, RZ ;  /* 0x00000005590a7c24 */ /* 0x010fe4000f8e02ff */
[----:B------:R4:W-:Y:S01]  /*15dd0*/  STS.U8 [R91+UR10+0x2a00], R87 ;  /* 0x002a00575b007988 */ /* 0x0009e2000800000a */
[----:B------:R-:W2:Y:S03]  /*15de0*/  LDCU UR5, c[0x0][0x3b0] ;  /* 0x00007600ff0577ac */ /* 0x000ea60008000800 */
[----:B------:R-:W3:Y:S01]  /*15df0*/  LDL.LU R89, [R1+0x34] ;  /* 0x0000340001597983 */ /* 0x000ee20000300800 */
[----:B------:R-:W-:-:S04]  /*15e00*/  IADD3 R11, P1, PT, R10, R9, RZ ;  /* 0x000000090a0b7210 */ /* 0x000fc80007f3e0ff */
[----:B-1----:R-:W-:Y:S01]  /*15e10*/  LEA.HI.X.SX32 R90, R10, R8, 0x1, P1 ;  /* 0x000000080a5a7211 */ /* 0x002fe200008f0eff */
[----:B----4-:R-:W4:Y:S01]  /*15e20*/  LDL.LU R87, [R1+0x384] ;  /* 0x0003840001577983 */ /* 0x010f220000300800 */
[----:B------:R-:W-:-:S03]  /*15e30*/  @P0 IMAD.MOV.U32 R10, RZ, RZ, R11 ;  /* 0x000000ffff0a0224 */ /* 0x000fc600078e000b */
[----:B------:R1:W-:Y:S04]  /*15e40*/  STS.U8 [R91+UR10+0xe00], R83 ;  /* 0x000e00535b007988 */ /* 0x0003e8000800000a */
[----:B-1----:R-:W4:Y:S04]  /*15e50*/  LDL.LU R83, [R1+0x368] ;  /* 0x0003680001537983 */ /* 0x002f280000300800 */
[----:B------:R1:W-:Y:S04]  /*15e60*/  STL [R1+0x350], R11 ;  /* 0x0003500b01007387 */ /* 0x0003e80000100800 */
[----:B------:R-:W-:Y:S01]  /*15e70*/  STL [R1+0x34c], R90 ;  /* 0x00034c5a01007387 */ /* 0x000fe20000100800 */
[----:B-1----:R-:W-:-:S05]  /*15e80*/  @P0 IMAD.MOV.U32 R11, RZ, RZ, R90 ;  /* 0x000000ffff0b0224 */ /* 0x002fca00078e005a */
[----:B------:R0:W4:Y:S04]  /*15e90*/  @P0 LDG.E.U8 R43, desc[UR24][R10.64] ;  /* 0x000000180a2b0981 */ /* 0x000128000c1e1100 */
[----:B------:R1:W-:Y:S01]  /*15ea0*/  STS.U8 [R91+UR10+0x2e00], R82 ;  /* 0x002e00525b007988 */ /* 0x0003e2000800000a */
[----:B0-----:R-:W-:Y:S01]  /*15eb0*/  IMAD R10, R88, UR4, RZ ;  /* 0x00000004580a7c24 */ /* 0x001fe2000f8e02ff */
[----:B------:R-:W-:Y:S02]  /*15ec0*/  PRMT R42, RZ, 0x7610, R42 ;  /* 0x00007610ff2a7816 */ /* 0x000fe4000000002a */
[----:B------:R-:W4:Y:S01]  /*15ed0*/  LDL.LU R88, [R1+0x378] ;  /* 0x0003780001587983 */ /* 0x000f220000300800 */
[----:B------:R-:W0:Y:S03]  /*15ee0*/  LDCU UR4, c[0x0][0x3b0] ;  /* 0x00007600ff0477ac */ /* 0x000e260008000800 */
[----:B------:R0:W-:Y:S04]  /*15ef0*/  STS.U8 [R91+UR10+0x1200], R81 ;  /* 0x001200515b007988 */ /* 0x0001e8000800000a */
[----:B-1----:R-:W4:Y:S04]  /*15f00*/  LDL.LU R82, [R1+0x36c] ;  /* 0x00036c0001527983 */ /* 0x002f280000300800 */
[----:B0-----:R-:W4:Y:S01]  /*15f10*/  LDL.LU R81, [R1+0x38] ;  /* 0x0000380001517983 */ /* 0x001f220000300800 */
[----:B------:R-:W-:-:S04]  /*15f20*/  IADD3 R11, P1, PT, R10, R9, RZ ;  /* 0x000000090a0b7210 */ /* 0x000fc80007f3e0ff */
[----:B------:R-:W-:Y:S01]  /*15f30*/  LEA.HI.X.SX32 R90, R10, R8, 0x1, P1 ;  /* 0x000000080a5a7211 */ /* 0x000fe200008f0eff */
[----:B------:R0:W-:Y:S01]  /*15f40*/  STL [R1+0x358], R11 ;  /* 0x0003580b01007387 */ /* 0x0001e20000100800 */
[----:B------:R-:W-:-:S03]  /*15f50*/  @P0 IMAD.MOV.U32 R10, RZ, RZ, R11 ;  /* 0x000000ffff0a0224 */ /* 0x000fc600078e000b */
[----:B0-----:R-:W-:-:S05]  /*15f60*/  @P0 IMAD.MOV.U32 R11, RZ, RZ, R90 ;  /* 0x000000ffff0b0224 */ /* 0x001fca00078e005a */
[----:B------:R2:W4:Y:S04]  /*15f70*/  @P0 LDG.E.U8 R42, desc[UR24][R10.64] ;  /* 0x000000180a2a0981 */ /* 0x000528000c1e1100 */
[----:B------:R0:W-:Y:S04]  /*15f80*/  STL [R1+0x354], R90 ;  /* 0x0003545a01007387 */ /* 0x0001e80000100800 */
[----:B0-----:R-:W4:Y:S01]  /*15f90*/  LDL.LU R90, [R1+0x398] ;  /* 0x00039800015a7983 */ /* 0x001f220000300800 */
[----:B------:R-:W-:Y:S02]  /*15fa0*/  PRMT R41, RZ, 0x7610, R41 ;  /* 0x00007610ff297816 */ /* 0x000fe40000000029 */
[----:B------:R-:W-:Y:S01]  /*15fb0*/  PRMT R40, RZ, 0x7610, R40 ;  /* 0x00007610ff287816 */ /* 0x000fe20000000028 */
[----:B--2---:R-:W-:Y:S01]  /*15fc0*/  IMAD R10, R86, UR5, RZ ;  /* 0x00000005560a7c24 */ /* 0x004fe2000f8e02ff */
[----:B------:R-:W0:Y:S04]  /*15fd0*/  LDCU UR5, c[0x0][0x3b0] ;  /* 0x00007600ff0577ac */ /* 0x000e280008000800 */
[C---:B------:R-:W-:Y:S01]  /*15fe0*/  IADD3 R11, P1, PT, R10.reuse, R9, RZ ;  /* 0x000000090a0b7210 */ /* 0x040fe20007f3e0ff */
[----:B------:R-:W-:Y:S04]  /*15ff0*/  STS.U8 [R91+UR10+0x3200], R84 ;  /* 0x003200545b007988 */ /* 0x000fe8000800000a */
[----:B---3--:R1:W-:Y:S04]  /*16000*/  STS.U8 [R91+UR10+0x1600], R80 ;  /* 0x001600505b007988 */ /* 0x0083e8000800000a */
[----:B------:R2:W-:Y:S01]  /*16010*/  STL [R1+0x360], R11 ;  /* 0x0003600b01007387 */ /* 0x0005e20000100800 */
[----:B-1----:R-:W-:-:S05]  /*16020*/  LEA.HI.X.SX32 R80, R10, R8, 0x1, P1 ;  /* 0x000000080a507211 */ /* 0x002fca00008f0eff */
[----:B------:R1:W-:Y:S04]  /*16030*/  STL [R1+0x35c], R80 ;  /* 0x00035c5001007387 */ /* 0x0003e80000100800 */
[----:B------:R-:W3:Y:S04]  /*16040*/  LDL.LU R86, [R1+0x3c] ;  /* 0x00003c0001567983 */ /* 0x000ee80000300800 */
[----:B------:R-:W3:Y:S01]  /*16050*/  LDL.LU R84, [R1+0x38c] ;  /* 0x00038c0001547983 */ /* 0x000ee20000300800 */
[----:B------:R-:W-:Y:S02]  /*16060*/  @P0 IMAD.MOV.U32 R10, RZ, RZ, R11 ;  /* 0x000000ffff0a0224 */ /* 0x000fe400078e000b */
[----:B--2---:R-:W-:-:S02]  /*16070*/  @P0 IMAD.MOV.U32 R11, RZ, RZ, R80 ;  /* 0x000000ffff0b0224 */ /* 0x004fc400078e0050 */
[----:B-1----:R-:W2:Y:S04]  /*16080*/  LDL.LU R80, [R1+0x380] ;  /* 0x0003800001507983 */ /* 0x002ea80000300800 */
[----:B------:R1:W2:Y:S02]  /*16090*/  @P0 LDG.E.U8 R41, desc[UR24][R10.64] ;  /* 0x000000180a290981 */ /* 0x0002a4000c1e1100 */
[----:B-1----:R-:W-:Y:S02]  /*160a0*/  IMAD R10, R89, UR4, RZ ;  /* 0x00000004590a7c24 */ /* 0x002fe4000f8e02ff */
[----:B----4-:R-:W-:Y:S01]  /*160b0*/  STS.U8 [R91+UR10+0x3600], R87 ;  /* 0x003600575b007988 */ /* 0x010fe2000800000a */
[----:B------:R-:W3:Y:S02]  /*160c0*/  LDCU UR4, c[0x0][0x3b0] ;  /* 0x00007600ff0477ac */ /* 0x000ee40008000800 */
[----:B------:R-:W-:-:S05]  /*160d0*/  IADD3 R11, P1, PT, R10, R9, RZ ;  /* 0x000000090a0b7210 */ /* 0x000fca0007f3e0ff */
[----:B------:R-:W-:Y:S04]  /*160e0*/  STL [R1+0x368], R11 ;  /* 0x0003680b01007387 */ /* 0x000fe80000100800 */
[----:B------:R1:W-:Y:S02]  /*160f0*/  STS.U8 [R91+UR10+0x1a00], R83 ;  /* 0x001a00535b007988 */ /* 0x0003e4000800000a */
[----:B-1----:R-:W-:Y:S01]  /*16100*/  LEA.HI.X.SX32 R83, R10, R8, 0x1, P1 ;  /* 0x000000080a537211 */ /* 0x002fe200008f0eff */
[----:B------:R-:W-:-:S04]  /*16110*/  @P0 IMAD.MOV.U32 R10, RZ, RZ, R11 ;  /* 0x000000ffff0a0224 */ /* 0x000fc800078e000b */
[----:B------:R1:W-:Y:S01]  /*16120*/  STL [R1+0x364], R83 ;  /* 0x0003645301007387 */ /* 0x0003e20000100800 */
[----:B------:R-:W-:-:S03]  /*16130*/  @P0 IMAD.MOV.U32 R11, RZ, RZ, R83 ;  /* 0x000000ffff0b0224 */ /* 0x000fc600078e0053 */
[----:B------:R-:W4:Y:S04]  /*16140*/  LDL.LU R89, [R1+0x40] ;  /* 0x0000400001597983 */ /* 0x000f280000300800 */
[----:B------:R0:W4:Y:S04]  /*16150*/  @P0 LDG.E.U8 R40, desc[UR24][R10.64] ;  /* 0x000000180a280981 */ /* 0x000128000c1e1100 */
[----:B------:R-:W4:Y:S04]  /*16160*/  LDL.LU R87, [R1+0x394] ;  /* 0x0003940001577983 */ /* 0x000f280000300800 */
[----:B-1----:R-:W4:Y:S01]  /*16170*/  LDL.LU R83, [R1+0x390] ;  /* 0x0003900001537983 */ /* 0x002f220000300800 */
[----:B0-----:R-:W-:-:S03]  /*16180*/  IMAD R10, R81, UR5, RZ ;  /* 0x00000005510a7c24 */ /* 0x001fc6000f8e02ff */
[----:B------:R0:W-:Y:S01]  /*16190*/  STS.U8 [R91+UR10+0x3a00], R88 ;  /* 0x003a00585b007988 */ /* 0x0001e2000800000a */
[----:B------:R-:W-:Y:S01]  /*161a0*/  PRMT R39, RZ, 0x7610, R39 ;  /* 0x00007610ff277816 */ /* 0x000fe20000000027 */
[----:B------:R-:W4:Y:S01]  /*161b0*/  LDCU UR5, c[0x0][0x3b0] ;  /* 0x00007600ff0577ac */ /* 0x000f220008000800 */
[----:B------:R-:W-:-:S04]  /*161c0*/  IADD3 R11, P1, PT, R10, R9, RZ ;  /* 0x000000090a0b7210 */ /* 0x000fc80007f3e0ff */
[----:B------:R-:W-:Y:S01]  /*161d0*/  LEA.HI.X.SX32 R81, R10, R8, 0x1, P1 ;  /* 0x000000080a517211 */ /* 0x000fe200008f0eff */
[----:B------:R1:W-:Y:S04]  /*161e0*/  STL [R1+0x370], R11 ;  /* 0x0003700b01007387 */ /* 0x0003e80000100800 */
[----:B------:R-:W-:Y:S04]  /*161f0*/  STL [R1+0x36c], R81 ;  /* 0x00036c5101007387 */ /* 0x000fe80000100800 */
[----:B0-----:R-:W4:Y:S01]  /*16200*/  LDL.LU R88, [R1+0x44] ;  /* 0x0000440001587983 */ /* 0x001f220000300800 */
[----:B------:R-:W-:-:S02]  /*16210*/  @P0 IMAD.MOV.U32 R10, RZ, RZ, R11 ;  /* 0x000000ffff0a0224 */ /* 0x000fc400078e000b */
[----:B-1----:R-:W-:Y:S01]  /*16220*/  @P0 IMAD.MOV.U32 R11, RZ, RZ, R81 ;  /* 0x000000ffff0b0224 */ /* 0x002fe200078e0051 */
[----:B------:R0:W-:Y:S04]  /*16230*/  STS.U8 [R91+UR10+0x1e00], R82 ;  /* 0x001e00525b007988 */ /* 0x0001e8000800000a */
[----:B------:R3:W4:Y:S04]  /*16240*/  @P0 LDG.E.U8 R39, desc[UR24][R10.64] ;  /* 0x000000180a270981 */ /* 0x000728000c1e1100 */
[----:B0-----:R-:W4:Y:S04]  /*16250*/  LDL.LU R82, [R1+0x3a8] ;  /* 0x0003a80001527983 */ /* 0x001f280000300800 */
[----:B------:R-:W4:Y:S04]  /*16260*/  LDL.LU R81, [R1+0x388] ;  /* 0x0003880001517983 */ /* 0x000f280000300800 */
[----:B------:R0:W-:Y:S02]  /*16270*/  STS.U8 [R91+UR10+0x3e00], R90 ;  /* 0x003e005a5b007988 */ /* 0x0001e4000800000a */
[----:B0-----:R-:W-:-:S02]  /*16280*/  LOP3.LUT R90, R85, 0x50, RZ, 0x3c, !PT ;  /* 0x00000050555a7812 */ /* 0x001fc400078e3cff */
[----:B------:R-:W-:Y:S02]  /*16290*/  PRMT R38, RZ, 0x7610, R38 ;  /* 0x00007610ff267816 */ /* 0x000fe40000000026 */
[----:B------:R-:W-:Y:S01]  /*162a0*/  PRMT R37, RZ, 0x7610, R37 ;  /* 0x00007610ff257816 */ /* 0x000fe20000000025 */
[----:B---3--:R-:W-:Y:S01]  /*162b0*/  IMAD R10, R86, UR4, RZ ;  /* 0x00000004560a7c24 */ /* 0x008fe2000f8e02ff */
[----:B------:R-:W0:Y:S01]  /*162c0*/  LDCU UR4, c[0x0][0x3b0] ;  /* 0x00007600ff0477ac */ /* 0x000e220008000800 */
[----:B------:R-:W3:Y:S04]  /*162d0*/  LDL.LU R86, [R1+0x48] ;  /* 0x0000480001567983 */ /* 0x000ee80000300800 */
[----:B------:R1:W-:Y:S04]  /*162e0*/  STS.U8 [R90+UR10+0x280], R84 ;  /* 0x000280545a007988 */ /* 0x0003e8000800000a */
[----:B-1----:R-:W3:Y:S04]  /*162f0*/  LDL.LU R84, [R1+0x3a4] ;  /* 0x0003a40001547983 */ /* 0x002ee80000300800 */
[----:B--2---:R1:W-:Y:S01]  /*16300*/  STS.U8 [R90+UR10+0x2280], R80 ;  /* 0x002280505a007988 */ /* 0x0043e2000800000a */
[----:B------:R-:W-:-:S03]  /*16310*/  IADD3 R11, P1, PT, R10, R9, RZ ;  /* 0x000000090a0b7210 */ /* 0x000fc60007f3e0ff */
[----:B-1----:R-:W2:Y:S01]  /*16320*/  LDL.LU R80, [R1+0x3a0] ;  /* 0x0003a00001507983 */ /* 0x002ea20000300800 */
[----:B------:R-:W-:Y:S01]  /*16330*/  LEA.HI.X.SX32 R91, R10, R8, 0x1, P1 ;  /* 0x000000080a5b7211 */ /* 0x000fe200008f0eff */
[----:B------:R-:W-:Y:S02]  /*16340*/  @P0 IMAD.MOV.U32 R10, RZ, RZ, R11 ;  /* 0x000000ffff0a0224 */ /* 0x000fe400078e000b */
[----:B------:R1:W-:Y:S04]  /*16350*/  STL [R1+0x378], R11 ;  /* 0x0003780b01007387 */ /* 0x0003e80000100800 */
[----:B------:R0:W-:Y:S01]  /*16360*/  STL [R1+0x374], R91 ;  /* 0x0003745b01007387 */ /* 0x0001e20000100800 */
[----:B-1----:R-:W-:-:S05]  /*16370*/  @P0 IMAD.MOV.U32 R11, RZ, RZ, R91 ;  /* 0x000000ffff0b0224 */ /* 0x002fca00078e005b */
[----:B------:R4:W2:Y:S02]  /*16380*/  @P0 LDG.E.U8 R38, desc[UR24][R10.64] ;  /* 0x000000180a260981 */ /* 0x0008a4000c1e1100 */
[----:B----4-:R-:W-:Y:S01]  /*16390*/  IMAD R10, R89, UR5, RZ ;  /* 0x00000005590a7c24 */ /* 0x010fe2000f8e02ff */
[----:B------:R-:W3:Y:S01]  /*163a0*/  LDCU UR5, c[0x0][0x3b0] ;  /* 0x00007600ff0577ac */ /* 0x000ee20008000800 */
[----:B------:R-:W4:Y:S03]  /*163b0*/  LDL.LU R89, [R1+0x4c] ;  /* 0x00004c0001597983 */ /* 0x000f260000300800 */
[C---:B------:R-:W-:Y:S01]  /*163c0*/  IADD3 R11, P1, PT, R10.reuse, R9, RZ ;  /* 0x000000090a0b7210 */ /* 0x040fe20007f3e0ff */
[----:B------:R1:W-:Y:S03]  /*163d0*/  STS.U8 [R90+UR10+0x680], R87 ;  /* 0x000680575a007988 */ /* 0x0003e6000800000a */
[----:B0-----:R-:W-:Y:S01]  /*163e0*/  LEA.HI.X.SX32 R91, R10, R8, 0x1, P1 ;  /* 0x000000080a5b7211 */ /* 0x001fe200008f0eff */
[----:B------:R0:W-:Y:S01]  /*163f0*/  STS.U8 [R90+UR10+0x2680], R83 ;  /* 0x002680535a007988 */ /* 0x0001e2000800000a */
[----:B------:R-:W-:-:S03]  /*16400*/  @P0 IMAD.MOV.U32 R10, RZ, RZ, R11 ;  /* 0x000000ffff0a0224 */ /* 0x000fc600078e000b */
[----:B-1----:R-:W4:Y:S04]  /*16410*/  LDL.LU R87, [R1+0x3b8] ;  /* 0x0003b80001577983 */ /* 0x002f280000300800 */
[----:B0-----:R-:W4:Y:S04]  /*16420*/  LDL.LU R83, [R1+0x39c] ;  /* 0x00039c0001537983 */ /* 0x001f280000300800 */
[----:B------:R0:W-:Y:S04]  /*16430*/  STL [R1+0x380], R11 ;  /* 0x0003800b01007387 */ /* 0x0001e80000100800 */
[----:B------:R-:W-:Y:S01]  /*16440*/  STL [R1+0x37c], R91 ;  /* 0x00037c5b01007387 */ /* 0x000fe20000100800 */
[----:B0-----:R-:W-:-:S05]  /*16450*/  @P0 IMAD.MOV.U32 R11, RZ, RZ, R91 ;  /* 0x000000ffff0b0224 */ /* 0x001fca00078e005b */
[----:B------:R0:W4:Y:S02]  /*16460*/  @P0 LDG.E.U8 R37, desc[UR24][R10.64] ;  /* 0x000000180a250981 */ /* 0x000124000c1e1100 */
[----:B0-----:R-:W-:Y:S01]  /*16470*/  IMAD R10, R88, UR4, RZ ;  /* 0x00000004580a7c24 */ /* 0x001fe2000f8e02ff */
[----:B------:R-:W-:Y:S01]  /*16480*/  PRMT R36, RZ, 0x7610, R36 ;  /* 0x00007610ff247816 */ /* 0x000fe20000000024 */
[----:B------:R-:W4:Y:S01]  /*16490*/  LDL.LU R88, [R1+0x50] ;  /* 0x0000500001587983 */ /* 0x000f220000300800 */
[----:B------:R-:W4:Y:S03]  /*164a0*/  LDCU UR4, c[0x0][0x3b0] ;  /* 0x00007600ff0477ac */ /* 0x000f260008000800 */
[----:B------:R0:W-:Y:S04]  /*164b0*/  STS.U8 [R90+UR10+0xa80], R82 ;  /* 0x000a80525a007988 */ /* 0x0001e8000800000a */
        /* <DEDUP_REMOVED lines=22> */
[----:B------:R1:W-:Y:S02]  /*16620*/  STL [R1+0x390], R11 ;  /* 0x0003900b01007387 */ /* 0x0003e40000100800 */
[----:B-1----:R-:W-:-:S05]  /*16630*/  @P0 IMAD.MOV.U32 R11, RZ, RZ, R91 ;  /* 0x000000ffff0b0224 */ /* 0x002fca00078e005b */
[----:B------:R4:W2:Y:S02]  /*16640*/  @P0 LDG.E.U8 R35, desc[UR24][R10.64] ;  /* 0x000000180a230981 */ /* 0x0008a4000c1e1100 */
[----:B----4-:R-:W-:Y:S02]  /*16650*/  IMAD R10, R89, UR4, RZ ;  /* 0x00000004590a7c24 */ /* 0x010fe4000f8e02ff */
[----:B------:R1:W-:Y:S01]  /*16660*/  STL [R1+0x38c], R91 ;  /* 0x00038c5b01007387 */ /* 0x0003e20000100800 */
[----:B------:R-:W4:Y:S02]  /*16670*/  LDCU UR4, c[0x0][0x3b0] ;  /* 0x00007600ff0477ac */ /* 0x000f240008000800 */
[C---:B------:R-:W-:Y:S01]  /*16680*/  IADD3 R11, P1, PT, R10.reuse, R9, RZ ;  /* 0x000000090a0b7210 */ /* 0x040fe20007f3e0ff */
[----:B-1----:R-:W2:Y:S04]  /*16690*/  LDL.LU R91, [R1+0x3cc] ;  /* 0x0003cc00015b7983 */ /* 0x002ea80000300800 */
[----:B------:R1:W-:Y:S04]  /*166a0*/  STS.U8 [R90+UR10+0x1280], R87 ;  /* 0x001280575a007988 */ /* 0x0003e8000800000a */
[----:B------:R0:W-:Y:S04]  /*166b0*/  STS.U8 [R90+UR10+0x3280], R83 ;  /* 0x003280535a007988 */ /* 0x0001e8000800000a */
[----:B------:R-:W2:Y:S04]  /*166c0*/  LDL.LU R89, [R1+0x3c8] ;  /* 0x0003c80001597983 */ /* 0x000ea80000300800 */
[----:B-1----:R-:W2:Y:S01]  /*166d0*/  LDL.LU R87, [R1+0x58] ;  /* 0x0000580001577983 */ /* 0x002ea20000300800 */
[----:B0-----:R-:W-:Y:S01]  /*166e0*/  LEA.HI.X.SX32 R83, R10, R8, 0x1, P1 ;  /* 0x000000080a537211 */ /* 0x001fe200008f0eff */
[----:B------:R-:W-:-:S02]  /*166f0*/  @P0 IMAD.MOV.U32 R10, RZ, RZ, R11 ;  /* 0x000000ffff0a0224 */ /* 0x000fc400078e000b */
[----:B------:R0:W-:Y:S02]  /*16700*/  STL [R1+0x398], R11 ;  /* 0x0003980b01007387 */ /* 0x0001e40000100800 */
[----:B0-----:R-:W-:-:S05]  /*16710*/  @P0 IMAD.MOV.U32 R11, RZ, RZ, R83 ;  /* 0x000000ffff0b0224 */ /* 0x001fca00078e0053 */
[----:B------:R0:W2:Y:S04]  /*16720*/  @P0 LDG.E.U8 R34, desc[UR24][R10.64] ;  /* 0x000000180a220981 */ /* 0x0000a8000c1e1100 */
[----:B------:R1:W-:Y:S01]  /*16730*/  STL [R1+0x394], R83 ;  /* 0x0003945301007387 */ /* 0x0003e20000100800 */
[----:B0-----:R-:W-:Y:S01]  /*16740*/  IMAD R10, R88, UR5, RZ ;  /* 0x00000005580a7c24 */ /* 0x001fe2000f8e02ff */
[----:B------:R-:W-:Y:S01]  /*16750*/  PRMT R33, RZ, 0x7610, R33 ;  /* 0x00007610ff217816 */ /* 0x000fe20000000021 */
[----:B------:R-:W0:Y:S01]  /*16760*/  LDCU UR5, c[0x0][0x3b0] ;  /* 0x00007600ff0577ac */ /* 0x000e220008000800 */
[----:B-1----:R-:W2:Y:S02]  /*16770*/  LDL.LU R83, [R1+0x3bc] ;  /* 0x0003bc0001537983 */ /* 0x002ea40000300800 */
[----:B------:R-:W-:-:S02]  /*16780*/  IADD3 R11, P1, PT, R10, R9, RZ ;  /* 0x000000090a0b7210 */ /* 0x000fc40007f3e0ff */
[----:B------:R-:W-:Y:S04]  /*16790*/  STS.U8 [R90+UR10+0x1680], R82 ;  /* 0x001680525a007988 */ /* 0x000fe8000800000a */
[----:B------:R1:W-:Y:S04]  /*167a0*/  STS.U8 [R90+UR10+0x3680], R81 ;  /* 0x003680515a007988 */ /* 0x0003e8000800000a */
[----:B------:R0:W-:Y:S01]  /*167b0*/  STL [R1+0x3a0], R11 ;  /* 0x0003a00b01007387 */ /* 0x0001e20000100800 */
[----:B-1----:R-:W-:Y:S01]  /*167c0*/  LEA.HI.X.SX32 R81, R10, R8, 0x1, P1 ;  /* 0x000000080a517211 */ /* 0x002fe200008f0eff */
[----:B------:R-:W-:-:S04]  /*167d0*/  @P0 IMAD.MOV.U32 R10, RZ, RZ, R11 ;  /* 0x000000ffff0a0224 */ /* 0x000fc800078e000b */
[----:B------:R1:W-:Y:S01]  /*167e0*/  STL [R1+0x39c], R81 ;  /* 0x00039c5101007387 */ /* 0x0003e20000100800 */
[----:B0-----:R-:W-:-:S03]  /*167f0*/  @P0 IMAD.MOV.U32 R11, RZ, RZ, R81 ;  /* 0x000000ffff0b0224 */ /* 0x001fc600078e0051 */
[----:B------:R-:W2:Y:S04]  /*16800*/  LDL.LU R88, [R1+0x5c] ;  /* 0x00005c0001587983 */ /* 0x000ea80000300800 */
[----:B------:R-:W2:Y:S04]  /*16810*/  LDL.LU R82, [R1+0x3d8] ;  /* 0x0003d80001527983 */ /* 0x000ea80000300800 */
[----:B-1----:R-:W2:Y:S04]  /*16820*/  LDL.LU R81, [R1+0x3c4] ;  /* 0x0003c40001517983 */ /* 0x002ea80000300800 */
[----:B------:R4:W2:Y:S01]  /*16830*/  @P0 LDG.E.U8 R33, desc[UR24][R10.64] ;  /* 0x000000180a210981 */ /* 0x0008a2000c1e1100 */
[----:B------:R-:W-:-:S02]  /*16840*/  PRMT R32, RZ, 0x7610, R32 ;  /* 0x00007610ff207816 */ /* 0x000fc40000000020 */
[----:B------:R-:W-:Y:S01]  /*16850*/  PRMT R31, RZ, 0x7610, R31 ;  /* 0x00007610ff1f7816 */ /* 0x000fe2000000001f */
[----:B---3--:R-:W-:Y:S01]  /*16860*/  STS.U8 [R90+UR10+0x1a80], R86 ;  /* 0x001a80565a007988 */ /* 0x008fe2000800000a */
[----:B----4-:R-:W-:Y:S01]  /*16870*/  IMAD R10, R84, UR4, RZ ;  /* 0x00000004540a7c24 */ /* 0x010fe2000f8e02ff */
[----:B------:R-:W0:Y:S04]  /*16880*/  LDCU UR4, c[0x0][0x3b0] ;  /* 0x00007600ff0477ac */ /* 0x000e280008000800 */
[C---:B------:R-:W-:Y:S01]  /*16890*/  IADD3 R11, P1, PT, R10.reuse, R9, RZ ;  /* 0x000000090a0b7210 */ /* 0x040fe20007f3e0ff */
[----:B--2---:R1:W-:Y:S04]  /*168a0*/  STS.U8 [R90+UR10+0x3a80], R80 ;  /* 0x003a80505a007988 */ /* 0x0043e8000800000a */
[----:B------:R2:W-:Y:S01]  /*168b0*/  STL [R1+0x3a8], R11 ;  /* 0x0003a80b01007387 */ /* 0x0005e20000100800 */
[----:B-1----:R-:W-:-:S05]  /*168c0*/  LEA.HI.X.SX32 R80, R10, R8, 0x1, P1 ;  /* 0x000000080a507211 */ /* 0x002fca00008f0eff */
[----:B------:R1:W-:Y:S04]  /*168d0*/  STL [R1+0x3a4], R80 ;  /* 0x0003a45001007387 */ /* 0x0003e80000100800 */
[----:B------:R-:W3:Y:S01]  /*168e0*/  LDL.LU R86, [R1+0x60] ;  /* 0x0000600001567983 */ /* 0x000ee20000300800 */
[----:B------:R-:W-:Y:S02]  /*168f0*/  @P0 IMAD.MOV.U32 R10, RZ, RZ, R11 ;  /* 0x000000ffff0a0224 */ /* 0x000fe400078e000b */
[----:B--2---:R-:W-:Y:S01]  /*16900*/  @P0 IMAD.MOV.U32 R11, RZ, RZ, R80 ;  /* 0x000000ffff0b0224 */ /* 0x004fe200078e0050 */
[----:B------:R-:W2:Y:S04]  /*16910*/  LDL.LU R84, [R1+0x3f0] ;  /* 0x0003f00001547983 */ /* 0x000ea80000300800 */
[----:B-1----:R-:W4:Y:S04]  /*16920*/  LDL.LU R80, [R1+0x3d4] ;  /* 0x0003d40001507983 */ /* 0x002f280000300800 */
[----:B------:R0:W4:Y:S04]  /*16930*/  @P0 LDG.E.U8 R32, desc[UR24][R10.64] ;  /* 0x000000180a200981 */ /* 0x000128000c1e1100 */
[----:B------:R1:W-:Y:S04]  /*16940*/  STS.U8 [R90+UR10+0x1e80], R91 ;  /* 0x001e805b5a007988 */ /* 0x0003e8000800000a */
[----:B------:R1:W-:Y:S01]  /*16950*/  STS.U8 [R90+UR10+0x3e80], R89 ;  /* 0x003e80595a007988 */ /* 0x0003e2000800000a */
[----:B0-----:R-:W-:Y:S01]  /*16960*/  IMAD R10, R87, UR4, RZ ;  /* 0x00000004570a7c24 */ /* 0x001fe2000f8e02ff */
[----:B-1----:R-:W-:Y:S01]  /*16970*/  LOP3.LUT R91, R85, 0x60, RZ, 0x3c, !PT ;  /* 0x00000060555b7812 */ /* 0x002fe200078e3cff */
[----:B------:R-:W3:Y:S01]  /*16980*/  LDCU UR4, c[0x0][0x3b0] ;  /* 0x00007600ff0477ac */ /* 0x000ee20008000800 */
[----:B------:R-:W4:Y:S02]  /*16990*/  LDL.LU R89, [R1+0x64] ;  /* 0x0000640001597983 */ /* 0x000f240000300800 */
[----:B------:R-:W-:-:S02]  /*169a0*/  IADD3 R11, P1, PT, R10, R9, RZ ;  /* 0x000000090a0b7210 */ /* 0x000fc40007f3e0ff */
[----:B------:R-:W4:Y:S02]  /*169b0*/  LDL.LU R87, [R1+0x3e4] ;  /* 0x0003e40001577983 */ /* 0x000f240000300800 */
[----:B------:R-:W-:Y:S01]  /*169c0*/  LEA.HI.X.SX32 R90, R10, R8, 0x1, P1 ;  /* 0x000000080a5a7211 */ /* 0x000fe200008f0eff */
[----:B------:R-:W-:Y:S01]  /*169d0*/  @P0 IMAD.MOV.U32 R10, RZ, RZ, R11 ;  /* 0x000000ffff0a0224 */ /* 0x000fe200078e000b */
[----:B------:R0:W-:Y:S04]  /*169e0*/  STS.U8 [R91+UR10+0x300], R83 ;  /* 0x000300535b007988 */ /* 0x0001e8000800000a */
[----:B0-----:R-:W4:Y:S04]  /*169f0*/  LDL.LU R83, [R1+0x3d0] ;  /* 0x0003d00001537983 */ /* 0x001f280000300800 */
[----:B------:R0:W-:Y:S04]  /*16a00*/  STL [R1+0x3b0], R11 ;  /* 0x0003b00b01007387 */ /* 0x0001e80000100800 */
[----:B------:R-:W-:Y:S01]  /*16a10*/  STL [R1+0x3ac], R90 ;  /* 0x0003ac5a01007387 */ /* 0x000fe20000100800 */
[----:B0-----:R-:W-:-:S05]  /*16a20*/  @P0 IMAD.MOV.U32 R11, RZ, RZ, R90 ;  /* 0x000000ffff0b0224 */ /* 0x001fca00078e005a */
[----:B------:R0:W4:Y:S04]  /*16a30*/  @P0 LDG.E.U8 R31, desc[UR24][R10.64] ;  /* 0x000000180a1f0981 */ /* 0x000128000c1e1100 */
[----:B------:R1:W-:Y:S04]  /*16a40*/  STS.U8 [R91+UR10+0x2300], R82 ;  /* 0x002300525b007988 */ /* 0x0003e8000800000a */
[----:B------:R1:W-:Y:S01]  /*16a50*/  STS.U8 [R91+UR10+0x700], R81 ;  /* 0x000700515b007988 */ /* 0x0003e2000800000a */
[----:B0-----:R-:W-:Y:S01]  /*16a60*/  IMAD R10, R88, UR5, RZ ;  /* 0x00000005580a7c24 */ /* 0x001fe2000f8e02ff */
[----:B------:R-:W-:-:S02]  /*16a70*/  PRMT R30, RZ, 0x7610, R30 ;  /* 0x00007610ff1e7816 */ /* 0x000fc4000000001e */
[----:B------:R-:W4:Y:S01]  /*16a80*/  LDL.LU R88, [R1+0x68] ;  /* 0x0000680001587983 */ /* 0x000f220000300800 */
[----:B------:R-:W0:Y:S03]  /*16a90*/  LDCU UR5, c[0x0][0x3b0] ;  /* 0x00007600ff0577ac */ /* 0x000e260008000800 */
[----:B-1----:R-:W4:Y:S04]  /*16aa0*/  LDL.LU R82, [R1+0x400] ;  /* 0x0004000001527983 */ /* 0x002f280000300800 */
[----:B------:R-:W4:Y:S01]  /*16ab0*/  LDL.LU R81, [R1+0x3e0] ;  /* 0x0003e00001517983 */ /* 0x000f220000300800 */
[----:B------:R-:W-:-:S04]  /*16ac0*/  IADD3 R11, P1, PT, R10, R9, RZ ;  /* 0x000000090a0b7210 */ /* 0x000fc80007f3e0ff */
[----:B------:R-:W-:Y:S01]  /*16ad0*/  LEA.HI.X.SX32 R90, R10, R8, 0x1, P1 ;  /* 0x000000080a5a7211 */ /* 0x000fe200008f0eff */
[----:B------:R1:W-:Y:S01]  /*16ae0*/  STL [R1+0x3b8], R11 ;  /* 0x0003b80b01007387 */ /* 0x0003e20000100800 */
[----:B------:R-:W-:-:S03]  /*16af0*/  @P0 IMAD.MOV.U32 R10, RZ, RZ, R11 ;  /* 0x000000ffff0a0224 */ /* 0x000fc600078e000b */
[----:B------:R-:W-:Y:S01]  /*16b00*/  STL [R1+0x3b4], R90 ;  /* 0x0003b45a01007387 */ /* 0x000fe20000100800 */
[----:B-1----:R-:W-:-:S05]  /*16b10*/  @P0 IMAD.MOV.U32 R11, RZ, RZ, R90 ;  /* 0x000000ffff0b0224 */ /* 0x002fca00078e005a */
[----:B------:R3:W4:Y:S01]  /*16b20*/  @P0 LDG.E.U8 R30, desc[UR24][R10.64] ;  /* 0x000000180a1e0981 */ /* 0x000722000c1e1100 */
[----:B------:R-:W-:Y:S02]  /*16b30*/  PRMT R29, RZ, 0x7610, R29 ;  /* 0x00007610ff1d7816 */ /* 0x000fe4000000001d */
[----:B------:R-:W-:Y:S01]  /*16b40*/  PRMT R28, RZ, 0x7610, R28 ;  /* 0x00007610ff1c7816 */ /* 0x000fe2000000001c */
[----:B---3--:R-:W-:Y:S01]  /*16b50*/  IMAD R10, R86, UR4, RZ ;  /* 0x00000004560a7c24 */ /* 0x008fe2000f8e02ff */
[----:B------:R-:W1:Y:S01]  /*16b60*/  LDCU UR4, c[0x0][0x3b0] ;  /* 0x00007600ff0477ac */ /* 0x000e620008000800 */
[----:B------:R-:W3:Y:S04]  /*16b70*/  LDL.LU R86, [R1+0x6c] ;  /* 0x00006c0001567983 */ /* 0x000ee80000300800 */
[----:B--2---:R2:W-:Y:S04]  /*16b80*/  STS.U8 [R91+UR10+0x2700], R84 ;  /* 0x002700545b007988 */ /* 0x0045e8000800000a */
[----:B----4-:R4:W-:Y:S04]  /*16b90*/  STS.U8 [R91+UR10+0xb00], R80 ;  /* 0x000b00505b007988 */ /* 0x0109e8000800000a */
[----:B--2---:R-:W2:Y:S04]  /*16ba0*/  LDL.LU R84, [R1+0x3f8] ;  /* 0x0003f80001547983 */ /* 0x004ea80000300800 */
[----:B----4-:R-:W4:Y:S01]  /*16bb0*/  LDL.LU R80, [R1+0x3dc] ;  /* 0x0003dc0001507983 */ /* 0x010f220000300800 */
[----:B------:R-:W-:-:S04]  /*16bc0*/  IADD3 R11, P1, PT, R10, R9, RZ ;  /* 0x000000090a0b7210 */ /* 0x000fc80007f3e0ff */
[----:B------:R-:W-:Y:S01]  /*16bd0*/  LEA.HI.X.SX32 R90, R10, R8, 0x1, P1 ;  /* 0x000000080a5a7211 */ /* 0x000fe200008f0eff */
[----:B------:R0:W-:Y:S01]  /*16be0*/  STL [R1+0x3c0], R11 ;  /* 0x0003c00b01007387 */ /* 0x0001e20000100800 */
[----:B------:R-:W-:-:S03]  /*16bf0*/  @P0 IMAD.MOV.U32 R10, RZ, RZ, R11 ;  /* 0x000000ffff0a0224 */ /* 0x000fc600078e000b */
[----:B0-----:R-:W-:Y:S01]  /*16c00*/  @P0 IMAD.MOV.U32 R11, RZ, RZ, R90 ;  /* 0x000000ffff0b0224 */ /* 0x001fe200078e005a */
[----:B------:R0:W-:Y:S04]  /*16c10*/  STL [R1+0x3bc], R90 ;  /* 0x0003bc5a01007387 */ /* 0x0001e80000100800 */
[----:B------:R0:W4:Y:S02]  /*16c20*/  @P0 LDG.E.U8 R29, desc[UR24][R10.64] ;  /* 0x000000180a1d0981 */ /* 0x000124000c1e1100 */
[----:B0-----:R-:W-:Y:S02]  /*16c30*/  IMAD R10, R89, UR5, RZ ;  /* 0x00000005590a7c24 */ /* 0x001fe4000f8e02ff */
[----:B------:R0:W-:Y:S01]  /*16c40*/  STS.U8 [R91+UR10+0x2b00], R87 ;  /* 0x002b00575b007988 */ /* 0x0001e2000800000a */
[----:B------:R-:W3:Y:S03]  /*16c50*/  LDCU UR5, c[0x0][0x3b0] ;  /* 0x00007600ff0577ac */ /* 0x000ee60008000800 */
[----:B------:R-:W4:Y:S01]  /*16c60*/  LDL.LU R89, [R1+0x70] ;  /* 0x0000700001597983 */ /* 0x000f220000300800 */
[----:B------:R-:W-:-:S04]  /*16c70*/  IADD3 R11, P1, PT, R10, R9, RZ ;  /* 0x000000090a0b7210 */ /* 0x000fc80007f3e0ff */
[----:B------:R-:W-:Y:S01]  /*16c80*/  LEA.HI.X.SX32 R90, R10, R8, 0x1, P1 ;  /* 0x000000080a5a7211 */ /* 0x000fe200008f0eff */
[----:B0-----:R-:W4:Y:S01]  /*16c90*/  LDL.LU R87, [R1+0x418] ;  /* 0x0004180001577983 */ /* 0x001f220000300800 */
[----:B------:R-:W-:-:S03]  /*16ca0*/  @P0 IMAD.MOV.U32 R10, RZ, RZ, R11 ;  /* 0x000000ffff0a0224 */ /* 0x000fc600078e000b */
[----:B------:R0:W-:Y:S04]  /*16cb0*/  STS.U8 [R91+UR10+0xf00], R83 ;  /* 0x000f00535b007988 */ /* 0x0001e8000800000a */
[----:B0-----:R-:W4:Y:S04]  /*16cc0*/  LDL.LU R83, [R1+0x3ec] ;  /* 0x0003ec0001537983 */ /* 0x001f280000300800 */
[----:B------:R0:W-:Y:S04]  /*16cd0*/  STL [R1+0x3c8], R11 ;  /* 0x0003c80b01007387 */ /* 0x0001e80000100800 */
[----:B------:R-:W-:Y:S01]  /*16ce0*/  STL [R1+0x3c4], R90 ;  /* 0x0003c45a01007387 */ /* 0x000fe20000100800 */
[----:B0-----:R-:W-:-:S05]  /*16cf0*/  @P0 IMAD.MOV.U32 R11, RZ, RZ, R90 ;  /* 0x000000ffff0b0224 */ /* 0x001fca00078e005a */
[----:B------:R1:W4:Y:S04]  /*16d00*/  @P0 LDG.E.U8 R28, desc[UR24][R10.64] ;  /* 0x000000180a1c0981 */ /* 0x000328000c1e1100 */
[----:B------:R0:W-:Y:S01]  /*16d10*/  STS.U8 [R91+UR10+0x2f00], R82 ;  /* 0x002f00525b007988 */ /* 0x0001e2000800000a */
[----:B-1----:R-:W-:-:S03]  /*16d20*/  IMAD R10, R88, UR4, RZ ;  /* 0x00000004580a7c24 */ /* 0x002fc6000f8e02ff */
[----:B------:R1:W-:Y:S01]  /*16d30*/  STS.U8 [R91+UR10+0x1300], R81 ;  /* 0x001300515b007988 */ /* 0x0003e2000800000a */
[----:B------:R-:W-:Y:S01]  /*16d40*/  PRMT R27, RZ, 0x7610, R27 ;  /* 0x00007610ff1b7816 */ /* 0x000fe2000000001b */
[----:B------:R-:W2:Y:S02]  /*16d50*/  LDCU UR4, c[0x0][0x3b0] ;  /* 0x00007600ff0477ac */ /* 0x000ea40008000800 */
[----:B------:R-:W4:Y:S04]  /*16d60*/  LDL.LU R88, [R1+0x3fc] ;  /* 0x0003fc0001587983 */ /* 0x000f280000300800 */
[----:B0-----:R-:W4:Y:S04]  /*16d70*/  LDL.LU R82, [R1+0x3e8] ;  /* 0x0003e80001527983 */ /* 0x001f280000300800 */
[----:B-1----:R-:W4:Y:S01]  /*16d80*/  LDL.LU R81, [R1+0x74] ;  /* 0x0000740001517983 */ /* 0x002f220000300800 */
[----:B------:R-:W-:-:S04]  /*16d90*/  IADD3 R11, P1, PT, R10, R9, RZ ;  /* 0x000000090a0b7210 */ /* 0x000fc80007f3e0ff */
[----:B------:R-:W-:Y:S01]  /*16da0*/  LEA.HI.X.SX32 R90, R10, R8, 0x1, P1 ;  /* 0x000000080a5a7211 */ /* 0x000fe200008f0eff */
[----:B------:R0:W-:Y:S01]  /*16db0*/  STL [R1+0x3d0], R11 ;  /* 0x0003d00b01007387 */ /* 0x0001e20000100800 */
[----:B------:R-:W-:-:S03]  /*16dc0*/  @P0 IMAD.MOV.U32 R10, RZ, RZ, R11 ;  /* 0x000000ffff0a0224 */ /* 0x000fc600078e000b */
[----:B0-----:R-:W-:-:S05]  /*16dd0*/  @P0 IMAD.MOV.U32 R11, RZ, RZ, R90 ;  /* 0x000000ffff0b0224 */ /* 0x001fca00078e005a */
[----:B------:R3:W4:Y:S04]  /*16de0*/  @P0 LDG.E.U8 R27, desc[UR24][R10.64] ;  /* 0x000000180a1b0981 */ /* 0x000728000c1e1100 */
[----:B------:R-:W-:Y:S01]  /*16df0*/  STL [R1+0x3cc], R90 ;  /* 0x0003cc5a01007387 */ /* 0x000fe20000100800 */
[----:B------:R-:W-:Y:S02]  /*16e00*/  PRMT R26, RZ, 0x7610, R26 ;  /* 0x00007610ff1a7816 */ /* 0x000fe4000000001a */
[----:B------:R-:W-:Y:S01]  /*16e10*/  PRMT R25, RZ, 0x7610, R25 ;  /* 0x00007610ff197816 */ /* 0x000fe20000000019 */
[----:B---3--:R-:W-:Y:S01]  /*16e20*/  IMAD R10, R86, UR5, RZ ;  /* 0x00000005560a7c24 */ /* 0x008fe2000f8e02ff */
[----:B------:R-:W0:Y:S01]  /*16e30*/  LDCU UR5, c[0x0][0x3b0] ;  /* 0x00007600ff0577ac */ /* 0x000e220008000800 */
[----:B------:R-:W3:Y:S03]  /*16e40*/  LDL.LU R86, [R1+0x428] ;  /* 0x0004280001567983 */ /* 0x000ee60000300800 */
[C---:B------:R-:W-:Y:S01]  /*16e50*/  IADD3 R11, P1, PT, R10.reuse, R9, RZ ;  /* 0x000000090a0b7210 */ /* 0x040fe20007f3e0ff */
[----:B--2---:R-:W-:Y:S04]  /*16e60*/  STS.U8 [R91+UR10+0x3300], R84 ;  /* 0x003300545b007988 */ /* 0x004fe8000800000a */
[----:B----4-:R1:W-:Y:S04]  /*16e70*/  STS.U8 [R91+UR10+0x1700], R80 ;  /* 0x001700505b007988 */ /* 0x0103e8000800000a */
[----:B------:R2:W-:Y:S01]  /*16e80*/  STL [R1+0x3d8], R11 ;  /* 0x0003d80b01007387 */ /* 0x0005e20000100800 */
[----:B-1----:R-:W-:Y:S01]  /*16e90*/  LEA.HI.X.SX32 R80, R10, R8, 0x1, P1 ;  /* 0x000000080a507211 */ /* 0x002fe200008f0eff */
[----:B------:R-:W-:-:S04]  /*16ea0*/  @P0 IMAD.MOV.U32 R10, RZ, RZ, R11 ;  /* 0x000000ffff0a0224 */ /* 0x000fc800078e000b */
[----:B------:R1:W-:Y:S01]  /*16eb0*/  STL [R1+0x3d4], R80 ;  /* 0x0003d45001007387 */ /* 0x0003e20000100800 */
[----:B--2---:R-:W-:-:S03]  /*16ec0*/  @P0 IMAD.MOV.U32 R11, RZ, RZ, R80 ;  /* 0x000000ffff0b0224 */ /* 0x004fc600078e0050 */
[----:B------:R-:W2:Y:S04]  /*16ed0*/  LDL.LU R90, [R1+0x78] ;  /* 0x00007800015a7983 */ /* 0x000ea80000300800 */
[----:B------:R-:W4:Y:S04]  /*16ee0*/  LDL.LU R84, [R1+0x414] ;  /* 0x0004140001547983 */ /* 0x000f280000300800 */
[----:B-1----:R-:W4:Y:S04]  /*16ef0*/  LDL.LU R80, [R1+0x3f4] ;  /* 0x0003f40001507983 */ /* 0x002f280000300800 */
[----:B------:R1:W4:Y:S02]  /*16f00*/  @P0 LDG.E.U8 R26, desc[UR24][R10.64] ;  /* 0x000000180a1a0981 */ /* 0x000324000c1e1100 */
[----:B-1----:R-:W-:-:S02]  /*16f10*/  IMAD R10, R89, UR4, RZ ;  /* 0x00000004590a7c24 */ /* 0x002fc4000f8e02ff */
[----:B------:R-:W-:Y:S01]  /*16f20*/  STS.U8 [R91+UR10+0x3700], R87 ;  /* 0x003700575b007988 */ /* 0x000fe2000800000a */
[----:B------:R-:W2:Y:S02]  /*16f30*/  LDCU UR4, c[0x0][0x3b0] ;  /* 0x00007600ff0477ac */ /* 0x000ea40008000800 */
        /* <DEDUP_REMOVED lines=14> */
[----:B------:R-:W1:Y:S01]  /*17020*/  LDCU UR5, c[0x0][0x3b0] ;  /* 0x00007600ff0577ac */ /* 0x000e620008000800 */
[----:B------:R-:W-:-:S04]  /*17030*/  IADD3 R11, P1, PT, R10, R9, RZ ;  /* 0x000000090a0b7210 */ /* 0x000fc80007f3e0ff */
[----:B------:R-:W-:Y:S01]  /*17040*/  LEA.HI.X.SX32 R81, R10, R8, 0x1, P1 ;  /* 0x000000080a517211 */ /* 0x000fe200008f0eff */
[----:B------:R-:W-:Y:S04]  /*17050*/  STL [R1+0x3e8], R11 ;  /* 0x0003e80b01007387 */ /* 0x000fe80000100800 */
[----:B------:R-:W-:Y:S04]  /*17060*/  STL [R1+0x3e4], R81 ;  /* 0x0003e45101007387 */ /* 0x000fe80000100800 */
[----:B------:R1:W-:Y:S04]  /*17070*/  STS.U8 [R91+UR10+0x1f00], R82 ;  /* 0x001f00525b007988 */ /* 0x0003e8000800000a */
[----:B0-----:R-:W4:Y:S04]  /*17080*/  LDL.LU R88, [R1+0x84] ;  /* 0x0000840001587983 */ /* 0x001f280000300800 */
[----:B-1----:R-:W4:Y:S01]  /*17090*/  LDL.LU R82, [R1+0x424] ;  /* 0x0004240001527983 */ /* 0x002f220000300800 */
[----:B------:R-:W-:-:S02]  /*170a0*/  @P0 IMAD.MOV.U32 R10, RZ, RZ, R11 ;  /* 0x000000ffff0a0224 */ /* 0x000fc400078e000b */
[----:B------:R-:W-:Y:S02]  /*170b0*/  @P0 IMAD.MOV.U32 R11, RZ, RZ, R81 ;  /* 0x000000ffff0b0224 */ /* 0x000fe400078e0051 */
[----:B------:R-:W4:Y:S04]  /*170c0*/  LDL.LU R81, [R1+0x420] ;  /* 0x0004200001517983 */ /* 0x000f280000300800 */
[----:B------:R2:W4:Y:S01]  /*170d0*/  @P0 LDG.E.U8 R24, desc[UR24][R10.64] ;  /* 0x000000180a180981 */ /* 0x000522000c1e1100 */
[----:B------:R-:W-:Y:S02]  /*170e0*/  PRMT R23, RZ, 0x7610, R23 ;  /* 0x00007610ff177816 */ /* 0x000fe40000000017 */
[----:B------:R-:W-:Y:S01]  /*170f0*/  PRMT R22, RZ, 0x7610, R22 ;  /* 0x00007610ff167816 */ /* 0x000fe20000000016 */
[----:B---3--:R0:W-:Y:S02]  /*17100*/  STS.U8 [R91+UR10+0x3f00], R86 ;  /* 0x003f00565b007988 */ /* 0x0081e4000800000a */
[----:B0-----:R-:W-:Y:S01]  /*17110*/  LOP3.LUT R86, R85, 0x70, RZ, 0x3c, !PT ;  /* 0x0000007055567812 */ /* 0x001fe200078e3cff */
[----:B--2---:R-:W-:Y:S01]  /*17120*/  IMAD R10, R90, UR4, RZ ;  /* 0x000000045a0a7c24 */ /* 0x004fe2000f8e02ff */
[----:B------:R-:W0:Y:S01]  /*17130*/  LDCU UR4, c[0x0][0x3b0] ;  /* 0x00007600ff0477ac */ /* 0x000e220008000800 */
[----:B------:R-:W2:Y:S04]  /*17140*/  LDL.LU R90, [R1+0x8c] ;  /* 0x00008c00015a7983 */ /* 0x000ea80000300800 */
[----:B----4-:R1:W-:Y:S04]  /*17150*/  STS.U8 [R86+UR10+0x380], R84 ;  /* 0x0003805456007988 */ /* 0x0103e8000800000a */
[----:B------:R3:W-:Y:S04]  /*17160*/  STS.U8 [R86+UR10+0x2380], R80 ;  /* 0x0023805056007988 */ /* 0x0007e8000800000a */
[----:B-1----:R-:W4:Y:S04]  /*17170*/  LDL.LU R84, [R1+0x41c] ;  /* 0x00041c0001547983 */ /* 0x002f280000300800 */
[----:B---3--:R-:W3:Y:S01]  /*17180*/  LDL.LU R80, [R1+0x404] ;  /* 0x0004040001507983 */ /* 0x008ee20000300800 */
[----:B------:R-:W-:-:S04]  /*17190*/  IADD3 R11, P1, PT, R10, R9, RZ ;  /* 0x000000090a0b7210 */ /* 0x000fc80007f3e0ff */
[----:B------:R-:W-:Y:S01]  /*171a0*/  LEA.HI.X.SX32 R91, R10, R8, 0x1, P1 ;  /* 0x000000080a5b7211 */ /* 0x000fe200008f0eff */
[----:B------:R1:W-:Y:S01]  /*171b0*/  STL [R1+0x3f0], R11 ;  /* 0x0003f00b01007387 */ /* 0x0003e20000100800 */
[----:B------:R-:W-:-:S03]  /*171c0*/  @P0 IMAD.MOV.U32 R10, RZ, RZ, R11 ;  /* 0x000000ffff0a0224 */ /* 0x000fc600078e000b */
[----:B-1----:R-:W-:-:S05]  /*171d0*/  @P0 IMAD.MOV.U32 R11, RZ, RZ, R91 ;  /* 0x000000ffff0b0224 */ /* 0x002fca00078e005b */
[----:B------:R1:W2:Y:S04]  /*171e0*/  @P0 LDG.E.U8 R23, desc[UR24][R10.64] ;  /* 0x000000180a170981 */ /* 0x0002a8000c1e1100 */
[----:B------:R0:W-:Y:S01]  /*171f0*/  STL [R1+0x3ec], R91 ;  /* 0x0003ec5b01007387 */ /* 0x0001e20000100800 */
[----:B-1----:R-:W-:Y:S01]  /*17200*/  IMAD R10, R89, UR5, RZ ;  /* 0x00000005590a7c24 */ /* 0x002fe2000f8e02ff */
[----:B------:R-:W2:Y:S02]  /*17210*/  LDCU UR5, c[0x0][0x3b0] ;  /* 0x00007600ff0577ac */ /* 0x000ea40008000800 */
[----:B------:R-:W2:Y:S02]  /*17220*/  LDL.LU R89, [R1+0x94] ;  /* 0x0000940001597983 */ /* 0x000ea40000300800 */
[----:B------:R-:W-:-:S02]  /*17230*/  IADD3 R11, P1, PT, R10, R9, RZ ;  /* 0x000000090a0b7210 */ /* 0x000fc40007f3e0ff */
[----:B------:R1:W-:Y:S02]  /*17240*/  STS.U8 [R86+UR10+0x780], R87 ;  /* 0x0007805756007988 */ /* 0x0003e4000800000a */
[----:B0-----:R-:W-:Y:S01]  /*17250*/  LEA.HI.X.SX32 R91, R10, R8, 0x1, P1 ;  /* 0x000000080a5b7211 */ /* 0x001fe200008f0eff */
[----:B------:R-:W-:Y:S01]  /*17260*/  @P0 IMAD.MOV.U32 R10, RZ, RZ, R11 ;  /* 0x000000ffff0a0224 */ /* 0x000fe200078e000b */
[----:B------:R0:W-:Y:S04]  /*17270*/  STS.U8 [R86+UR10+0x2780], R83 ;  /* 0x0027805356007988 */ /* 0x0001e8000800000a */
[----:B-1----:R-:W2:Y:S04]  /*17280*/  LDL.LU R87, [R1+0x968] ;  /* 0x0009680001577983 */ /* 0x002ea80000300800 */
[----:B0-----:R-:W2:Y:S04]  /*17290*/  LDL.LU R83, [R1+0x40c] ;  /* 0x00040c0001537983 */ /* 0x001ea80000300800 */
[----:B------:R0:W-:Y:S04]  /*172a0*/  STL [R1+0x3f8], R11 ;  /* 0x0003f80b01007387 */ /* 0x0001e80000100800 */
[----:B------:R-:W-:Y:S01]  /*172b0*/  STL [R1+0x3f4], R91 ;  /* 0x0003f45b01007387 */ /* 0x000fe20000100800 */
[----:B0-----:R-:W-:-:S05]  /*172c0*/  @P0 IMAD.MOV.U32 R11, RZ, RZ, R91 ;  /* 0x000000ffff0b0224 */ /* 0x001fca00078e005b */
[----:B------:R0:W2:Y:S02]  /*172d0*/  @P0 LDG.E.U8 R22, desc[UR24][R10.64] ;  /* 0x000000180a160981 */ /* 0x0000a4000c1e1100 */
[----:B0-----:R-:W-:Y:S02]  /*172e0*/  IMAD R10, R88, UR4, RZ ;  /* 0x00000004580a7c24 */ /* 0x001fe4000f8e02ff */
[----:B------:R0:W-:Y:S01]  /*172f0*/  STS.U8 [R86+UR10+0xb80], R82 ;  /* 0x000b805256007988 */ /* 0x0001e2000800000a */
[----:B------:R-:W-:Y:S01]  /*17300*/  PRMT R21, RZ, 0x7610, R21 ;  /* 0x00007610ff157816 */ /* 0x000fe20000000015 */
[----:B------:R-:W1:Y:S02]  /*17310*/  LDCU UR4, c[0x0][0x3b0] ;  /* 0x00007600ff0477ac */ /* 0x000e640008000800 */
[----:B------:R-:W2:Y:S04]  /*17320*/  LDL.LU R88, [R1+0x9c] ;  /* 0x00009c0001587983 */ /* 0x000ea80000300800 */
[----:B0-----:R-:W2:Y:S04]  /*17330*/  LDL.LU R82, [R1+0x974] ;  /* 0x0009740001527983 */ /* 0x001ea80000300800 */
[----:B------:R0:W-:Y:S01]  /*17340*/  STS.U8 [R86+UR10+0x2b80], R81 ;  /* 0x002b805156007988 */ /* 0x0001e2000800000a */
[----:B------:R-:W-:-:S03]  /*17350*/  IADD3 R11, P1, PT, R10, R9, RZ ;  /* 0x000000090a0b7210 */ /* 0x000fc60007f3e0ff */
[----:B0-----:R-:W2:Y:S01]  /*17360*/  LDL.LU R81, [R1+0x960] ;  /* 0x0009600001517983 */ /* 0x001ea20000300800 */
[----:B------:R-:W-:-:S03]  /*17370*/  LEA.HI.X.SX32 R91, R10, R8, 0x1, P1 ;  /* 0x000000080a5b7211 */ /* 0x000fc600008f0eff */
[----:B------:R0:W-:Y:S04]  /*17380*/  STL [R1+0x400], R11 ;  /* 0x0004000b01007387 */ /* 0x0001e80000100800 */
[----:B------:R-:W-:Y:S01]  /*17390*/  STL [R1+0x3fc], R91 ;  /* 0x0003fc5b01007387 */ /* 0x000fe20000100800 */
[----:B------:R-:W-:Y:S02]  /*173a0*/  @P0 IMAD.MOV.U32 R10, RZ, RZ, R11 ;  /* 0x000000ffff0a0224 */ /* 0x000fe400078e000b */
[----:B0-----:R-:W-:-:S05]  /*173b0*/  @P0 IMAD.MOV.U32 R11, RZ, RZ, R91 ;  /* 0x000000ffff0b0224 */ /* 0x001fca00078e005b */
[----:B------:R2:W2:Y:S01]  /*173c0*/  @P0 LDG.E.U8 R21, desc[UR24][R10.64] ;  /* 0x000000180a150981 */ /* 0x0004a2000c1e1100 */
[----:B------:R-:W-:-:S03]  /*173d0*/  PRMT R20, RZ, 0x7610, R20 ;  /* 0x00007610ff147816 */ /* 0x000fc60000000014 */
[----:B----4-:R0:W-:Y:S04]  /*173e0*/  STS.U8 [R86+UR10+0xf80], R84 ;  /* 0x000f805456007988 */ /* 0x0101e8000800000a */
[----:B---3--:R3:W-:Y:S04]  /*173f0*/  STS.U8 [R86+UR10+0x2f80], R80 ;  /* 0x002f805056007988 */ /* 0x0087e8000800000a */
[----:B0-----:R-:W4:Y:S04]  /*17400*/  LDL.LU R84, [R1+0x978] ;  /* 0x0009780001547983 */ /* 0x001f280000300800 */
[----:B---3--:R-:W3:Y:S01]  /*17410*/  LDL.LU R80, [R1+0x964] ;  /* 0x0009640001507983 */ /* 0x008ee20000300800 */
[----:B--2---:R-:W-:Y:S01]  /*17420*/  IMAD R10, R90, UR5, RZ ;  /* 0x000000055a0a7c24 */ /* 0x004fe2000f8e02ff */
[----:B------:R-:W0:Y:S04]  /*17430*/  LDCU UR5, c[0x0][0x3b0] ;  /* 0x00007600ff0577ac */ /* 0x000e280008000800 */
[----:B------:R-:W-:-:S04]  /*17440*/  IADD3 R11, P1, PT, R10, R9, RZ ;  /* 0x000000090a0b7210 */ /* 0x000fc80007f3e0ff */
[----:B------:R-:W-:Y:S01]  /*17450*/  LEA.HI.X.SX32 R90, R10, R8, 0x1, P1 ;  /* 0x000000080a5a7211 */ /* 0x000fe200008f0eff */
[----:B------:R2:W-:Y:S01]  /*17460*/  STL [R1+0x408], R11 ;  /* 0x0004080b01007387 */ /* 0x0005e20000100800 */
[----:B------:R-:W-:-:S03]  /*17470*/  @P0 IMAD.MOV.U32 R10, RZ, RZ, R11 ;  /* 0x000000ffff0a0224 */ /* 0x000fc600078e000b */
[----:B------:R-:W-:Y:S01]  /*17480*/  STL [R1+0x404], R90 ;  /* 0x0004045a01007387 */ /* 0x000fe20000100800 */
[----:B--2---:R-:W-:-:S05]  /*17490*/  @P0 IMAD.MOV.U32 R11, RZ, RZ, R90 ;  /* 0x000000ffff0b0224 */ /* 0x004fca00078e005a */
[----:B------:R1:W2:Y:S02]  /*174a0*/  @P0 LDG.E.U8 R20, desc[UR24][R10.64] ;  /* 0x000000180a140981 */ /* 0x0002a4000c1e1100 */
[----:B-1----:R-:W-:Y:S01]  /*174b0*/  IMAD R10, R89, UR4, RZ ;  /* 0x00000004590a7c24 */ /* 0x002fe2000f8e02ff */
[----:B------:R-:W-:Y:S01]  /*174c0*/  PRMT R19, RZ, 0x7610, R19 ;  /* 0x00007610ff137816 */ /* 0x000fe20000000013 */
[----:B------:R-:W1:Y:S03]  /*174d0*/  LDCU UR4, c[0x0][0x3b0] ;  /* 0x00007600ff0477ac */ /* 0x000e660008000800 */
[C---:B------:R-:W-:Y:S01]  /*174e0*/  IADD3 R11, P1, PT, R10.reuse, R9, RZ ;  /* 0x000000090a0b7210 */ /* 0x040fe20007f3e0ff */
[----:B------:R0:W-:Y:S03]  /*174f0*/  STS.U8 [R86+UR10+0x1380], R87 ;  /* 0x0013805756007988 */ /* 0x0001e6000800000a */
[----:B------:R-:W-:Y:S01]  /*17500*/  LEA.HI.X.SX32 R89, R10, R8, 0x1, P1 ;  /* 0x000000080a597211 */ /* 0x000fe200008f0eff */
[----:B------:R1:W-:Y:S04]  /*17510*/  STS.U8 [R86+UR10+0x3380], R83 ;  /* 0x0033805356007988 */ /* 0x0003e8000800000a */
[----:B0-----:R-:W2:Y:S04]  /*17520*/  LDL.LU R87, [R1+0x970] ;  /* 0x0009700001577983 */ /* 0x001ea80000300800 */
[----:B-1----:R-:W2:Y:S04]  /*17530*/  LDL.LU R83, [R1+0x96c] ;  /* 0x00096c0001537983 */ /* 0x002ea80000300800 */
[----:B------:R-:W-:Y:S04]  /*17540*/  STL [R1+0x410], R11 ;  /* 0x0004100b01007387 */ /* 0x000fe80000100800 */
[----:B------:R-:W-:Y:S04]  /*17550*/  STL [R1+0x40c], R89 ;  /* 0x00040c5901007387 */ /* 0x000fe80000100800 */
[----:B------:R0:W-:Y:S04]  /*17560*/  STS.U8 [R86+UR10+0x1780], R82 ;  /* 0x0017805256007988 */ /* 0x0001e8000800000a */
[----:B0-----:R-:W2:Y:S01]  /*17570*/  LDL.LU R82, [R1+0x430] ;  /* 0x0004300001527983 */ /* 0x001ea20000300800 */
[----:B------:R-:W-:-:S02]  /*17580*/  @P0 IMAD.MOV.U32 R10, RZ, RZ, R11 ;  /* 0x000000ffff0a0224 */ /* 0x000fc400078e000b */
[----:B------:R-:W-:Y:S01]  /*17590*/  @P0 IMAD.MOV.U32 R11, RZ, RZ, R89 ;  /* 0x000000ffff0b0224 */ /* 0x000fe200078e0059 */
[----:B------:R0:W-:Y:S04]  /*175a0*/  STS.U8 [R86+UR10+0x3780], R81 ;  /* 0x0037805156007988 */ /* 0x0001e8000800000a */
[----:B------:R1:W2:Y:S04]  /*175b0*/  @P0 LDG.E.U8 R19, desc[UR24][R10.64] ;  /* 0x000000180a130981 */ /* 0x0002a8000c1e1100 */
[----:B0-----:R-:W2:Y:S01]  /*175c0*/  LDL.LU R81, [R1+0x42c] ;  /* 0x00042c0001517983 */ /* 0x001ea20000300800 */
[----:B-1----:R-:W-:Y:S01]  /*175d0*/  IMAD R10, R88, UR5, RZ ;  /* 0x00000005580a7c24 */ /* 0x002fe2000f8e02ff */
[----:B------:R-:W-:Y:S01]  /*175e0*/  PRMT R18, RZ, 0x7610, R18 ;  /* 0x00007610ff127816 */ /* 0x000fe20000000012 */
[----:B------:R-:W0:Y:S03]  /*175f0*/  LDCU UR5, c[0x0][0x3b0] ;  /* 0x00007600ff0577ac */ /* 0x000e260008000800 */
[----:B------:R-:W-:-:S04]  /*17600*/  IADD3 R11, P1, PT, R10, R9, RZ ;  /* 0x000000090a0b7210 */ /* 0x000fc80007f3e0ff */
[----:B------:R-:W-:Y:S01]  /*17610*/  LEA.HI.X.SX32 R88, R10, R8, 0x1, P1 ;  /* 0x000000080a587211 */ /* 0x000fe200008f0eff */
[----:B------:R1:W-:Y:S01]  /*17620*/  STL [R1+0x418], R11 ;  /* 0x0004180b01007387 */ /* 0x0003e20000100800 */
[----:B------:R-:W-:-:S03]  /*17630*/  @P0 IMAD.MOV.U32 R10, RZ, RZ, R11 ;  /* 0x000000ffff0a0224 */ /* 0x000fc600078e000b */
[----:B------:R0:W-:Y:S01]  /*17640*/  STL [R1+0x414], R88 ;  /* 0x0004145801007387 */ /* 0x0001e20000100800 */
[----:B-1----:R-:W-:-:S05]  /*17650*/  @P0 IMAD.MOV.U32 R11, RZ, RZ, R88 ;  /* 0x000000ffff0b0224 */ /* 0x002fca00078e0058 */
[----:B------:R1:W2:Y:S02]  /*17660*/  @P0 LDG.E.U8 R18, desc[UR24][R10.64] ;  /* 0x000000180a120981 */ /* 0x0002a4000c1e1100 */
[----:B-1----:R-:W-:Y:S01]  /*17670*/  IMAD R10, R92, UR4, RZ ;  /* 0x000000045c0a7c24 */ /* 0x002fe2000f8e02ff */
[----:B------:R-:W-:Y:S01]  /*17680*/  PRMT R17, RZ, 0x7610, R17 ;  /* 0x00007610ff117816 */ /* 0x000fe20000000011 */
[----:B------:R-:W2:Y:S01]  /*17690*/  LDL.LU R92, [R1+0xd40] ;  /* 0x000d4000015c7983 */ /* 0x000ea20000300800 */
[----:B------:R-:W1:Y:S02]  /*176a0*/  LDCU UR4, c[0x0][0x3b0] ;  /* 0x00007600ff0477ac */ /* 0x000e640008000800 */
[----:B------:R-:W-:-:S04]  /*176b0*/  IADD3 R11, P1, PT, R10, R9, RZ ;  /* 0x000000090a0b7210 */ /* 0x000fc80007f3e0ff */
[----:B0-----:R-:W-:Y:S01]  /*176c0*/  LEA.HI.X.SX32 R88, R10, R8, 0x1, P1 ;  /* 0x000000080a587211 */ /* 0x001fe200008f0eff */
[----:B------:R-:W-:Y:S01]  /*176d0*/  @P0 IMAD.MOV.U32 R10, RZ, RZ, R11 ;  /* 0x000000ffff0a0224 */ /* 0x000fe200078e000b */
[----:B----4-:R-:W-:Y:S04]  /*176e0*/  STS.U8 [R86+UR10+0x1b80], R84 ;  /* 0x001b805456007988 */ /* 0x010fe8000800000a */
[----:B---3--:R0:W-:Y:S04]  /*176f0*/  STS.U8 [R86+UR10+0x3b80], R80 ;  /* 0x003b805056007988 */ /* 0x0081e8000800000a */
[----:B0-----:R-:W3:Y:S04]  /*17700*/  LDL.LU R80, [R1+0x438] ;  /* 0x0004380001507983 */ /* 0x001ee80000300800 */
[----:B------:R-:W4:Y:S04]  /*17710*/  LDL.LU R84, [R1+0x434] ;  /* 0x0004340001547983 */ /* 0x000f280000300800 */
[----:B------:R0:W-:Y:S04]  /*17720*/  STL [R1+0x420], R11 ;  /* 0x0004200b01007387 */ /* 0x0001e80000100800 */
[----:B------:R1:W-:Y:S01]  /*17730*/  STL [R1+0x41c], R88 ;  /* 0x00041c5801007387 */ /* 0x0003e20000100800 */
[----:B0-----:R-:W-:-:S05]  /*17740*/  @P0 IMAD.MOV.U32 R11, RZ, RZ, R88 ;  /* 0x000000ffff0b0224 */ /* 0x001fca00078e0058 */
[----:B------:R0:W4:Y:S02]  /*17750*/  @P0 LDG.E.U8 R17, desc[UR24][R10.64] ;  /* 0x000000180a110981 */ /* 0x000124000c1e1100 */
[----:B0-----:R-:W-:Y:S01]  /*17760*/  IMAD R10, R2, UR5, RZ ;  /* 0x00000005020a7c24 */ /* 0x001fe2000f8e02ff */
[----:B------:R-:W-:Y:S01]  /*17770*/  PRMT R16, RZ, 0x7610, R16 ;  /* 0x00007610ff107816 */ /* 0x000fe20000000010 */
[----:B------:R-:W4:Y:S01]  /*17780*/  LDL.LU R2, [R1+0xd3c] ;  /* 0x000d3c0001027983 */ /* 0x000f220000300800 */
[----:B------:R-:W0:Y:S03]  /*17790*/  LDCU UR5, c[0x0][0x3b0] ;  /* 0x00007600ff0577ac */ /* 0x000e260008000800 */
[----:B-1----:R-:W4:Y:S01]  /*177a0*/  LDL.LU R88, [R1+0x440] ;  /* 0x0004400001587983 */ /* 0x002f220000300800 */
[----:B------:R-:W-:-:S03]  /*177b0*/  IADD3 R11, P1, PT, R10, R9, RZ ;  /* 0x000000090a0b7210 */ /* 0x000fc60007f3e0ff */
[----:B--2---:R1:W-:Y:S04]  /*177c0*/  STS.U8 [R86+UR10+0x1f80], R87 ;  /* 0x001f805756007988 */ /* 0x0043e8000800000a */
[----:B------:R2:W-:Y:S04]  /*177d0*/  STS.U8 [R86+UR10+0x3f80], R83 ;  /* 0x003f805356007988 */ /* 0x0005e8000800000a */
[----:B-1----:R-:W4:Y:S01]  /*177e0*/  LDL.LU R87, [R1+0x43c] ;  /* 0x00043c0001577983 */ /* 0x002f220000300800 */
[----:B--2---:R-:W-:-:S03]  /*177f0*/  LEA.HI.X.SX32 R83, R10, R8, 0x1, P1 ;  /* 0x000000080a537211 */ /* 0x004fc600008f0eff */
[----:B------:R1:W-:Y:S01]  /*17800*/  STL [R1+0x428], R11 ;  /* 0x0004280b01007387 */ /* 0x0003e20000100800 */
[----:B------:R-:W-:-:S03]  /*17810*/  @P0 IMAD.MOV.U32 R10, RZ, RZ, R11 ;  /* 0x000000ffff0a0224 */ /* 0x000fc600078e000b */
[----:B------:R2:W-:Y:S01]  /*17820*/  STL [R1+0x424], R83 ;  /* 0x0004245301007387 */ /* 0x0005e20000100800 */
[----:B-1----:R-:W-:-:S03]  /*17830*/  @P0 IMAD.MOV.U32 R11, RZ, RZ, R83 ;  /* 0x000000ffff0b0224 */ /* 0x002fc600078e0053 */
[----:B--2---:R-:W2:Y:S04]  /*17840*/  LDL.LU R83, [R1+0x448] ;  /* 0x0004480001537983 */ /* 0x004ea80000300800 */
[----:B------:R1:W2:Y:S04]  /*17850*/  @P0 LDG.E.U8 R16, desc[UR24][R10.64] ;  /* 0x000000180a100981 */ /* 0x0002a8000c1e1100 */
[----:B------:R0:W-:Y:S04]  /*17860*/  STS.U8 [R85+UR10+0x4000], R82 ;  /* 0x0040005255007988 */ /* 0x0001e8000800000a */
[----:B0-----:R-:W2:Y:S01]  /*17870*/  LDL.LU R82, [R1+0x444] ;  /* 0x0004440001527983 */ /* 0x001ea20000300800 */
[----:B-1----:R-:W-:Y:S01]  /*17880*/  IMAD R10, R14, UR4, RZ ;  /* 0x000000040e0a7c24 */ /* 0x002fe2000f8e02ff */
[----:B------:R-:W-:Y:S01]  /*17890*/  PRMT R15, RZ, 0x7610, R15 ;  /* 0x00007610ff0f7816 */ /* 0x000fe2000000000f */
[----:B------:R-:W0:Y:S03]  /*178a0*/  LDCU UR4, c[0x0][0x3b0] ;  /* 0x00007600ff0477ac */ /* 0x000e260008000800 */
[C---:B------:R-:W-:Y:S01]  /*178b0*/  IADD3 R11, P1, PT, R10.reuse, R9, RZ ;  /* 0x000000090a0b7210 */ /* 0x040fe20007f3e0ff */
[----:B------:R1:W-:Y:S04]  /*178c0*/  STS.U8 [R85+UR10+0x4200], R81 ;  /* 0x0042005155007988 */ /* 0x0003e8000800000a */
[----:B------:R0:W-:Y:S01]  /*178d0*/  STL [R1+0x430], R11 ;  /* 0x0004300b01007387 */ /* 0x0001e20000100800 */
[----:B-1----:R-:W-:Y:S01]  /*178e0*/  LEA.HI.X.SX32 R81, R10, R8, 0x1, P1 ;  /* 0x000000080a517211 */ /* 0x002fe200008f0eff */
[----:B------:R-:W-:-:S04]  /*178f0*/  @P0 IMAD.MOV.U32 R10, RZ, RZ, R11 ;  /* 0x000000ffff0a0224 */ /* 0x000fc800078e000b */
[----:B0-----:R-:W-:-:S05]  /*17900*/  @P0 IMAD.MOV.U32 R11, RZ, RZ, R81 ;  /* 0x000000ffff0b0224 */ /* 0x001fca00078e0051 */
[----:B------:R0:W2:Y:S02]  /*17910*/  @P0 LDG.E.U8 R15, desc[UR24][R10.64] ;  /* 0x000000180a0f0981 */ /* 0x0000a4000c1e1100 */
[----:B0-----:R-:W-:Y:S02]  /*17920*/  IMAD R10, R69, UR5, RZ ;  /* 0x00000005450a7c24 */ /* 0x001fe4000f8e02ff */
[----:B------:R0:W-:Y:S01]  /*17930*/  STL [R1+0x42c], R81 ;  /* 0x00042c5101007387 */ /* 0x0001e20000100800 */
[----:B------:R-:W-:Y:S01]  /*17940*/  PRMT R14, RZ, 0x7610, R14 ;  /* 0x00007610ff0e7816 */ /* 0x000fe2000000000e */
[----:B------:R-:W1:Y:S01]  /*17950*/  LDCU UR5, c[0x0][0x3b0] ;  /* 0x00007600ff0577ac */ /* 0x000e620008000800 */
[----:B------:R-:W-:Y:S01]  /*17960*/  IADD3 R11, P1, PT, R10, R9, RZ ;  /* 0x000000090a0b7210 */ /* 0x000fe20007f3e0ff */
[----:B------:R-:W2:Y:S04]  /*17970*/  LDL.LU R69, [R1+0xd38] ;  /* 0x000d380001457983 */ /* 0x000ea80000300800 */
[----:B0-----:R-:W2:Y:S01]  /*17980*/  LDL.LU R81, [R1+0x450] ;  /* 0x0004500001517983 */ /* 0x001ea20000300800 */
[----:B------:R-:W-:-:S03]  /*17990*/  PRMT R13, RZ, 0x7610, R13 ;  /* 0x00007610ff0d7816 */ /* 0x000fc6000000000d */
[----:B---3--:R0:W-:Y:S04]  /*179a0*/  STS.U8 [R85+UR10+0x4400], R80 ;  /* 0x0044005055007988 */ /* 0x0081e8000800000a */
[----:B----4-:R3:W-:Y:S04]  /*179b0*/  STS.U8 [R85+UR10+0x4600], R84 ;  /* 0x0046005455007988 */ /* 0x0107e8000800000a */
[----:B0-----:R-:W4:Y:S01]  /*179c0*/  LDL.LU R80, [R1+0x44c] ;  /* 0x00044c0001507983 */ /* 0x001f220000300800 */
[----:B---3--:R-:W-:-:S03]  /*179d0*/  LEA.HI.X.SX32 R84, R10, R8, 0x1, P1 ;  /* 0x000000080a547211 */ /* 0x008fc600008f0eff */
[----:B------:R0:W-:Y:S01]  /*179e0*/  STL [R1+0x438], R11 ;  /* 0x0004380b01007387 */ /* 0x0001e20000100800 */
[----:B------:R-:W-:-:S03]  /*179f0*/  @P0 IMAD.MOV.U32 R10, RZ, RZ, R11 ;  /* 0x000000ffff0a0224 */ /* 0x000fc600078e000b */
[----:B------:R3:W-:Y:S01]  /*17a00*/  STL [R1+0x434], R84 ;  /* 0x0004345401007387 */ /* 0x0007e20000100800 */
[----:B0-----:R-:W-:-:S05]  /*17a10*/  @P0 IMAD.MOV.U32 R11, RZ, RZ, R84 ;  /* 0x000000ffff0b0224 */ /* 0x001fca00078e0054 */
[----:B------:R0:W4:Y:S02]  /*17a20*/  @P0 LDG.E.U8 R14, desc[UR24][R10.64] ;  /* 0x000000180a0e0981 */ /* 0x000124000c1e1100 */
[----:B0-----:R-:W-:Y:S02]  /*17a30*/  IMAD R10, R68, UR4, RZ ;  /* 0x00000004440a7c24 */ /* 0x001fe4000f8e02ff */
[----:B------:R-:W-:Y:S01]  /*17a40*/  STS.U8 [R85+UR10+0x4800], R88 ;  /* 0x0048005855007988 */ /* 0x000fe2000800000a */
[----:B------:R-:W0:Y:S03]  /*17a50*/  LDCU UR4, c[0x0][0x3b0] ;  /* 0x00007600ff0477ac */ /* 0x000e260008000800 */
[----:B------:R-:W4:Y:S04]  /*17a60*/  LDL.LU R68, [R1+0xd34] ;  /* 0x000d340001447983 */ /* 0x000f280000300800 */
[----:B------:R-:W4:Y:S04]  /*17a70*/  LDL.LU R86, [R1+0x458] ;  /* 0x0004580001567983 */ /* 0x000f280000300800 */
[----:B---3--:R-:W3:Y:S01]  /*17a80*/  LDL.LU R84, [R1+0x454] ;  /* 0x0004540001547983 */ /* 0x008ee20000300800 */
[----:B------:R-:W-:-:S05]  /*17a90*/  IADD3 R11, P1, PT, R10, R9, RZ ;  /* 0x000000090a0b7210 */ /* 0x000fca0007f3e0ff */
[----:B------:R-:W-:Y:S04]  /*17aa0*/  STL [R1+0x440], R11 ;  /* 0x0004400b01007387 */ /* 0x000fe80000100800 */
[----:B------:R0:W-:Y:S02]  /*17ab0*/  STS.U8 [R85+UR10+0x4a00], R87 ;  /* 0x004a005755007988 */ /* 0x0001e4000800000a */
[----:B0-----:R-:W-:Y:S01]  /*17ac0*/  LEA.HI.X.SX32 R87, R10, R8, 0x1, P1 ;  /* 0x000000080a577211 */ /* 0x001fe200008f0eff */
[----:B------:R-:W-:-:S04]  /*17ad0*/  @P0 IMAD.MOV.U32 R10, RZ, RZ, R11 ;  /* 0x000000ffff0a0224 */ /* 0x000fc800078e000b */
[----:B------:R-:W-:Y:S01]  /*17ae0*/  @P0 IMAD.MOV.U32 R11, RZ, RZ, R87 ;  /* 0x000000ffff0b0224 */ /* 0x000fe200078e0057 */
[----:B------:R-:W-:Y:S04]  /*17af0*/  STL [R1+0x43c], R87 ;  /* 0x00043c5701007387 */ /* 0x000fe80000100800 */
[----:B------:R1:W3:Y:S04]  /*17b00*/  @P0 LDG.E.U8 R13, desc[UR24][R10.64] ;  /* 0x000000180a0d0981 */ /* 0x0002e8000c1e1100 */
[----:B--2---:R0:W-:Y:S01]  /*17b10*/  STS.U8 [R85+UR10+0x4c00], R83 ;  /* 0x004c005355007988 */ /* 0x0041e2000800000a */
[----:B-1----:R-:W-:-:S03]  /*17b20*/  IMAD R10, R3, UR5, RZ ;  /* 0x00000005030a7c24 */ /* 0x002fc6000f8e02ff */
[----:B------:R-:W2:Y:S04]  /*17b30*/  LDL.LU R3, [R1+0xd30] ;  /* 0x000d300001037983 */ /* 0x000ea80000300800 */
[----:B0-----:R-:W2:Y:S04]  /*17b40*/  LDL.LU R83, [R1+0x958] ;  /* 0x0009580001537983 */ /* 0x001ea80000300800 */
[----:B------:R0:W-:Y:S04]  /*17b50*/  STS.U8 [R85+UR10+0x4e00], R82 ;  /* 0x004e005255007988 */ /* 0x0001e8000800000a */
[----:B0-----:R-:W2:Y:S01]  /*17b60*/  LDL.LU R82, [R1+0x954] ;  /* 0x0009540001527983 */ /* 0x001ea20000300800 */
[----:B------:R-:W-:-:S04]  /*17b70*/  IADD3 R11, P1, PT, R10, R9, RZ ;  /* 0x000000090a0b7210 */ /* 0x000fc80007f3e0ff */
[----:B------:R-:W-:Y:S01]  /*17b80*/  LEA.HI.X.SX32 R87, R10, R8, 0x1, P1 ;  /* 0x000000080a577211 */ /* 0x000fe200008f0eff */
[----:B------:R0:W-:Y:S01]  /*17b90*/  STL [R1+0x448], R11 ;  /* 0x0004480b01007387 */ /* 0x0001e20000100800 */
[----:B------:R-:W-:Y:S01]  /*17ba0*/  PRMT R12, RZ, 0x7610, R12 ;  /* 0x00007610ff0c7816 */ /* 0x000fe2000000000c */
[----:B------:R-:W-:Y:S02]  /*17bb0*/  @P0 IMAD.MOV.U32 R10, RZ, RZ, R11 ;  /* 0x000000ffff0a0224 */ /* 0x000fe400078e000b */
[----:B0-----:R-:W-:-:S05]  /*17bc0*/  @P0 IMAD.MOV.U32 R11, RZ, RZ, R87 ;  /* 0x000000ffff0b0224 */ /* 0x001fca00078e0057 */
[----:B------:R0:W2:Y:S02]  /*17bd0*/  @P0 LDG.E.U8 R12, desc[UR24][R10.64] ;  /* 0x000000180a0c0981 */ /* 0x0000a4000c1e1100 */
[----:B0-----:R-:W-:Y:S01]  /*17be0*/  IMAD R10, R70, UR4, RZ ;  /* 0x00000004460a7c24 */ /* 0x001fe2000f8e02ff */
[----:B------:R-:W0:Y:S01]  /*17bf0*/  LDCU UR4, c[0x0][0x3b0] ;  /* 0x00007600ff0477ac */ /* 0x000e220008000800 */
[----:B------:R-:W-:Y:S01]  /*17c00*/  STS.U8 [R85+UR10+0x5000], R81 ;  /* 0x0050005155007988 */ /* 0x000fe2000800000a */
[----:B------:R-:W-:-:S03]  /*17c10*/  PRMT R11, RZ, 0x7610, R11 ;  /* 0x00007610ff0b7816 */ /* 0x000fc6000000000b */
[----:B------:R-:W-:Y:S04]  /*17c20*/  STL [R1+0x444], R87 ;  /* 0x0004445701007387 */ /* 0x000fe80000100800 */
[----:B------:R-:W2:Y:S04]  /*17c30*/  LDL.LU R70, [R1+0xd2c] ;  /* 0x000d2c0001467983 */ /* 0x000ea80000300800 */
[----:B----4-:R1:W-:Y:S02]  /*17c40*/  STS.U8 [R85+UR10+0x5200], R80 ;  /* 0x0052005055007988 */ /* 0x0103e4000800000a */
[----:B-1----:R-:W-:-:S04]  /*17c50*/  IADD3 R80, P1, PT, R10, R9, RZ ;  /* 0x000000090a507210 */ /* 0x002fc80007f3e0ff */
[----:B------:R-:W-:Y:S01]  /*17c60*/  LEA.HI.X.SX32 R81, R10, R8, 0x1, P1 ;  /* 0x000000080a517211 */ /* 0x000fe200008f0eff */
[----:B0-----:R-:W-:Y:S01]  /*17c70*/  IMAD R10, R4, UR4, RZ ;  /* 0x00000004040a7c24 */ /* 0x001fe2000f8e02ff */
[----:B------:R-:W0:Y:S01]  /*17c80*/  LDCU UR4, c[0x0][0x3b0] ;  /* 0x00007600ff0477ac */ /* 0x000e220008000800 */
[----:B------:R1:W-:Y:S04]  /*17c90*/  STL [R1+0x450], R80 ;  /* 0x0004505001007387 */ /* 0x0003e80000100800 */
[----:B------:R1:W4:Y:S04]  /*17ca0*/  @P0 LDG.E.U8 R11, desc[UR24][R80.64] ;  /* 0x00000018500b0981 */ /* 0x000328000c1e1100 */
[----:B------:R0:W-:Y:S04]  /*17cb0*/  STL [R1+0x44c], R81 ;  /* 0x00044c5101007387 */ /* 0x0001e80000100800 */
[----:B------:R-:W4:Y:S01]  /*17cc0*/  LDL.LU R89, [R1+0x950] ;  /* 0x0009500001597983 */ /* 0x000f220000300800 */
[----:B-1----:R-:W-:-:S03]  /*17cd0*/  IADD3 R80, P1, PT, R10, R9, RZ ;  /* 0x000000090a507210 */ /* 0x002fc60007f3e0ff */
[----:B------:R-:W4:Y:S04]  /*17ce0*/  LDL.LU R4, [R1+0xd28] ;  /* 0x000d280001047983 */ /* 0x000f280000300800 */
[----:B------:R-:W-:Y:S04]  /*17cf0*/  STS.U8 [R85+UR10+0x5400], R86 ;  /* 0x0054005655007988 */ /* 0x000fe8000800000a */
[----:B---3--:R1:W-:Y:S01]  /*17d00*/  STS.U8 [R85+UR10+0x5600], R84 ;  /* 0x0056005455007988 */ /* 0x0083e2000800000a */
[----:B0-----:R-:W-:Y:S02]  /*17d10*/  LEA.HI.X.SX32 R81, R10, R8, 0x1, P1 ;  /* 0x000000080a517211 */ /* 0x001fe400008f0eff */
[----:B------:R-:W-:Y:S01]  /*17d20*/  PRMT R10, RZ, 0x7610, R10 ;  /* 0x00007610ff0a7816 */ /* 0x000fe2000000000a */
[----:B------:R0:W-:Y:S05]  /*17d30*/  STL [R1+0x458], R80 ;  /* 0x0004585001007387 */ /* 0x0001ea0000100800 */
[----:B------:R0:W3:Y:S01]  /*17d40*/  @P0 LDG.E.U8 R10, desc[UR24][R80.64] ;  /* 0x00000018500a0981 */ /* 0x0000e2000c1e1100 */
[----:B-1----:R-:W1:Y:S01]  /*17d50*/  S2R R84, SR_TID.X ;  /* 0x0000000000547919 */ /* 0x002e620000002100 */
[----:B0-----:R-:W-:-:S02]  /*17d60*/  IMAD R80, R0, UR4, RZ ;  /* 0x0000000400507c24 */ /* 0x001fc4000f8e02ff */
[----:B------:R0:W-:Y:S03]  /*17d70*/  STL [R1+0x454], R81 ;  /* 0x0004545101007387 */ /* 0x0001e60000100800 */
[C---:B------:R-:W-:Y:S01]  /*17d80*/  IADD3 R9, P1, PT, R80.reuse, R9, RZ ;  /* 0x0000000950097210 */ /* 0x040fe20007f3e0ff */
[----:B------:R-:W3:Y:S03]  /*17d90*/  LDL.LU R0, [R1+0xd24] ;  /* 0x000d240001007983 */ /* 0x000ee60000300800 */
[----:B0-----:R-:W-:Y:S01]  /*17da0*/  LEA.HI.X.SX32 R81, R80, R8, 0x1, P1 ;  /* 0x0000000850517211 */ /* 0x001fe200008f0eff */
[----:B------:R-:W-:Y:S01]  /*17db0*/  @P0 IMAD.MOV.U32 R80, RZ, RZ, R9 ;  /* 0x000000ffff500224 */ /* 0x000fe200078e0009 */
[----:B------:R-:W-:Y:S01]  /*17dc0*/  PRMT R8, RZ, 0x7610, R8 ;  /* 0x00007610ff087816 */ /* 0x000fe20000000008 */
[----:B------:R-:W-:Y:S04]  /*17dd0*/  STL [R1+0x230], R9 ;  /* 0x0002300901007387 */ /* 0x000fe80000100800 */
[----:B------:R0:W-:Y:S04]  /*17de0*/  STL [R1+0x22c], R81 ;  /* 0x00022c5101007387 */ /* 0x0001e80000100800 */
[----:B------:R1:W3:Y:S04]  /*17df0*/  @P0 LDG.E.U8 R8, desc[UR24][R80.64] ;  /* 0x0000001850080981 */ /* 0x0002e8000c1e1100 */
[----:B0-----:R-:W3:Y:S01]  /*17e00*/  LDL.LU R81, [R1+0x94c] ;  /* 0x00094c0001517983 */ /* 0x001ee20000300800 */
[----:B-1----:R-:W-:-:S03]  /*17e10*/  LOP3.LUT R80, R84, 0x7f, RZ, 0xc0, !PT ;  /* 0x0000007f54507812 */ /* 0x002fc600078ec0ff */
[----:B------:R-:W3:Y:S04]  /*17e20*/  LDL.LU R9, [R1+0x940] ;  /* 0x0009400001097983 */ /* 0x000ee80000300800 */
[----:B------:R-:W3:Y:S04]  /*17e30*/  LDL.LU R93, [R1+0x934] ;  /* 0x00093400015d7983 */ /* 0x000ee80000300800 */
[----:B------:R-:W3:Y:S04]  /*17e40*/  LDL.LU R91, [R1+0x928] ;  /* 0x00092800015b7983 */ /* 0x000ee80000300800 */
[----:B------:R-:W3:Y:S04]  /*17e50*/  LDL.LU R90, [R1+0x91c] ;  /* 0x00091c00015a7983 */ /* 0x000ee80000300800 */
[----:B------:R-:W3:Y:S04]  /*17e60*/  LDL.LU R88, [R1+0x910] ;  /* 0x0009100001587983 */ /* 0x000ee80000300800 */
[----:B------:R-:W3:Y:S04]  /*17e70*/  LDL.LU R87, [R1+0x904] ;  /* 0x0009040001577983 */ /* 0x000ee80000300800 */
[----:B------:R-:W3:Y:S04]  /*17e80*/  LDL.LU R86, [R1+0x8f4] ;  /* 0x0008f40001567983 */ /* 0x000ee80000300800 */
[----:B------:R-:W3:Y:S04]  /*17e90*/  LDL.LU R85, [R1+0xe0] ;  /* 0x0000e00001557983 */ /* 0x000ee80000300800 */
[----:B--2---:R0:W-:Y:S04]  /*17ea0*/  STS.U8 [R80+UR10+0x5800], R83 ;  /* 0x0058005350007988 */ /* 0x0041e8000800000a */
[----:B------:R-:W2:Y:S04]  /*17eb0*/  LDL.LU R84, [R1+0xd0] ;  /* 0x0000d00001547983 */ /* 0x000ea80000300800 */
[----:B------:R1:W-:Y:S04]  /*17ec0*/  STS.U8 [R80+UR10+0x5a00], R82 ;  /* 0x005a005250007988 */ /* 0x0003e8000800000a */
[----:B0-----:R-:W2:Y:S04]  /*17ed0*/  LDL.LU R83, [R1+0xc0] ;  /* 0x0000c00001537983 */ /* 0x001ea80000300800 */
[----:B-1----:R-:W2:Y:S04]  /*17ee0*/  LDL.LU R82, [R1+0xb0] ;  /* 0x0000b00001527983 */ /* 0x002ea80000300800 */
[----:B----4-:R0:W-:Y:S04]  /*17ef0*/  STS.U8 [R80+UR10+0x5c00], R89 ;  /* 0x005c005950007988 */ /* 0x0101e8000800000a */
[----:B------:R-:W-:Y:S04]  /*17f00*/  STS.U8 [R80+UR10+0x5e00], R78 ;  /* 0x005e004e50007988 */ /* 0x000fe8000800000a */
        /* <DEDUP_REMOVED lines=16> */
[----:B0-----:R-:W4:Y:S04]  /*18010*/  LDL.LU R89, [R1+0xa0] ;  /* 0x0000a00001597983 */ /* 0x001f280000300800 */
[----:B---3--:R0:W-:Y:S04]  /*18020*/  STS.U8 [R5+UR10+0x4480], R93 ;  /* 0x0044805d05007988 */ /* 0x0081e8000800000a */
[----:B------:R1:W-:Y:S04]  /*18030*/  STS.U8 [R5+UR10+0x4a80], R88 ;  /* 0x004a805805007988 */ /* 0x0003e8000800000a */
[----:B0-----:R-:W3:Y:S04]  /*18040*/  LDL.LU R93, [R1+0x948] ;  /* 0x00094800015d7983 */ /* 0x001ee80000300800 */
[----:B------:R0:W-:Y:S04]  /*18050*/  STS.U8 [R5+UR10+0x4c80], R87 ;  /* 0x004c805705007988 */ /* 0x0001e8000800000a */
[----:B-1----:R-:W3:Y:S04]  /*18060*/  LDL.LU R88, [R1+0x93c] ;  /* 0x00093c0001587983 */ /* 0x002ee80000300800 */
[----:B------:R1:W-:Y:S04]  /*18070*/  STS.U8 [R5+UR10+0x4e80], R86 ;  /* 0x004e805605007988 */ /* 0x0003e8000800000a */
[----:B0-----:R-:W3:Y:S04]  /*18080*/  LDL.LU R87, [R1+0x930] ;  /* 0x0009300001577983 */ /* 0x001ee80000300800 */
[----:B------:R0:W-:Y:S04]  /*18090*/  STS.U8 [R5+UR10+0x5080], R85 ;  /* 0x0050805505007988 */ /* 0x0001e8000800000a */
[----:B-1----:R-:W3:Y:S04]  /*180a0*/  LDL.LU R86, [R1+0x924] ;  /* 0x0009240001567983 */ /* 0x002ee80000300800 */
[----:B--2---:R1:W-:Y:S04]  /*180b0*/  STS.U8 [R5+UR10+0x5280], R84 ;  /* 0x0052805405007988 */ /* 0x0043e8000800000a */
[----:B0-----:R-:W2:Y:S04]  /*180c0*/  LDL.LU R85, [R1+0x918] ;  /* 0x0009180001557983 */ /* 0x001ea80000300800 */
[----:B------:R0:W-:Y:S04]  /*180d0*/  STS.U8 [R5+UR10+0x5480], R83 ;  /* 0x0054805305007988 */ /* 0x0001e8000800000a */
[----:B-1----:R-:W2:Y:S04]  /*180e0*/  LDL.LU R84, [R1+0x90c] ;  /* 0x00090c0001547983 */ /* 0x002ea80000300800 */
[----:B------:R1:W-:Y:S04]  /*180f0*/  STS.U8 [R5+UR10+0x5680], R82 ;  /* 0x0056805205007988 */ /* 0x0003e8000800000a */
[----:B0-----:R-:W2:Y:S04]  /*18100*/  LDL.LU R83, [R1+0x900] ;  /* 0x0009000001537983 */ /* 0x001ea80000300800 */
[----:B------:R0:W-:Y:S04]  /*18110*/  STS.U8 [R5+UR10+0x5a80], R3 ;  /* 0x005a800305007988 */ /* 0x0001e8000800000a */
[----:B-1----:R-:W2:Y:S04]  /*18120*/  LDL.LU R82, [R1+0x8e0] ;  /* 0x0008e00001527983 */ /* 0x002ea80000300800 */
[----:B0-----:R-:W2:Y:S04]  /*18130*/  LDL.LU R3, [R1+0xd20] ;  /* 0x000d200001037983 */ /* 0x001ea80000300800 */
[----:B------:R0:W-:Y:S04]  /*18140*/  STS.U8 [R5+UR10+0x5c80], R2 ;  /* 0x005c800205007988 */ /* 0x0001e8000800000a */
[----:B------:R1:W-:Y:S04]  /*18150*/  STS.U8 [R5+UR10+0x4680], R91 ;  /* 0x0046805b05007988 */ /* 0x0003e8000800000a */
[----:B------:R1:W-:Y:S04]  /*18160*/  STS.U8 [R5+UR10+0x4880], R90 ;  /* 0x0048805a05007988 */ /* 0x0003e8000800000a */
[----:B0-----:R-:W2:Y:S04]  /*18170*/  LDL.LU R2, [R1+0xd1c] ;  /* 0x000d1c0001027983 */ /* 0x001ea80000300800 */
[----:B-1----:R-:W2:Y:S04]  /*18180*/  LDL.LU R91, [R1+0xdc] ;  /* 0x0000dc00015b7983 */ /* 0x002ea80000300800 */
[----:B------:R-:W-:Y:S04]  /*18190*/  STS.U8 [R5+UR10+0x4080], R81 ;  /* 0x0040805105007988 */ /* 0x000fe8000800000a */
[----:B------:R-:W-:Y:S04]  /*181a0*/  STS.U8 [R5+UR10+0x4280], R9 ;  /* 0x0042800905007988 */ /* 0x000fe8000800000a */
[----:B------:R-:W2:Y:S04]  /*181b0*/  LDL.LU R90, [R1+0xc8] ;  /* 0x0000c800015a7983 */ /* 0x000ea80000300800 */
        /* <DEDUP_REMOVED lines=17> */
[----:B----4-:R0:W-:Y:S04]  /*182d0*/  STS.U8 [R5+UR10+0x5880], R89 ;  /* 0x0058805905007988 */ /* 0x0101e8000800000a */
[----:B0-----:R-:W4:Y:S04]  /*182e0*/  LDL.LU R89, [R1+0xbc] ;  /* 0x0000bc0001597983 */ /* 0x001f280000300800 */
[----:B------:R-:W-:Y:S04]  /*182f0*/  STS.U8 [R6+UR10+0x5900], R4 ;  /* 0x0059000406007988 */ /* 0x000fe8000800000a */
[----:B---3--:R0:W-:Y:S04]  /*18300*/  STS.U8 [R6+UR10+0x4300], R88 ;  /* 0x0043005806007988 */ /* 0x0081e8000800000a */
        /* <DEDUP_REMOVED lines=12> */
[----:B------:R1:W-:Y:S04]  /*183d0*/  STS.U8 [R6+UR10+0x5700], R3 ;  /* 0x0057000306007988 */ /* 0x0003e8000800000a */
[----:B0-----:R-:W2:Y:S04]  /*183e0*/  LDL.LU R82, [R1+0x8fc] ;  /* 0x0008fc0001527983 */ /* 0x001ea80000300800 */
[----:B------:R0:W-:Y:S04]  /*183f0*/  STS.U8 [R6+UR10+0x5b00], R68 ;  /* 0x005b004406007988 */ /* 0x0001e8000800000a */
[----:B-1----:R-:W2:Y:S04]  /*18400*/  LDL.LU R3, [R1+0xd18] ;  /* 0x000d180001037983 */ /* 0x002ea80000300800 */
[----:B------:R-:W2:Y:S04]  /*18410*/  LDL.LU R4, [R1+0xd14] ;  /* 0x000d140001047983 */ /* 0x000ea80000300800 */
[----:B0-----:R-:W2:Y:S04]  /*18420*/  LDL.LU R68, [R1+0xd10] ;  /* 0x000d100001447983 */ /* 0x001ea80000300800 */
        /* <DEDUP_REMOVED lines=21> */
[----:B----4-:R-:W-:Y:S04]  /*18580*/  STS.U8 [R6+UR10+0x5500], R89 ;  /* 0x0055005906007988 */ /* 0x010fe8000800000a */
[----:B--2---:R0:W-:Y:S04]  /*18590*/  STS.U8 [R7+UR10+0x4f80], R68 ;  /* 0x004f804407007988 */ /* 0x0041e8000800000a */
[----:B0-----:R-:W2:Y:S04]  /*185a0*/  LDL.LU R68, [R1+0xd0c] ;  /* 0x000d0c0001447983 */ /* 0x001ea80000300800 */
[----:B------:R0:W-:Y:S04]  /*185b0*/  STS.U8 [R7+UR10+0x5180], R4 ;  /* 0x0051800407007988 */ /* 0x0001e8000800000a */
[----:B------:R1:W-:Y:S04]  /*185c0*/  STS.U8 [R7+UR10+0x5380], R3 ;  /* 0x0053800307007988 */ /* 0x0003e8000800000a */
[----:B------:R4:W-:Y:S04]  /*185d0*/  STS.U8 [R7+UR10+0x5580], R2 ;  /* 0x0055800207007988 */ /* 0x0009e8000800000a */
[----:B0-----:R0:W5:Y:S04]  /*185e0*/  LDL.LU R4, [R1+0xd08] ;  /* 0x000d080001047983 */ /* 0x0011680000300800 */
[----:B-1----:R0:W5:Y:S04]  /*185f0*/  LDL.LU R3, [R1+0xd04] ;  /* 0x000d040001037983 */ /* 0x0021680000300800 */
[----:B----4-:R0:W5:Y:S04]  /*18600*/  LDL.LU R2, [R1+0xd00] ;  /* 0x000d000001027983 */ /* 0x0101680000300800 */
[----:B------:R1:W-:Y:S04]  /*18610*/  STS.U8 [R7+UR10+0x5780], R0 ;  /* 0x0057800007007988 */ /* 0x0003e8000800000a */
[----:B------:R4:W-:Y:S04]  /*18620*/  STS.U8 [R7+UR10+0x5980], R70 ;  /* 0x0059804607007988 */ /* 0x0009e8000800000a */
[----:B------:R0:W-:Y:S04]  /*18630*/  STS.U8 [R7+UR10+0x5b80], R69 ;  /* 0x005b804507007988 */ /* 0x0001e8000800000a */
[----:B-1----:R1:W5:Y:S04]  /*18640*/  LDL.LU R0, [R1+0xcfc] ;  /* 0x000cfc0001007983 */ /* 0x0023680000300800 */
[----:B----4-:R1:W5:Y:S04]  /*18650*/  LDL.LU R70, [R1+0xcf8] ;  /* 0x000cf80001467983 */ /* 0x0103680000300800 */
[----:B0-----:R1:W5:Y:S04]  /*18660*/  LDL.LU R69, [R1+0xcf4] ;  /* 0x000cf40001457983 */ /* 0x0013680000300800 */
[----:B--2---:R0:W-:Y:S04]  /*18670*/  STS.U8 [R7+UR10+0x7f80], R68 ;  /* 0x007f804407007988 */ /* 0x0041e8000800000a */
[----:B0-----:R1:W5:Y:S04]  /*18680*/  LDL.LU R68, [R1+0xcf0] ;  /* 0x000cf00001447983 */ /* 0x0013680000300800 */
[----:B------:R0:W-:Y:S02]  /*18690*/  STS.U8 [R7+UR10+0x4d80], R82 ;  /* 0x004d805207007988 */ /* 0x0001e4000800000a */
[----:B0-----:R-:W0:Y:S02]  /*186a0*/  LDC R82, c[0x0][0x3a0] ;  /* 0x0000e800ff527b82 */ /* 0x001e240000000800 */
[----:B---3--:R1:W-:Y:S04]  /*186b0*/  STS.U8 [R7+UR10+0x4180], R88 ;  /* 0x0041805807007988 */ /* 0x0083e8000800000a */
[----:B------:R1:W-:Y:S04]  /*186c0*/  STS.U8 [R7+UR10+0x4380], R87 ;  /* 0x0043805707007988 */ /* 0x0003e8000800000a */
        /* <DEDUP_REMOVED lines=20> */
[----:B------:R1:W-:Y:S01]  /*18810*/  STS.U8 [R7+UR10+0x7d80], R12 ;  /* 0x007d800c07007988 */ /* 0x0003e2000800000a */
[----:B------:R2:W-:Y:S06]  /*18820*/  MEMBAR.ALL.CTA ;  /* 0x0000000000007992 */ /* 0x0005ec0000008000 */
[----:B--2---:R-:W2:Y:S01]  /*18830*/  FENCE.VIEW.ASYNC.S ;  /* 0x00000000000073c6 */ /* 0x004ea20000000000 */
[----:B0-----:R-:W-:Y:S01]  /*18840*/  VIADD R82, R82, 0x3f ;  /* 0x0000003f52527836 */ /* 0x001fe20000000000 */
[----:B--2---:R-:W-:Y:S01]  /*18850*/  BAR.SYNC.DEFER_BLOCKING 0x0 ;  /* 0x0000000000007b1d */ /* 0x004fe20000010000 */
[----:B------:R-:W-:-:S04]  /*18860*/  ISETP.NE.U32.AND P0, PT, RZ, UR7, PT ;  /* 0x00000007ff007c0c */ /* 0x000fc8000bf05070 */
[C---:B------:R-:W-:Y:S02]  /*18870*/  ISETP.LT.OR P1, PT, R82.reuse, 0x40, P0 ;  /* 0x000000405200780c */ /* 0x040fe40000721670 */
[----:B------:R-:W-:-:S11]  /*18880*/  ISETP.GE.AND P2, PT, R82, 0x80, PT ;  /* 0x000000805200780c */ /* 0x000fd60003f46270 */
[----:B-1----:R-:W-:Y:S05]  /*18890*/  @P1 BRA `(.L_x_6) ;  /* 0x00000000008c1947 */ /* 0x002fea0003800000 */
[----:B------:R-:W-:Y:S02]  /*188a0*/  USHF.R.U32.HI UR16, URZ, 0x4, UR10 ;  /* 0x00000004ff107899 */ /* 0x000fe4000801160a */
[----:B------:R-:W-:Y:S02]  /*188b0*/  UIADD3 UR5, UPT, UPT, UR10, 0x4000, URZ ;  /* 0x000040000a057890 */ /* 0x000fe4000fffe0ff */
[----:B------:R-:W-:Y:S02]  /*188c0*/  USGXT.U32 UR16, UR16, 0xe ;  /* 0x0000000e1010789a */ /* 0x000fe40008000000 */
[----:B------:R-:W-:Y:S02]  /*188d0*/  USHF.R.U32.HI UR5, URZ, 0x4, UR5 ;  /* 0x00000004ff057899 */ /* 0x000fe40008011605 */
[----:B------:R-:W-:Y:S01]  /*188e0*/  UIADD3 UR26, UP1, UPT, UR16, 0x100, URZ ;  /* 0x00000100101a7890 */ /* 0x000fe2000ff3e0ff */
[----:B------:R-:W-:Y:S01]  /*188f0*/  UMOV UR4, URZ ;  /* 0x000000ff00047c82 */ /* 0x000fe20008000000 */
[----:B------:R-:W-:-:S02]  /*18900*/  USGXT.U32 UR6, UR5, 0xe ;  /* 0x0000000e0506789a */ /* 0x000fc40008000000 */
[----:B------:R-:W-:Y:S01]  /*18910*/  UIADD3.X UR27, UPT, UPT, UR4, 0x40004040, URZ, UP1, !UPT ;  /* 0x40004040041b7890 */ /* 0x000fe20008ffe4ff */
[----:B------:R-:W-:Y:S01]  /*18920*/  UMOV UR14, 0xfffffffe ;  /* 0xfffffffe000e7882 */ /* 0x000fe20000000000 */
[----:B------:R-:W-:Y:S01]  /*18930*/  UMOV UR15, 0x7fffbfdf ;  /* 0x7fffbfdf000f7882 */ /* 0x000fe20000000000 */
[----:B------:R-:W-:Y:S01]  /*18940*/  UMOV UR7, URZ ;  /* 0x000000ff00077c82 */ /* 0x000fe20008000000 */
[----:B------:R-:W-:Y:S02]  /*18950*/  UIADD3 UR20, UPT, UPT, UR8, 0x100, URZ ;  /* 0x0000010008147890 */ /* 0x000fe4000fffe0ff */
[----:B------:R-:W-:Y:S02]  /*18960*/  UIADD3.64 UR14, UPT, UPT, UR6, -UR14, URZ ;  /* 0x8000000e060e7297 */ /* 0x000fe4000fffe0ff */
[----:B------:R-:W-:Y:S02]  /*18970*/  UIADD3.64 UR18, UPT, UPT, UR26, 0x100, URZ ;  /* 0x000001001a127897 */ /* 0x000fe4000fffe0ff */
[----:B------:R-:W-:-:S02]  /*18980*/  UIADD3 UR21, UPT, UPT, UR8, 0x100, URZ ;  /* 0x0000010008157890 */ /* 0x000fc4000fffe0ff */
[----:B------:R-:W-:Y:S01]  /*18990*/  UIADD3.64 UR22, UPT, UPT, UR26, 0x200, URZ ;  /* 0x000002001a167897 */ /* 0x000fe2000fffe0ff */
[----:B------:R-:W-:Y:S01]  /*189a0*/  UMOV UR28, 0x0 ;  /* 0x00000000001c7882 */ /* 0x000fe20000000000 */
[----:B------:R-:W-:Y:S01]  /*189b0*/  UMOV UR29, 0x8408010 ;  /* 0x08408010001d7882 */ /* 0x000fe20000000000 */
[----:B------:R-:W-:Y:S01]  /*189c0*/  UMOV UR17, 0x40004040 ;  /* 0x4000404000117882 */ /* 0x000fe20000000000 */
[----:B------:R-:W-:Y:S01]  /*189d0*/  UMOV UR7, 0x80004020 ;  /* 0x8000402000077882 */ /* 0x000fe20000000000 */
[----:B------:R-:W-:Y:S01]  /*189e0*/  UMOV UR30, 0x0 ;  /* 0x00000000001e7882 */ /* 0x000fe20000000000 */
[----:B------:R-:W-:Y:S01]  /*189f0*/  UMOV UR31, 0x8408010 ;  /* 0x08408010001f7882 */ /* 0x000fe20000000000 */
[----:B------:R-:W-:Y:S01]  /*18a00*/  UMOV UR32, 0x0 ;  /* 0x0000000000207882 */ /* 0x000fe20000000000 */
[----:B------:R-:W-:Y:S01]  /*18a10*/  UMOV UR33, 0x8408010 ;  /* 0x0840801000217882 */ /* 0x000fe20000000000 */
[----:B------:R-:W-:Y:S01]  /*18a20*/  UMOV UR4, UR11 ;  /* 0x0000000b00047c82 */ /* 0x000fe20008000000 */
[----:B------:R-:W-:Y:S01]  /*18a30*/  UMOV UR5, URZ ;  /* 0x000000ff00057c82 */ /* 0x000fe20008000000 */
[----:B------:R0:W-:Y:S01]  /*18a40*/  UTCQMMA gdesc[UR16], gdesc[UR6], tmem[UR8], tmem[UR28], idesc[UR29], !UPT ;  /* 0x00ff1c06100075ea */ /* 0x0001e2000f800308 */
[----:B------:R-:W-:Y:S01]  /*18a50*/  UMOV UR34, 0x0 ;  /* 0x0000000000227882 */ /* 0x000fe20000000000 */
[----:B------:R-:W-:Y:S01]  /*18a60*/  UMOV UR35, 0x8408010 ;  /* 0x0840801000237882 */ /* 0x000fe20000000000 */
[----:B------:R0:W-:Y:S01]  /*18a70*/  UTCQMMA gdesc[UR26], gdesc[UR14], tmem[UR8], tmem[UR30], idesc[UR31], UPT ;  /* 0x00ff1e0e1a0075ea */ /* 0x0001e2000b800308 */
[----:B------:R-:W-:Y:S01]  /*18a80*/  UMOV UR4, UR4 ;  /* 0x0000000400047c82 */ /* 0x000fe20008000000 */
[----:B------:R0:W-:Y:S01]  /*18a90*/  UTCQMMA gdesc[UR18], gdesc[UR6], tmem[UR20], tmem[UR32], idesc[UR33], !UPT ;  /* 0x00ff2006120075ea */ /* 0x0001e2000f800314 */
[----:B------:R0:W-:Y:S01]  /*18aa0*/  UTCQMMA gdesc[UR22], gdesc[UR14], tmem[UR21], tmem[UR34], idesc[UR35], UPT ;  /* 0x00ff220e160075ea */ /* 0x0001e2000b800315 */
[----:B------:R0:W-:Y:S01]  /*18ab0*/  UTCBAR [UR4], URZ ;  /* 0x000000ff040073e9 */ /* 0x0001e200080000ff */
[----:B------:R-:W-:Y:S01]  /*18ac0*/  NOP ;  /* 0x0000000000007918 */ /* 0x000fe20000000000 */
.L_x_6:
[----:B0-----:R-:W-:Y:S01]  /*18ad0*/  UMOV UR4, URZ ;  /* 0x000000ff00047c82 */ /* 0x001fe20008000000 */
[----:B------:R-:W-:Y:S05]  /*18ae0*/  @!P2 BRA `(.L_x_7) ;  /* 0x000000ec0024a947 */ /* 0x000fea0003800000 */
[----:B------:R-:W-:Y:S01]  /*18af0*/  SHF.R.S32.HI R8, RZ, 0x1f, R82 ;  /* 0x0000001fff087819 */ /* 0x000fe20000011452 */
[----:B------:R-:W-:Y:S01]  /*18b00*/  UIADD3 UR4, UPT, UPT, UR10, 0x8000, URZ ;  /* 0x000080000a047890 */ /* 0x000fe2000fffe0ff */
[----:B------:R-:W-:Y:S02]  /*18b10*/  UMOV UR5, URZ ;  /* 0x000000ff00057c82 */ /* 0x000fe40008000000 */
[----:B------:R-:W-:Y:S01]  /*18b20*/  LEA.HI R8, R8, R82, RZ, 0x6 ;  /* 0x0000005208087211 */ /* 0x000fe200078f30ff */
[----:B------:R-:W-:Y:S02]  /*18b30*/  USHF.R.U32.HI UR16, URZ, 0x4, UR4 ;  /* 0x00000004ff107899 */ /* 0x000fe40008011604 */
[----:B------:R-:W-:Y:S01]  /*18b40*/  UIADD3 UR4, UPT, UPT, UR10, 0xc000, URZ ;  /* 0x0000c0000a047890 */ /* 0x000fe2000fffe0ff */
[----:B------:R-:W-:Y:S01]  /*18b50*/  SHF.R.S32.HI R8, RZ, 0x6, R8 ;  /* 0x00000006ff087819 */ /* 0x000fe20000011408 */
[----:B------:R-:W-:Y:S02]  /*18b60*/  USGXT.U32 UR16, UR16, 0xe ;  /* 0x0000000e1010789a */ /* 0x000fe40008000000 */
[----:B------:R-:W-:Y:S01]  /*18b70*/  USHF.R.U32.HI UR4, URZ, 0x4, UR4 ;  /* 0x00000004ff047899 */ /* 0x000fe20008011604 */
[----:B------:R-:W-:Y:S01]  /*18b80*/  VIMNMX R8, PT, PT, R8, 0x2, !PT ;  /* 0x0000000208087848 */ /* 0x000fe20007fe0100 */
[----:B------:R-:W-:-:S02]  /*18b90*/  UIADD3 UR32, UP1, UPT, UR16, 0x100, URZ ;  /* 0x0000010010207890 */ /* 0x000fc4000ff3e0ff */
[----:B------:R-:W-:Y:S02]  /*18ba0*/  USGXT.U32 UR4, UR4, 0xe ;  /* 0x0000000e0404789a */ /* 0x000fe40008000000 */
[----:B------:R-:W-:Y:S01]  /*18bb0*/  VIADD R9, R8, 0xfffffffe ;  /* 0xfffffffe08097836 */ /* 0x000fe20000000000 */
[----:B------:R-:W-:Y:S01]  /*18bc0*/  USHF.L.U32 UR20, UR12, 0x6, URZ ;  /* 0x000000060c147899 */ /* 0x000fe200080006ff */
[----:B------:R-:W-:Y:S01]  /*18bd0*/  IMAD.MOV.U32 R8, RZ, RZ, RZ ;  /* 0x000000ffff087224 */ /* 0x000fe200078e00ff */
[----:B------:R-:W-:Y:S02]  /*18be0*/  USHF.L.U32 UR21, UR13, 0x6, URZ ;  /* 0x000000060d157899 */ /* 0x000fe400080006ff */
[----:B------:R0:W-:Y:S01]  /*18bf0*/  STL [R1+0x8f4], R9 ;  /* 0x0008f40901007387 */ /* 0x0001e20000100800 */
[----:B------:R-:W-:Y:S01]  /*18c00*/  UIADD3.X UR33, UPT, UPT, UR5, 0x40004040, URZ, UP1, !UPT ;  /* 0x4000404005217890 */ /* 0x000fe20008ffe4ff */
[----:B------:R-:W-:Y:S02]  /*18c10*/  UMOV UR14, 0xfffffffe ;  /* 0xfffffffe000e7882 */ /* 0x000fe40000000000 */
[----:B------:R0:W-:Y:S01]  /*18c20*/  STL [R1+0x8dc], RZ ;  /* 0x0008dcff01007387 */ /* 0x0001e20000100800 */
[----:B------:R-:W-:Y:S01]  /*18c30*/  UMOV UR15, 0x7fffbfdf ;  /* 0x7fffbfdf000f7882 */ /* 0x000fe20000000000 */
[----:B------:R-:W-:-:S02]  /*18c40*/  USHF.R.S32.HI UR23, URZ, 0x1f, UR20 ;  /* 0x0000001fff177899 */ /* 0x000fc40008011414 */
[----:B------:R-:W-:Y:S02]  /*18c50*/  USHF.R.S32.HI UR30, URZ, 0x1f, UR21 ;  /* 0x0000001fff1e7899 */ /* 0x000fe40008011415 */
[----:B------:R-:W-:Y:S02]  /*18c60*/  UIADD3.64 UR14, UPT, UPT, UR4, -UR14, URZ ;  /* 0x8000000e040e7297 */ /* 0x000fe4000fffe0ff */
[----:B------:R-:W-:Y:S02]  /*18c70*/  UIADD3.64 UR26, UPT, UPT, UR32, 0x100, URZ ;  /* 0x00000100201a7897 */ /* 0x000fe4000fffe0ff */
[----:B------:R-:W-:Y:S01]  /*18c80*/  UIADD3.64 UR28, UPT, UPT, UR32, 0x200, URZ ;  /* 0x00000200201c7897 */ /* 0x000fe2000fffe0ff */
[----:B------:R-:W-:Y:S01]  /*18c90*/  UMOV UR22, 0x1 ;  /* 0x0000000100167882 */ /* 0x000fe20000000000 */
[----:B------:R-:W-:Y:S01]  /*18ca0*/  UMOV UR12, UR4 ;  /* 0x00000004000c7c82 */ /* 0x000fe20008000000 */
[----:B0-----:R-:W-:-:S09]  /*18cb0*/  UMOV UR13, 0x80004020 ;  /* 0x80004020000d7882 */ /* 0x001fd20000000000 */
.L_x_10:
[----:B------:R-:W2:Y:S04]  /*18cc0*/  LDL.LU R23, [R1+0x564] ;  /* 0x0005640001177983 */ /* 0x000ea80000300800 */
[----:B------:R-:W3:Y:S04]  /*18cd0*/  LDL.LU R22, [R1+0x230] ;  /* 0x0002300001167983 */ /* 0x000ee80000300800 */
[----:B------:R-:W4:Y:S04]  /*18ce0*/  LDL.LU R21, [R1+0x458] ;  /* 0x0004580001157983 */ /* 0x000f280000300800 */
        /* <DEDUP_REMOVED lines=8> */
[----:B0-----:R-:W4:Y:S04]  /*18d70*/  LDL.LU R9, [R1+0x44c] ;  /* 0x00044c0001097983 */ /* 0x001f280000300800 */
[----:B------:R-:W4:Y:S04]  /*18d80*/  LDL.LU R14, [R1+0x428] ;  /* 0x00042800010e7983 */ /* 0x000f280000300800 */
[----:B------:R-:W4:Y:S04]  /*18d90*/  LDL.LU R13, [R1+0x444] ;  /* 0x00044400010d7983 */ /* 0x000f280000300800 */
[----:B------:R-:W4:Y:S01]  /*18da0*/  LDL.LU R12, [R1+0x420] ;  /* 0x00042000010c7983 */ /* 0x000f220000300800 */
[----:B------:R-:W-:Y:S01]  /*18db0*/  IMAD.U32 R8, R8, -0x80000000, RZ ;  /* 0x8000000008087824 */ /* 0x000fe200078e00ff */
[----:B--2---:R-:W-:-:S02]  /*18dc0*/  IADD3 R23, P4, PT, R23, UR21, RZ ;  /* 0x0000001517177c10 */ /* 0x004fc4000ff9e0ff */
[----:B---3--:R-:W-:-:S03]  /*18dd0*/  IADD3 R22, P6, PT, R22, UR21, RZ ;  /* 0x0000001516167c10 */ /* 0x008fc6000ffde0ff */
[----:B------:R-:W-:Y:S01]  /*18de0*/  STL [R1+0x564], R23 ;  /* 0x0005641701007387 */ /* 0x000fe20000100800 */
[----:B----4-:R-:W-:-:S03]  /*18df0*/  IADD3 R21, P1, PT, R21, UR21, RZ ;  /* 0x0000001515157c10 */ /* 0x010fc6000ff3e0ff */
[----:B------:R-:W-:Y:S01]  /*18e00*/  STL [R1+0x230], R22 ;  /* 0x0002301601007387 */ /* 0x000fe20000100800 */
[----:B------:R-:W-:-:S03]  /*18e10*/  IADD3 R20, P2, PT, R20, UR21, RZ ;  /* 0x0000001514147c10 */ /* 0x000fc6000ff5e0ff */
[----:B------:R-:W-:Y:S01]  /*18e20*/  STL [R1+0x458], R21 ;  /* 0x0004581501007387 */ /* 0x000fe20000100800 */
[----:B------:R-:W-:-:S03]  /*18e30*/  IADD3 R19, P3, PT, R19, UR21, RZ ;  /* 0x0000001513137c10 */ /* 0x000fc6000ff7e0ff */
[----:B------:R-:W-:Y:S01]  /*18e40*/  STL [R1+0x450], R20 ;  /* 0x0004501401007387 */ /* 0x000fe20000100800 */
[----:B------:R-:W-:-:S03]  /*18e50*/  IADD3.X R18, PT, PT, R18, UR30, RZ, P4, !PT ;  /* 0x0000001e12127c10 */ /* 0x000fc6000a7fe4ff */
[----:B------:R-:W-:Y:S01]  /*18e60*/  STL [R1+0x448], R19 ;  /* 0x0004481301007387 */ /* 0x000fe20000100800 */
[----:B------:R-:W-:Y:S02]  /*18e70*/  IADD3 R17, P4, PT, R17, UR21, RZ ;  /* 0x0000001511117c10 */ /* 0x000fe4000ff9e0ff */
[----:B------:R-:W-:-:S05]  /*18e80*/  IADD3.X R11, PT, PT, R11, UR30, RZ, P6, !PT ;  /* 0x0000001e0b0b7c10 */ /* 0x000fca000b7fe4ff */
[----:B------:R0:W-:Y:S01]  /*18e90*/  STL [R1+0x22c], R11 ;  /* 0x00022c0b01007387 */ /* 0x0001e20000100800 */
[----:B------:R-:W-:-:S03]  /*18ea0*/  IADD3.X R10, PT, PT, R10, UR30, RZ, P1, !PT ;  /* 0x0000001e0a0a7c10 */ /* 0x000fc60008ffe4ff */
[----:B------:R-:W-:Y:S01]  /*18eb0*/  STL [R1+0x560], R18 ;  /* 0x0005601201007387 */ /* 0x000fe20000100800 */
[----:B------:R-:W-:-:S03]  /*18ec0*/  IADD3 R16, P6, PT, R16, UR21, RZ ;  /* 0x0000001510107c10 */ /* 0x000fc6000ffde0ff */
[----:B0-----:R-:W2:Y:S01]  /*18ed0*/  LDL.LU R11, [R1+0x43c] ;  /* 0x00043c00010b7983 */ /* 0x001ea20000300800 */
[----:B------:R-:W-:-:S03]  /*18ee0*/  IADD3.X R9, PT, PT, R9, UR30, RZ, P2, !PT ;  /* 0x0000001e09097c10 */ /* 0x000fc600097fe4ff */
[----:B------:R-:W-:Y:S04]  /*18ef0*/  STL [R1+0x440], R17 ;  /* 0x0004401101007387 */ /* 0x000fe80000100800 */
[----:B------:R0:W-:Y:S04]  /*18f00*/  STL [R1+0x454], R10 ;  /* 0x0004540a01007387 */ /* 0x0001e80000100800 */
[----:B0-----:R-:W3:Y:S01]  /*18f10*/  LDL.LU R10, [R1+0x418] ;  /* 0x00041800010a7983 */ /* 0x001ee20000300800 */
[----:B------:R-:W-:-:S03]  /*18f20*/  IADD3 R15, P1, PT, R15, UR21, RZ ;  /* 0x000000150f0f7c10 */ /* 0x000fc6000ff3e0ff */
[----:B------:R-:W-:Y:S04]  /*18f30*/  STL [R1+0x438], R16 ;  /* 0x0004381001007387 */ /* 0x000fe80000100800 */
[----:B------:R0:W-:Y:S04]  /*18f40*/  STL [R1+0x44c], R9 ;  /* 0x00044c0901007387 */ /* 0x0001e80000100800 */
[----:B0-----:R-:W4:Y:S01]  /*18f50*/  LDL.LU R9, [R1+0x434] ;  /* 0x0004340001097983 */ /* 0x001f220000300800 */
[----:B------:R-:W-:Y:S02]  /*18f60*/  IADD3.X R13, PT, PT, R13, UR30, RZ, P3, !PT ;  /* 0x0000001e0d0d7c10 */ /* 0x000fe40009ffe4ff */
[----:B------:R-:W-:Y:S01]  /*18f70*/  IADD3 R14, P2, PT, R14, UR21, RZ ;  /* 0x000000150e0e7c10 */ /* 0x000fe2000ff5e0ff */
[----:B------:R-:W-:Y:S01]  /*18f80*/  STL [R1+0x430], R15 ;  /* 0x0004300f01007387 */ /* 0x000fe20000100800 */
[----:B------:R-:W-:-:S03]  /*18f90*/  IADD3 R12, P3, PT, R12, UR21, RZ ;  /* 0x000000150c0c7c10 */ /* 0x000fc6000ff7e0ff */
[----:B------:R0:W-:Y:S04]  /*18fa0*/  STL [R1+0x444], R13 ;  /* 0x0004440d01007387 */ /* 0x0001e80000100800 */
[----:B0-----:R-:W4:Y:S04]  /*18fb0*/  LDL.LU R13, [R1+0x410] ;  /* 0x00041000010d7983 */ /* 0x001f280000300800 */
[----:B------:R-:W-:Y:S04]  /*18fc0*/  STL [R1+0x428], R14 ;  /* 0x0004280e01007387 */ /* 0x000fe80000100800 */
[----:B------:R-:W4:Y:S04]  /*18fd0*/  LDL.LU R36, [R1+0x42c] ;  /* 0x00042c0001247983 */ /* 0x000f280000300800 */
[----:B------:R-:W4:Y:S04]  /*18fe0*/  LDL.LU R35, [R1+0x408] ;  /* 0x0004080001237983 */ /* 0x000f280000300800 */
[----:B------:R-:W4:Y:S04]  /*18ff0*/  LDL.LU R34, [R1+0x424] ;  /* 0x0004240001227983 */ /* 0x000f280000300800 */
[----:B------:R0:W-:Y:S04]  /*19000*/  STL [R1+0x420], R12 ;  /* 0x0004200c01007387 */ /* 0x0001e80000100800 */
        /* <DEDUP_REMOVED lines=17> */
[----:B------:R-:W4:Y:S01]  /*19120*/  LDL.LU R16, [R1+0x3dc] ;  /* 0x0003dc0001107983 */ /* 0x000f220000300800 */
[----:B--2---:R-:W-:-:S05]  /*19130*/  IADD3.X R11, PT, PT, R11, UR30, RZ, P4, !PT ;  /* 0x0000001e0b0b7c10 */ /* 0x004fca000a7fe4ff */
[----:B------:R0:W-:Y:S04]  /*19140*/  STL [R1+0x43c], R11 ;  /* 0x00043c0b01007387 */ /* 0x0001e80000100800 */
[----:B0-----:R-:W2:Y:S01]  /*19150*/  LDL.LU R11, [R1+0x3b8] ;  /* 0x0003b800010b7983 */ /* 0x001ea20000300800 */
[----:B---3--:R-:W-:-:S03]  /*19160*/  IADD3 R10, P4, PT, R10, UR21, RZ ;  /* 0x000000150a0a7c10 */ /* 0x008fc6000ff9e0ff */
[----:B------:R-:W3:Y:S04]  /*19170*/  LDL.LU R15, [R1+0x3d4] ;  /* 0x0003d400010f7983 */ /* 0x000ee80000300800 */
[----:B------:R0:W-:Y:S04]  /*19180*/  STL [R1+0x418], R10 ;  /* 0x0004180a01007387 */ /* 0x0001e80000100800 */
[----:B0-----:R-:W3:Y:S01]  /*19190*/  LDL.LU R10, [R1+0x3b0] ;  /* 0x0003b000010a7983 */ /* 0x001ee20000300800 */
[----:B----4-:R-:W-:-:S03]  /*191a0*/  IADD3.X R9, PT, PT, R9, UR30, RZ, P6, !PT ;  /* 0x0000001e09097c10 */ /* 0x010fc6000b7fe4ff */
[----:B------:R-:W4:Y:S04]  /*191b0*/  LDL.LU R14, [R1+0x3cc] ;  /* 0x0003cc00010e7983 */ /* 0x000f280000300800 */
[----:B------:R0:W-:Y:S04]  /*191c0*/  STL [R1+0x434], R9 ;  /* 0x0004340901007387 */ /* 0x0001e80000100800 */
[----:B0-----:R-:W4:Y:S01]  /*191d0*/  LDL.LU R9, [R1+0x3a8] ;  /* 0x0003a80001097983 */ /* 0x001f220000300800 */
[----:B------:R-:W-:-:S05]  /*191e0*/  IADD3 R13, P6, PT, R13, UR21, RZ ;  /* 0x000000150d0d7c10 */ /* 0x000fca000ffde0ff */
[----:B------:R0:W-:Y:S01]  /*191f0*/  STL [R1+0x410], R13 ;  /* 0x0004100d01007387 */ /* 0x0001e20000100800 */
[----:B------:R-:W-:Y:S02]  /*19200*/  IADD3.X R36, PT, PT, R36, UR30, RZ, P1, !PT ;  /* 0x0000001e24247c10 */ /* 0x000fe40008ffe4ff */
[----:B------:R-:W-:Y:S01]  /*19210*/  IADD3 R35, P1, PT, R35, UR21, RZ ;  /* 0x0000001523237c10 */ /* 0x000fe2000ff3e0ff */
[----:B0-----:R-:W4:Y:S01]  /*19220*/  LDL.LU R13, [R1+0x3c4] ;  /* 0x0003c400010d7983 */ /* 0x001f220000300800 */
[----:B------:R-:W-:-:S03]  /*19230*/  IADD3.X R34, PT, PT, R34, UR30, RZ, P2, !PT ;  /* 0x0000001e22227c10 */ /* 0x000fc600097fe4ff */
[----:B------:R-:W-:Y:S01]  /*19240*/  STL [R1+0x42c], R36 ;  /* 0x00042c2401007387 */ /* 0x000fe20000100800 */
[----:B------:R-:W-:-:S03]  /*19250*/  IADD3 R33, P2, PT, R33, UR21, RZ ;  /* 0x0000001521217c10 */ /* 0x000fc6000ff5e0ff */
[----:B------:R-:W-:Y:S01]  /*19260*/  STL [R1+0x408], R35 ;  /* 0x0004082301007387 */ /* 0x000fe20000100800 */
        /* <DEDUP_REMOVED lines=26> */
[----:B------:R-:W-:Y:S02]  /*19410*/  IADD3 R18, P4, PT, R18, UR21, RZ ;  /* 0x0000001512127c10 */ /* 0x000fe4000ff9e0ff */
[----:B------:R-:W-:Y:S01]  /*19420*/  IADD3.X R17, PT, PT, R17, UR30, RZ, P6, !PT ;  /* 0x0000001e11117c10 */ /* 0x000fe2000b7fe4ff */
[----:B------:R-:W-:Y:S01]  /*19430*/  STL [R1+0x3d0], R20 ;  /* 0x0003d01401007387 */ /* 0x000fe20000100800 */
[----:B------:R-:W-:-:S03]  /*19440*/  IADD3 R12, P6, PT, R12, UR21, RZ ;  /* 0x000000150c0c7c10 */ /* 0x000fc6000ffde0ff */
[----:B------:R-:W-:Y:S01]  /*19450*/  STL [R1+0x3ec], R19 ;  /* 0x0003ec1301007387 */ /* 0x000fe20000100800 */
[----:B------:R-:W-:-:S03]  /*19460*/  IADD3.X R16, PT, PT, R16, UR30, RZ, P1, !PT ;  /* 0x0000001e10107c10 */ /* 0x000fc60008ffe4ff */
[----:B------:R0:W-:Y:S04]  /*19470*/  STL [R1+0x3c0], R12 ;  /* 0x0003c00c01007387 */ /* 0x0001e80000100800 */
[----:B------:R-:W-:Y:S04]  /*19480*/  STL [R1+0x3c8], R18 ;  /* 0x0003c81201007387 */ /* 0x000fe80000100800 */
[----:B0-----:R-:W4:Y:S04]  /*19490*/  LDL.LU R12, [R1+0x3a0] ;  /* 0x0003a000010c7983 */ /* 0x001f280000300800 */
[----:B------:R-:W-:Y:S01]  /*194a0*/  STL [R1+0x3e4], R17 ;  /* 0x0003e41101007387 */ /* 0x000fe20000100800 */
[----:B--2---:R-:W-:-:S02]  /*194b0*/  IADD3 R11, P1, PT, R11, UR21, RZ ;  /* 0x000000150b0b7c10 */ /* 0x004fc4000ff3e0ff */
[----:B---3--:R-:W-:-:S03]  /*194c0*/  IADD3.X R15, PT, PT, R15, UR30, RZ, P2, !PT ;  /* 0x0000001e0f0f7c10 */ /* 0x008fc600097fe4ff */
[----:B------:R0:W-:Y:S04]  /*194d0*/  STL [R1+0x3b8], R11 ;  /* 0x0003b80b01007387 */ /* 0x0001e80000100800 */
[----:B0-----:R-:W2:Y:S01]  /*194e0*/  LDL.LU R11, [R1+0x3bc] ;  /* 0x0003bc00010b7983 */ /* 0x001ea20000300800 */
[----:B------:R-:W-:-:S03]  /*194f0*/  IADD3 R10, P2, PT, R10, UR21, RZ ;  /* 0x000000150a0a7c10 */ /* 0x000fc6000ff5e0ff */
[----:B------:R-:W-:Y:S01]  /*19500*/  STL [R1+0x3dc], R16 ;  /* 0x0003dc1001007387 */ /* 0x000fe20000100800 */
[----:B----4-:R-:W-:-:S03]  /*19510*/  IADD3.X R14, PT, PT, R14, UR30, RZ, P3, !PT ;  /* 0x0000001e0e0e7c10 */ /* 0x010fc60009ffe4ff */
[----:B------:R0:W-:Y:S04]  /*19520*/  STL [R1+0x3b0], R10 ;  /* 0x0003b00a01007387 */ /* 0x0001e80000100800 */
[----:B0-----:R-:W3:Y:S01]  /*19530*/  LDL.LU R10, [R1+0x398] ;  /* 0x00039800010a7983 */ /* 0x001ee20000300800 */
[----:B------:R-:W-:-:S03]  /*19540*/  IADD3 R9, P3, PT, R9, UR21, RZ ;  /* 0x0000001509097c10 */ /* 0x000fc6000ff7e0ff */
[----:B------:R-:W-:Y:S04]  /*19550*/  STL [R1+0x3d4], R15 ;  /* 0x0003d40f01007387 */ /* 0x000fe80000100800 */
[----:B------:R0:W-:Y:S04]  /*19560*/  STL [R1+0x3a8], R9 ;  /* 0x0003a80901007387 */ /* 0x0001e80000100800 */
[----:B0-----:R-:W4:Y:S01]  /*19570*/  LDL.LU R9, [R1+0x3b4] ;  /* 0x0003b40001097983 */ /* 0x001f220000300800 */
[----:B------:R-:W-:-:S03]  /*19580*/  IADD3.X R13, PT, PT, R13, UR30, RZ, P4, !PT ;  /* 0x0000001e0d0d7c10 */ /* 0x000fc6000a7fe4ff */
        /* <DEDUP_REMOVED lines=21> */
[----:B0-----:R-:W4:Y:S01]  /*196e0*/  LDL.LU R13, [R1+0x364] ;  /* 0x00036400010d7983 */ /* 0x001f220000300800 */
[----:B------:R-:W-:-:S03]  /*196f0*/  IADD3 R12, P4, PT, R12, UR21, RZ ;  /* 0x000000150c0c7c10 */ /* 0x000fc6000ff9e0ff */
[----:B------:R-:W4:Y:S04]  /*19700*/  LDL.LU R16, [R1+0x340] ;  /* 0x0003400001107983 */ /* 0x000f280000300800 */
[----:B------:R0:W-:Y:S04]  /*19710*/  STL [R1+0x3a0], R12 ;  /* 0x0003a00c01007387 */ /* 0x0001e80000100800 */
        /* <DEDUP_REMOVED lines=9> */
[----:B----4-:R-:W-:-:S05]  /*197b0*/  IADD3.X R9, PT, PT, R9, UR30, RZ, P1, !PT ;  /* 0x0000001e09097c10 */ /* 0x010fca0008ffe4ff */
[----:B------:R0:W-:Y:S04]  /*197c0*/  STL [R1+0x3b4], R9 ;  /* 0x0003b40901007387 */ /* 0x0001e80000100800 */
[----:B0-----:R-:W4:Y:S01]  /*197d0*/  LDL.LU R9, [R1+0x328] ;  /* 0x0003280001097983 */ /* 0x001f220000300800 */
[----:B------:R-:W-:Y:S02]  /*197e0*/  IADD3 R36, P1, PT, R36, UR21, RZ ;  /* 0x0000001524247c10 */ /* 0x000fe4000ff3e0ff */
[----:B------:R-:W-:Y:S02]  /*197f0*/  IADD3.X R35, PT, PT, R35, UR30, RZ, P2, !PT ;  /* 0x0000001e23237c10 */ /* 0x000fe400097fe4ff */
[----:B------:R-:W-:Y:S01]  /*19800*/  IADD3 R34, P2, PT, R34, UR21, RZ ;  /* 0x0000001522227c10 */ /* 0x000fe2000ff5e0ff */
        /* <DEDUP_REMOVED lines=33> */
[----:B------:R-:W-:Y:S04]  /*19a20*/  STL [R1+0x350], R19 ;  /* 0x0003501301007387 */ /* 0x000fe80000100800 */
[----:B------:R0:W-:Y:S01]  /*19a30*/  STL [R1+0x364], R13 ;  /* 0x0003640d01007387 */ /* 0x0001e20000100800 */
[----:B------:R-:W-:-:S03]  /*19a40*/  IADD3 R16, P1, PT, R16, UR21, RZ ;  /* 0x0000001510107c10 */ /* 0x000fc6000ff3e0ff */
[----:B------:R-:W-:Y:S04]  /*19a50*/  STL [R1+0x36c], R18 ;  /* 0x00036c1201007387 */ /* 0x000fe80000100800 */
[----:B0-----:R-:W4:Y:S01]  /*19a60*/  LDL.LU R13, [R1+0x344] ;  /* 0x00034400010d7983 */ /* 0x001f220000300800 */
[----:B------:R-:W-:-:S03]  /*19a70*/  IADD3.X R12, PT, PT, R12, UR30, RZ, P2, !PT ;  /* 0x0000001e0c0c7c10 */ /* 0x000fc600097fe4ff */
[----:B------:R-:W-:Y:S04]  /*19a80*/  STL [R1+0x348], R17 ;  /* 0x0003481101007387 */ /* 0x000fe80000100800 */
[----:B------:R0:W-:Y:S01]  /*19a90*/  STL [R1+0x35c], R12 ;  /* 0x00035c0c01007387 */ /* 0x0001e20000100800 */
[----:B------:R-:W-:-:S03]  /*19aa0*/  IADD3 R15, P2, PT, R15, UR21, RZ ;  /* 0x000000150f0f7c10 */ /* 0x000fc6000ff5e0ff */
[----:B0-----:R-:W4:Y:S04]  /*19ab0*/  LDL.LU R12, [R1+0x320] ;  /* 0x00032000010c7983 */ /* 0x001f280000300800 */
[----:B------:R-:W-:Y:S01]  /*19ac0*/  STL [R1+0x340], R16 ;  /* 0x0003401001007387 */ /* 0x000fe20000100800 */
[----:B--2---:R-:W-:-:S05]  /*19ad0*/  IADD3.X R11, PT, PT, R11, UR30, RZ, P3, !PT ;  /* 0x0000001e0b0b7c10 */ /* 0x004fca0009ffe4ff */
[----:B------:R0:W-:Y:S01]  /*19ae0*/  STL [R1+0x354], R11 ;  /* 0x0003540b01007387 */ /* 0x0001e20000100800 */
[----:B---3--:R-:W-:-:S03]  /*19af0*/  IADD3 R14, P3, PT, R14, UR21, RZ ;  /* 0x000000150e0e7c10 */ /* 0x008fc6000ff7e0ff */
[----:B0-----:R-:W2:Y:S01]  /*19b00*/  LDL.LU R11, [R1+0x33c] ;  /* 0x00033c00010b7983 */ /* 0x001ea20000300800 */
[----:B------:R-:W-:-:S03]  /*19b10*/  IADD3.X R10, PT, PT, R10, UR30, RZ, P4, !PT ;  /* 0x0000001e0a0a7c10 */ /* 0x000fc6000a7fe4ff */
[----:B------:R-:W-:Y:S04]  /*19b20*/  STL [R1+0x338], R15 ;  /* 0x0003380f01007387 */ /* 0x000fe80000100800 */
[----:B------:R0:W-:Y:S04]  /*19b30*/  STL [R1+0x34c], R10 ;  /* 0x00034c0a01007387 */ /* 0x0001e80000100800 */
[----:B0-----:R-:W3:Y:S01]  /*19b40*/  LDL.LU R10, [R1+0x318] ;  /* 0x00031800010a7983 */ /* 0x001ee20000300800 */
[----:B----4-:R-:W-:-:S03]  /*19b50*/  IADD3 R9, P4, PT, R9, UR21, RZ ;  /* 0x0000001509097c10 */ /* 0x010fc6000ff9e0ff */
        /* <DEDUP_REMOVED lines=22> */
[----:B------:R-:W-:-:S03]  /*19cc0*/  IADD3.X R13, PT, PT, R13, UR30, RZ, P6, !PT ;  /* 0x0000001e0d0d7c10 */ /* 0x000fc6000b7fe4ff */
[----:B------:R-:W4:Y:S04]  /*19cd0*/  LDL.LU R16, [R1+0x2e4] ;  /* 0x0002e40001107983 */ /* 0x000f280000300800 */
[----:B------:R0:W-:Y:S04]  /*19ce0*/  STL [R1+0x344], R13 ;  /* 0x0003440d01007387 */ /* 0x0001e80000100800 */
        /* <DEDUP_REMOVED lines=9> */
[----:B---3--:R-:W-:-:S05]  /*19d80*/  IADD3 R10, P1, PT, R10, UR21, RZ ;  /* 0x000000150a0a7c10 */ /* 0x008fca000ff3e0ff */
[----:B------:R0:W-:Y:S01]  /*19d90*/  STL [R1+0x318], R10 ;  /* 0x0003180a01007387 */ /* 0x0001e20000100800 */
[----:B----4-:R-:W-:Y:S02]  /*19da0*/  IADD3.X R36, PT, PT, R36, UR30, RZ, P2, !PT ;  /* 0x0000001e24247c10 */ /* 0x010fe400097fe4ff */
[----:B------:R-:W-:Y:S01]  /*19db0*/  IADD3 R35, P2, PT, R35, UR21, RZ ;  /* 0x0000001523237c10 */ /* 0x000fe2000ff5e0ff */
[----:B0-----:R-:W3:Y:S01]  /*19dc0*/  LDL.LU R10, [R1+0x2cc] ;  /* 0x0002cc00010a7983 */ /* 0x001ee20000300800 */
        /* <DEDUP_REMOVED lines=34> */
[----:B------:R-:W-:Y:S04]  /*19ff0*/  STL [R1+0x2f4], R19 ;  /* 0x0002f41301007387 */ /* 0x000fe80000100800 */
[----:B------:R0:W-:Y:S04]  /*1a000*/  STL [R1+0x2c8], R9 ;  /* 0x0002c80901007387 */ /* 0x0001e80000100800 */
[----:B------:R-:W-:Y:S04]  /*1a010*/  STL [R1+0x2d0], R18 ;  /* 0x0002d01201007387 */ /* 0x000fe80000100800 */
[----:B0-----:R-:W4:Y:S01]  /*1a020*/  LDL.LU R9, [R1+0x2a8] ;  /* 0x0002a80001097983 */ /* 0x001f220000300800 */
[----:B------:R-:W-:-:S02]  /*1a030*/  IADD3.X R16, PT, PT, R16, UR30, RZ, P2, !PT ;  /* 0x0000001e10107c10 */ /* 0x000fc400097fe4ff */
[----:B------:R-:W-:Y:S01]  /*1a040*/  IADD3 R13, P2, PT, R13, UR21, RZ ;  /* 0x000000150d0d7c10 */ /* 0x000fe2000ff5e0ff */
[----:B------:R-:W-:Y:S01]  /*1a050*/  STL [R1+0x2ec], R17 ;  /* 0x0002ec1101007387 */ /* 0x000fe20000100800 */
[----:B------:R-:W-:-:S03]  /*1a060*/  IADD3.X R15, PT, PT, R15, UR30, RZ, P3, !PT ;  /* 0x0000001e0f0f7c10 */ /* 0x000fc60009ffe4ff */
[----:B------:R0:W-:Y:S04]  /*1a070*/  STL [R1+0x2c0], R13 ;  /* 0x0002c00d01007387 */ /* 0x0001e80000100800 */
[----:B0-----:R-:W4:Y:S01]  /*1a080*/  LDL.LU R13, [R1+0x2c4] ;  /* 0x0002c400010d7983 */ /* 0x001f220000300800 */
[----:B------:R-:W-:-:S03]  /*1a090*/  IADD3 R12, P3, PT, R12, UR21, RZ ;  /* 0x000000150c0c7c10 */ /* 0x000fc6000ff7e0ff */
[----:B------:R-:W-:Y:S01]  /*1a0a0*/  STL [R1+0x2e4], R16 ;  /* 0x0002e41001007387 */ /* 0x000fe20000100800 */
[----:B------:R-:W-:-:S03]  /*1a0b0*/  IADD3.X R14, PT, PT, R14, UR30, RZ, P4, !PT ;  /* 0x0000001e0e0e7c10 */ /* 0x000fc6000a7fe4ff */
[----:B------:R0:W-:Y:S04]  /*1a0c0*/  STL [R1+0x2b8], R12 ;  /* 0x0002b80c01007387 */ /* 0x0001e80000100800 */
[----:B0-----:R-:W4:Y:S04]  /*1a0d0*/  LDL.LU R12, [R1+0x2a0] ;  /* 0x0002a000010c7983 */ /* 0x001f280000300800 */
[----:B------:R-:W-:Y:S01]  /*1a0e0*/  STL [R1+0x2dc], R15 ;  /* 0x0002dc0f01007387 */ /* 0x000fe20000100800 */
[----:B--2---:R-:W-:-:S05]  /*1a0f0*/  IADD3 R11, P4, PT, R11, UR21, RZ ;  /* 0x000000150b0b7c10 */ /* 0x004fca000ff9e0ff */
[----:B------:R0:W-:Y:S04]  /*1a100*/  STL [R1+0x2b0], R11 ;  /* 0x0002b00b01007387 */ /* 0x0001e80000100800 */
[----:B0-----:R-:W2:Y:S01]  /*1a110*/  LDL.LU R11, [R1+0x2bc] ;  /* 0x0002bc00010b7983 */ /* 0x001ea20000300800 */
[----:B---3--:R-:W-:-:S03]  /*1a120*/  IADD3.X R10, PT, PT, R10, UR30, RZ, P6, !PT ;  /* 0x0000001e0a0a7c10 */ /* 0x008fc6000b7fe4ff */
[----:B------:R-:W-:Y:S04]  /*1a130*/  STL [R1+0x2d4], R14 ;  /* 0x0002d40e01007387 */ /* 0x000fe80000100800 */
[----:B------:R-:W3:Y:S04]  /*1a140*/  LDL.LU R36, [R1+0x298] ;  /* 0x0002980001247983 */ /* 0x000ee80000300800 */
[----:B------:R-:W3:Y:S04]  /*1a150*/  LDL.LU R35, [R1+0x2b4] ;  /* 0x0002b40001237983 */ /* 0x000ee80000300800 */
[----:B------:R-:W3:Y:S04]  /*1a160*/  LDL.LU R34, [R1+0x290] ;  /* 0x0002900001227983 */ /* 0x000ee80000300800 */
[----:B------:R0:W-:Y:S04]  /*1a170*/  STL [R1+0x2cc], R10 ;  /* 0x0002cc0a01007387 */ /* 0x0001e80000100800 */
        /* <DEDUP_REMOVED lines=16> */
[----:B0-----:R-:W3:Y:S01]  /*1a280*/  LDL.LU R10, [R1+0x26c] ;  /* 0x00026c00010a7983 */ /* 0x001ee20000300800 */
[----:B----4-:R-:W-:-:S03]  /*1a290*/  IADD3 R9, P6, PT, R9, UR21, RZ ;  /* 0x0000001509097c10 */ /* 0x010fc6000ffde0ff */
[----:B------:R-:W4:Y:S04]  /*1a2a0*/  LDL.LU R16, [R1+0x248] ;  /* 0x0002480001107983 */ /* 0x000f280000300800 */
[----:B------:R0:W-:Y:S04]  /*1a2b0*/  STL [R1+0x2a8], R9 ;  /* 0x0002a80901007387 */ /* 0x0001e80000100800 */
        /* <DEDUP_REMOVED lines=8> */
[----:B0-----:R-:W4:Y:S01]  /*1a340*/  LDL.LU R12, [R1+0x254] ;  /* 0x00025400010c7983 */ /* 0x001f220000300800 */
[----:B--2---:R-:W-:-:S05]  /*1a350*/  IADD3.X R11, PT, PT, R11, UR30, RZ, P2, !PT ;  /* 0x0000001e0b0b7c10 */ /* 0x004fca00097fe4ff */
[----:B------:R0:W-:Y:S01]  /*1a360*/  STL [R1+0x2bc], R11 ;  /* 0x0002bc0b01007387 */ /* 0x0001e20000100800 */
[----:B---3--:R-:W-:Y:S02]  /*1a370*/  IADD3 R36, P2, PT, R36, UR21, RZ ;  /* 0x0000001524247c10 */ /* 0x008fe4000ff5e0ff */
[----:B------:R-:W-:Y:S01]  /*1a380*/  IADD3.X R35, PT, PT, R35, UR30, RZ, P3, !PT ;  /* 0x0000001e23237c10 */ /* 0x000fe20009ffe4ff */
[----:B0-----:R-:W2:Y:S01]  /*1a390*/  LDL.LU R11, [R1+0x55c] ;  /* 0x00055c00010b7983 */ /* 0x001ea20000300800 */
        /* <DEDUP_REMOVED lines=32> */
[----:B------:R-:W-:-:S03]  /*1a5a0*/  IADD3.X R10, PT, PT, R10, UR30, RZ, P2, !PT ;  /* 0x0000001e0a0a7c10 */ /* 0x000fc600097fe4ff */
[----:B------:R-:W-:Y:S01]  /*1a5b0*/  STL [R1+0x258], R19 ;  /* 0x0002581301007387 */ /* 0x000fe20000100800 */
[----:B------:R-:W-:-:S03]  /*1a5c0*/  IADD3 R17, P1, PT, R17, UR21, RZ ;  /* 0x0000001511117c10 */ /* 0x000fc6000ff3e0ff */
[----:B------:R0:W-:Y:S04]  /*1a5d0*/  STL [R1+0x26c], R10 ;  /* 0x00026c0a01007387 */ /* 0x0001e80000100800 */
[----:B------:R-:W-:Y:S04]  /*1a5e0*/  STL [R1+0x274], R18 ;  /* 0x0002741201007387 */ /* 0x000fe80000100800 */
[----:B0-----:R-:W3:Y:S01]  /*1a5f0*/  LDL.LU R10, [R1+0x24c] ;  /* 0x00024c00010a7983 */ /* 0x001ee20000300800 */
[----:B----4-:R-:W-:-:S03]  /*1a600*/  IADD3.X R9, PT, PT, R9, UR30, RZ, P3, !PT ;  /* 0x0000001e09097c10 */ /* 0x010fc60009ffe4ff */
[----:B------:R-:W-:Y:S04]  /*1a610*/  STL [R1+0x250], R17 ;  /* 0x0002501101007387 */ /* 0x000fe80000100800 */
[----:B------:R0:W-:Y:S04]  /*1a620*/  STL [R1+0x264], R9 ;  /* 0x0002640901007387 */ /* 0x0001e80000100800 */
[----:B0-----:R-:W4:Y:S01]  /*1a630*/  LDL.LU R9, [R1+0x238] ;  /* 0x0002380001097983 */ /* 0x001f220000300800 */
[----:B------:R-:W-:Y:S02]  /*1a640*/  IADD3 R16, P2, PT, R16, UR21, RZ ;  /* 0x0000001510107c10 */ /* 0x000fe4000ff5e0ff */
[----:B------:R-:W-:-:S02]  /*1a650*/  IADD3.X R13, PT, PT, R13, UR30, RZ, P4, !PT ;  /* 0x0000001e0d0d7c10 */ /* 0x000fc4000a7fe4ff */
[----:B------:R-:W-:Y:S01]  /*1a660*/  IADD3 R15, P3, PT, R15, UR21, RZ ;  /* 0x000000150f0f7c10 */ /* 0x000fe2000ff7e0ff */
[----:B------:R-:W-:Y:S01]  /*1a670*/  STL [R1+0x248], R16 ;  /* 0x0002481001007387 */ /* 0x000fe20000100800 */
[----:B------:R-:W-:-:S03]  /*1a680*/  IADD3 R14, P4, PT, R14, UR21, RZ ;  /* 0x000000150e0e7c10 */ /* 0x000fc6000ff9e0ff */
[----:B------:R0:W-:Y:S04]  /*1a690*/  STL [R1+0x25c], R13 ;  /* 0x00025c0d01007387 */ /* 0x0001e80000100800 */
[----:B0-----:R-:W4:Y:S01]  /*1a6a0*/  LDL.LU R13, [R1+0x244] ;  /* 0x00024400010d7983 */ /* 0x001f220000300800 */
[----:B------:R-:W-:-:S03]  /*1a6b0*/  IADD3.X R12, PT, PT, R12, UR30, RZ, P6, !PT ;  /* 0x0000001e0c0c7c10 */ /* 0x000fc6000b7fe4ff */
[----:B------:R-:W-:Y:S04]  /*1a6c0*/  STL [R1+0x240], R15 ;  /* 0x0002400f01007387 */ /* 0x000fe80000100800 */
[----:B------:R0:W-:Y:S04]  /*1a6d0*/  STL [R1+0x254], R12 ;  /* 0x0002540c01007387 */ /* 0x0001e80000100800 */
[----:B0-----:R-:W4:Y:S04]  /*1a6e0*/  LDL.LU R12, [R1+0x464] ;  /* 0x00046400010c7983 */ /* 0x001f280000300800 */
[----:B------:R-:W-:Y:S04]  /*1a6f0*/  STL [R1+0x460], R14 ;  /* 0x0004600e01007387 */ /* 0x000fe80000100800 */
[----:B------:R-:W4:Y:S04]  /*1a700*/  LDL.LU R36, [R1+0x23c] ;  /* 0x00023c0001247983 */ /* 0x000f280000300800 */
[----:B------:R-:W4:Y:S04]  /*1a710*/  LDL.LU R35, [R1+0x554] ;  /* 0x0005540001237983 */ /* 0x000f280000300800 */
[----:B------:R-:W4:Y:S01]  /*1a720*/  LDL.LU R34, [R1+0x45c] ;  /* 0x00045c0001227983 */ /* 0x000f220000300800 */
[----:B--2---:R-:W-:-:S05]  /*1a730*/  IADD3 R11, P6, PT, R11, UR21, RZ ;  /* 0x000000150b0b7c10 */ /* 0x004fca000ffde0ff */
[----:B------:R0:W-:Y:S04]  /*1a740*/  STL [R1+0x55c], R11 ;  /* 0x00055c0b01007387 */ /* 0x0001e80000100800 */
[----:B------:R-:W2:Y:S04]  /*1a750*/  LDL.LU R33, [R1+0x54c] ;  /* 0x00054c0001217983 */ /* 0x000ea80000300800 */
        /* <DEDUP_REMOVED lines=15> */
[----:B0-----:R-:W2:Y:S04]  /*1a850*/  LDL.LU R11, [R1+0x50c] ;  /* 0x00050c00010b7983 */ /* 0x001ea80000300800 */
[----:B------:R-:W2:Y:S01]  /*1a860*/  LDL.LU R16, [R1+0x528] ;  /* 0x0005280001107983 */ /* 0x000ea20000300800 */
[----:B---3--:R-:W-:-:S05]  /*1a870*/  IADD3.X R10, PT, PT, R10, UR30, RZ, P1, !PT ;  /* 0x0000001e0a0a7c10 */ /* 0x008fca0008ffe4ff */
[----:B------:R0:W-:Y:S04]  /*1a880*/  STL [R1+0x24c], R10 ;  /* 0x00024c0a01007387 */ /* 0x0001e80000100800 */
[----:B0-----:R-:W3:Y:S01]  /*1a890*/  LDL.LU R10, [R1+0x504] ;  /* 0x00050400010a7983 */ /* 0x001ee20000300800 */
[----:B----4-:R-:W-:-:S03]  /*1a8a0*/  IADD3 R9, P1, PT, R9, UR21, RZ ;  /* 0x0000001509097c10 */ /* 0x010fc6000ff3e0ff */
[----:B------:R-:W4:Y:S04]  /*1a8b0*/  LDL.LU R15, [R1+0x520] ;  /* 0x00052000010f7983 */ /* 0x000f280000300800 */
[----:B------:R0:W-:Y:S04]  /*1a8c0*/  STL [R1+0x238], R9 ;  /* 0x0002380901007387 */ /* 0x0001e80000100800 */
[----:B0-----:R-:W4:Y:S04]  /*1a8d0*/  LDL.LU R9, [R1+0x4fc] ;  /* 0x0004fc0001097983 */ /* 0x001f280000300800 */
[----:B------:R-:W4:Y:S01]  /*1a8e0*/  LDL.LU R14, [R1+0x518] ;  /* 0x00051800010e7983 */ /* 0x000f220000300800 */
[----:B------:R-:W-:-:S05]  /*1a8f0*/  IADD3.X R13, PT, PT, R13, UR30, RZ, P2, !PT ;  /* 0x0000001e0d0d7c10 */ /* 0x000fca00097fe4ff */
        /* <DEDUP_REMOVED lines=8> */
[----:B------:R-:W-:Y:S04]  /*1a980*/  STL [R1+0x23c], R36 ;  /* 0x00023c2401007387 */ /* 0x000fe80000100800 */
[----:B------:R-:W-:Y:S04]  /*1a990*/  STL [R1+0x554], R35 ;  /* 0x0005542301007387 */ /* 0x000fe80000100800 */
[----:B------:R-:W-:Y:S01]  /*1a9a0*/  STL [R1+0x45c], R34 ;  /* 0x00045c2201007387 */ /* 0x000fe20000100800 */
[----:B--2---:R-:W-:Y:S02]  /*1a9b0*/  IADD3 R33, P4, PT, R33, UR21, RZ ;  /* 0x0000001521217c10 */ /* 0x004fe4000ff9e0ff */
        /* <DEDUP_REMOVED lines=27> */
[----:B------:R-:W-:Y:S02]  /*1ab70*/  IADD3.X R17, PT, PT, R17, UR30, RZ, P2, !PT ;  /* 0x0000001e11117c10 */ /* 0x000fe400097fe4ff */
[----:B------:R-:W-:Y:S01]  /*1ab80*/  IADD3 R11, P2, PT, R11, UR21, RZ ;  /* 0x000000150b0b7c10 */ /* 0x000fe2000ff5e0ff */
[----:B------:R-:W-:Y:S01]  /*1ab90*/  STL [R1+0x538], R19 ;  /* 0x0005381301007387 */ /* 0x000fe20000100800 */
[----:B------:R-:W-:-:S03]  /*1aba0*/  IADD3.X R16, PT, PT, R16, UR30, RZ, P3, !PT ;  /* 0x0000001e10107c10 */ /* 0x000fc60009ffe4ff */
[----:B------:R0:W-:Y:S04]  /*1abb0*/  STL [R1+0x50c], R11 ;  /* 0x00050c0b01007387 */ /* 0x0001e80000100800 */
[----:B------:R-:W-:Y:S04]  /*1abc0*/  STL [R1+0x514], R18 ;  /* 0x0005141201007387 */ /* 0x000fe80000100800 */
[----:B0-----:R-:W2:Y:S04]  /*1abd0*/  LDL.LU R11, [R1+0x4ec] ;  /* 0x0004ec00010b7983 */ /* 0x001ea80000300800 */
[----:B------:R-:W-:Y:S01]  /*1abe0*/  STL [R1+0x530], R17 ;  /* 0x0005301101007387 */ /* 0x000fe20000100800 */
[----:B---3--:R-:W-:-:S02]  /*1abf0*/  IADD3 R10, P3, PT, R10, UR21, RZ ;  /* 0x000000150a0a7c10 */ /* 0x008fc4000ff7e0ff */
[----:B----4-:R-:W-:-:S03]  /*1ac00*/  IADD3.X R15, PT, PT, R15, UR30, RZ, P4, !PT ;  /* 0x0000001e0f0f7c10 */ /* 0x010fc6000a7fe4ff */
        /* <DEDUP_REMOVED lines=35> */
[----:B--2---:R-:W-:-:S05]  /*1ae40*/  IADD3 R11, P1, PT, R11, UR21, RZ ;  /* 0x000000150b0b7c10 */ /* 0x004fca000ff3e0ff */
[----:B------:R0:W-:Y:S04]  /*1ae50*/  STL [R1+0x4ec], R11 ;  /* 0x0004ec0b01007387 */ /* 0x0001e80000100800 */
        /* <DEDUP_REMOVED lines=8> */
[----:B0-----:R-:W4:Y:S01]  /*1aee0*/  LDL.LU R9, [R1+0x498] ;  /* 0x0004980001097983 */ /* 0x001f220000300800 */
[----:B------:R-:W-:-:S05]  /*1aef0*/  IADD3.X R13, PT, PT, R13, UR30, RZ, P3, !PT ;  /* 0x0000001e0d0d7c10 */ /* 0x000fca0009ffe4ff */
[----:B------:R0:W-:Y:S01]  /*1af00*/  STL [R1+0x500], R13 ;  /* 0x0005000d01007387 */ /* 0x0001e20000100800 */
[----:B------:R-:W-:Y:S02]  /*1af10*/  IADD3 R36, P3, PT, R36, UR21, RZ ;  /* 0x0000001524247c10 */ /* 0x000fe4000ff7e0ff */
[----:B------:R-:W-:Y:S01]  /*1af20*/  IADD3.X R35, PT, PT, R35, UR30, RZ, P4, !PT ;  /* 0x0000001e23237c10 */ /* 0x000fe2000a7fe4ff */
[----:B0-----:R-:W4:Y:S01]  /*1af30*/  LDL.LU R13, [R1+0x474] ;  /* 0x00047400010d7983 */ /* 0x001f220000300800 */
        /* <DEDUP_REMOVED lines=38> */
[----:B0-----:R-:W4:Y:S04]  /*1b1a0*/  LDL.LU R12, [R1+0x490] ;  /* 0x00049000010c7983 */ /* 0x001f280000300800 */
[----:B------:R-:W-:Y:S01]  /*1b1b0*/  STL [R1+0x494], R17 ;  /* 0x0004941101007387 */ /* 0x000fe20000100800 */
[----:B--2---:R-:W-:-:S05]  /*1b1c0*/  IADD3.X R11, PT, PT, R11, UR30, RZ, P4, !PT ;  /* 0x0000001e0b0b7c10 */ /* 0x004fca000a7fe4ff */
[----:B------:R0:W-:Y:S01]  /*1b1d0*/  STL [R1+0x4a8], R11 ;  /* 0x0004a80b01007387 */ /* 0x0001e20000100800 */
[----:B------:R-:W-:-:S03]  /*1b1e0*/  IADD3 R15, P4, PT, R15, UR21, RZ ;  /* 0x000000150f0f7c10 */ /* 0x000fc6000ff9e0ff */
[----:B0-----:R-:W2:Y:S04]  /*1b1f0*/  LDL.LU R11, [R1+0x46c] ;  /* 0x00046c00010b7983 */ /* 0x001ea80000300800 */
[----:B------:R-:W-:Y:S01]  /*1b200*/  STL [R1+0x48c], R16 ;  /* 0x00048c1001007387 */ /* 0x000fe20000100800 */
[----:B---3--:R-:W-:-:S05]  /*1b210*/  IADD3.X R10, PT, PT, R10, UR30, RZ, P6, !PT ;  /* 0x0000001e0a0a7c10 */ /* 0x008fca000b7fe4ff */
[----:B------:R0:W-:Y:S04]  /*1b220*/  STL [R1+0x4a0], R10 ;  /* 0x0004a00a01007387 */ /* 0x0001e80000100800 */
[----:B0-----:R-:W3:Y:S01]  /*1b230*/  LDL.LU R10, [R1+0x488] ;  /* 0x00048800010a7983 */ /* 0x001ee20000300800 */
[----:B----4-:R-:W-:-:S03]  /*1b240*/  IADD3.X R9, PT, PT, R9, UR30, RZ, P1, !PT ;  /* 0x0000001e09097c10 */ /* 0x010fc60008ffe4ff */
[----:B------:R-:W-:Y:S04]  /*1b250*/  STL [R1+0x484], R15 ;  /* 0x0004840f01007387 */ /* 0x000fe80000100800 */
[----:B------:R0:W-:Y:S04]  /*1b260*/  STL [R1+0x498], R9 ;  /* 0x0004980901007387 */ /* 0x0001e80000100800 */
[----:B0-----:R-:W4:Y:S01]  /*1b270*/  LDL.LU R9, [R1+0x224] ;  /* 0x0002240001097983 */ /* 0x001f220000300800 */
[----:B------:R-:W-:Y:S02]  /*1b280*/  IADD3 R14, P6, PT, R14, UR21, RZ ;  /* 0x000000150e0e7c10 */ /* 0x000fe4000ffde0ff */
[----:B------:R-:W-:-:S03]  /*1b290*/  IADD3 R13, P1, PT, R13, UR21, RZ ;  /* 0x000000150d0d7c10 */ /* 0x000fc6000ff3e0ff */
        /* <DEDUP_REMOVED lines=34> */
[----:B----4-:R-:W-:-:S05]  /*1b4c0*/  IADD3 R9, P3, PT, R9, UR21, RZ ;  /* 0x0000001509097c10 */ /* 0x010fca000ff7e0ff */
[----:B------:R0:W-:Y:S04]  /*1b4d0*/  STL [R1+0x224], R9 ;  /* 0x0002240901007387 */ /* 0x0001e80000100800 */
[----:B0-----:R-:W4:Y:S01]  /*1b4e0*/  LDL.LU R9, [R1+0x1d8] ;  /* 0x0001d80001097983 */ /* 0x001f220000300800 */
[----:B------:R-:W-:Y:S02]  /*1b4f0*/  IADD3.X R36, PT, PT, R36, UR30, RZ, P4, !PT ;  /* 0x0000001e24247c10 */ /* 0x000fe4000a7fe4ff */
[----:B------:R-:W-:Y:S02]  /*1b500*/  IADD3 R35, P4, PT, R35, UR21, RZ ;  /* 0x0000001523237c10 */ /* 0x000fe4000ff9e0ff */
[----:B------:R-:W-:Y:S01]  /*1b510*/  IADD3.X R34, PT, PT, R34, UR30, RZ, P6, !PT ;  /* 0x0000001e22227c10 */ /* 0x000fe2000b7fe4ff */
        /* <DEDUP_REMOVED lines=37> */
[----:B0-----:R-:W4:Y:S01]  /*1b770*/  LDL.LU R13, [R1+0x1b4] ;  /* 0x0001b400010d7983 */ /* 0x001f220000300800 */
[----:B------:R-:W-:-:S03]  /*1b780*/  IADD3 R12, P4, PT, R12, UR21, RZ ;  /* 0x000000150c0c7c10 */ /* 0x000fc6000ff9e0ff */
[----:B------:R-:W-:Y:S01]  /*1b790*/  STL [R1+0x1f8], R17 ;  /* 0x0001f81101007387 */ /* 0x000fe20000100800 */
[----:B------:R-:W-:-:S03]  /*1b7a0*/  IADD3.X R15, PT, PT, R15, UR30, RZ, P6, !PT ;  /* 0x0000001e0f0f7c10 */ /* 0x000fc6000b7fe4ff */
[----:B------:R0:W-:Y:S04]  /*1b7b0*/  STL [R1+0x1cc], R12 ;  /* 0x0001cc0c01007387 */ /* 0x0001e80000100800 */
[----:B0-----:R-:W4:Y:S04]  /*1b7c0*/  LDL.LU R12, [R1+0x1d0] ;  /* 0x0001d000010c7983 */ /* 0x001f280000300800 */
[----:B------:R-:W-:Y:S01]  /*1b7d0*/  STL [R1+0x1f0], R16 ;  /* 0x0001f01001007387 */ /* 0x000fe20000100800 */
[----:B--2---:R-:W-:Y:S02]  /*1b7e0*/  IADD3 R11, P6, PT, R11, UR21, RZ ;  /* 0x000000150b0b7c10 */ /* 0x004fe4000ffde0ff */
[----:B------:R-:W-:-:S03]  /*1b7f0*/  IADD3.X R14, PT, PT, R14, UR30, RZ, P1, !PT ;  /* 0x0000001e0e0e7c10 */ /* 0x000fc60008ffe4ff */
[----:B------:R0:W-:Y:S04]  /*1b800*/  STL [R1+0x1c4], R11 ;  /* 0x0001c40b01007387 */ /* 0x0001e80000100800 */
[----:B0-----:R-:W2:Y:S04]  /*1b810*/  LDL.LU R11, [R1+0x1ac] ;  /* 0x0001ac00010b7983 */ /* 0x001ea80000300800 */
[----:B------:R-:W-:Y:S01]  /*1b820*/  STL [R1+0x1e8], R15 ;  /* 0x0001e80f01007387 */ /* 0x000fe20000100800 */
[----:B---3--:R-:W-:-:S05]  /*1b830*/  IADD3 R10, P1, PT, R10, UR21, RZ ;  /* 0x000000150a0a7c10 */ /* 0x008fca000ff3e0ff */
[----:B------:R0:W-:Y:S04]  /*1b840*/  STL [R1+0x1bc], R10 ;  /* 0x0001bc0a01007387 */ /* 0x0001e80000100800 */
[----:B0-----:R-:W3:Y:S01]  /*1b850*/  LDL.LU R10, [R1+0x1c8] ;  /* 0x0001c800010a7983 */ /* 0x001ee20000300800 */
[----:B----4-:R-:W-:-:S03]  /*1b860*/  IADD3.X R9, PT, PT, R9, UR30, RZ, P2, !PT ;  /* 0x0000001e09097c10 */ /* 0x010fc600097fe4ff */
        /* <DEDUP_REMOVED lines=23> */
[----:B------:R-:W-:-:S05]  /*1b9e0*/  IADD3 R13, P2, PT, R13, UR21, RZ ;  /* 0x000000150d0d7c10 */ /* 0x000fca000ff5e0ff */
[----:B------:R0:W-:Y:S04]  /*1b9f0*/  STL [R1+0x1b4], R13 ;  /* 0x0001b40d01007387 */ /* 0x0001e80000100800 */
        /* <DEDUP_REMOVED lines=8> */
[----:B0-----:R-:W2:Y:S01]  /*1ba80*/  LDL.LU R11, [R1+0x66c] ;  /* 0x00066c00010b7983 */ /* 0x001ea20000300800 */
[----:B---3--:R-:W-:-:S05]  /*1ba90*/  IADD3.X R10, PT, PT, R10, UR30, RZ, P4, !PT ;  /* 0x0000001e0a0a7c10 */ /* 0x008fca000a7fe4ff */
[----:B------:R0:W-:Y:S01]  /*1baa0*/  STL [R1+0x1c8], R10 ;  /* 0x0001c80a01007387 */ /* 0x0001e20000100800 */
[----:B----4-:R-:W-:Y:S02]  /*1bab0*/  IADD3 R36, P4, PT, R36, UR21, RZ ;  /* 0x0000001524247c10 */ /* 0x010fe4000ff9e0ff */
[----:B------:R-:W-:Y:S01]  /*1bac0*/  IADD3.X R35, PT, PT, R35, UR30, RZ, P6, !PT ;  /* 0x0000001e23237c10 */ /* 0x000fe2000b7fe4ff */
[----:B0-----:R-:W3:Y:S01]  /*1bad0*/  LDL.LU R10, [R1+0x8c0] ;  /* 0x0008c000010a7983 */ /* 0x001ee20000300800 */
        /* <DEDUP_REMOVED lines=33> */
[----:B------:R-:W-:Y:S04]  /*1bcf0*/  STL [R1+0x670], R19 ;  /* 0x0006701301007387 */ /* 0x000fe80000100800 */
[----:B------:R0:W-:Y:S04]  /*1bd00*/  STL [R1+0x178], R9 ;  /* 0x0001780901007387 */ /* 0x0001e80000100800 */
[----:B------:R-:W-:Y:S04]  /*1bd10*/  STL [R1+0x180], R18 ;  /* 0x0001801201007387 */ /* 0x000fe80000100800 */
[----:B0-----:R-:W4:Y:S01]  /*1bd20*/  LDL.LU R9, [R1+0x664] ;  /* 0x0006640001097983 */ /* 0x001f220000300800 */
[----:B------:R-:W-:-:S02]  /*1bd30*/  IADD3 R17, P3, PT, R17, UR20, RZ ;  /* 0x0000001411117c10 */ /* 0x000fc4000ff7e0ff */
[----:B------:R-:W-:Y:S02]  /*1bd40*/  IADD3 R16, P4, PT, R16, UR20, RZ ;  /* 0x0000001410107c10 */ /* 0x000fe4000ff9e0ff */
[----:B------:R-:W-:Y:S01]  /*1bd50*/  IADD3.X R13, PT, PT, R13, UR30, RZ, P6, !PT ;  /* 0x0000001e0d0d7c10 */ /* 0x000fe2000b7fe4ff */
[----:B------:R-:W-:Y:S01]  /*1bd60*/  STL [R1+0x668], R17 ;  /* 0x0006681101007387 */ /* 0x000fe20000100800 */
[----:B------:R-:W-:-:S03]  /*1bd70*/  IADD3 R15, P6, PT, R15, UR20, RZ ;  /* 0x000000140f0f7c10 */ /* 0x000fc6000ffde0ff */
[----:B------:R0:W-:Y:S04]  /*1bd80*/  STL [R1+0x170], R13 ;  /* 0x0001700d01007387 */ /* 0x0001e80000100800 */
[----:B0-----:R-:W4:Y:S01]  /*1bd90*/  LDL.LU R13, [R1+0x8b8] ;  /* 0x0008b800010d7983 */ /* 0x001f220000300800 */
[----:B------:R-:W-:-:S03]  /*1bda0*/  IADD3.X R12, PT, PT, R12, UR30, RZ, P1, !PT ;  /* 0x0000001e0c0c7c10 */ /* 0x000fc60008ffe4ff */
[----:B------:R-:W-:Y:S01]  /*1bdb0*/  STL [R1+0x8d8], R16 ;  /* 0x0008d81001007387 */ /* 0x000fe20000100800 */
[----:B------:R-:W-:-:S03]  /*1bdc0*/  IADD3 R14, P1, PT, R14, UR20, RZ ;  /* 0x000000140e0e7c10 */ /* 0x000fc6000ff3e0ff */
[----:B------:R0:W-:Y:S04]  /*1bdd0*/  STL [R1+0x168], R12 ;  /* 0x0001680c01007387 */ /* 0x0001e80000100800 */
[----:B0-----:R-:W4:Y:S04]  /*1bde0*/  LDL.LU R12, [R1+0x8d4] ;  /* 0x0008d400010c7983 */ /* 0x001f280000300800 */
[----:B------:R-:W-:Y:S01]  /*1bdf0*/  STL [R1+0x8d0], R15 ;  /* 0x0008d00f01007387 */ /* 0x000fe20000100800 */
[----:B--2---:R-:W-:-:S05]  /*1be00*/  IADD3.X R11, PT, PT, R11, UR23, RZ, P2, !PT ;  /* 0x000000170b0b7c10 */ /* 0x004fca00097fe4ff */
[----:B------:R0:W-:Y:S04]  /*1be10*/  STL [R1+0x66c], R11 ;  /* 0x00066c0b01007387 */ /* 0x0001e80000100800 */
[----:B0-----:R-:W2:Y:S04]  /*1be20*/  LDL.LU R11, [R1+0x8b0] ;  /* 0x0008b000010b7983 */ /* 0x001ea80000300800 */
[----:B------:R-:W-:Y:S04]  /*1be30*/  STL [R1+0x8c8], R14 ;  /* 0x0008c80e01007387 */ /* 0x000fe80000100800 */
[----:B------:R-:W2:Y:S04]  /*1be40*/  LDL.LU R36, [R1+0x8cc] ;  /* 0x0008cc0001247983 */ /* 0x000ea80000300800 */
[----:B------:R-:W2:Y:S01]  /*1be50*/  LDL.LU R35, [R1+0x8a8] ;  /* 0x0008a80001237983 */ /* 0x000ea20000300800 */
[----:B---3--:R-:W-:-:S03]  /*1be60*/  IADD3 R10, P2, PT, R10, UR20, RZ ;  /* 0x000000140a0a7c10 */ /* 0x008fc6000ff5e0ff */
        /* <DEDUP_REMOVED lines=18> */
[----:B0-----:R-:W3:Y:S04]  /*1bf90*/  LDL.LU R10, [R1+0x658] ;  /* 0x00065800010a7983 */ /* 0x001ee80000300800 */
[----:B------:R-:W3:Y:S01]  /*1bfa0*/  LDL.LU R16, [R1+0x87c] ;  /* 0x00087c0001107983 */ /* 0x000ee20000300800 */
[----:B----4-:R-:W-:-:S05]  /*1bfb0*/  IADD3.X R9, PT, PT, R9, UR23, RZ, P3, !PT ;  /* 0x0000001709097c10 */ /* 0x010fca0009ffe4ff */
[----:B------:R0:W-:Y:S04]  /*1bfc0*/  STL [R1+0x664], R9 ;  /* 0x0006640901007387 */ /* 0x0001e80000100800 */
        /* <DEDUP_REMOVED lines=8> */
[----:B0-----:R-:W4:Y:S01]  /*1c050*/  LDL.LU R12, [R1+0x858] ;  /* 0x00085800010c7983 */ /* 0x001f220000300800 */
[----:B--2---:R-:W-:-:S05]  /*1c060*/  IADD3 R11, P4, PT, R11, UR20, RZ ;  /* 0x000000140b0b7c10 */ /* 0x004fca000ff9e0ff */
[----:B------:R0:W-:Y:S01]  /*1c070*/  STL [R1+0x8b0], R11 ;  /* 0x0008b00b01007387 */ /* 0x0001e20000100800 */
[----:B------:R-:W-:Y:S02]  /*1c080*/  IADD3.X R36, PT, PT, R36, UR23, RZ, P6, !PT ;  /* 0x0000001724247c10 */ /* 0x000fe4000b7fe4ff */
[----:B------:R-:W-:Y:S01]  /*1c090*/  IADD3 R35, P6, PT, R35, UR20, RZ ;  /* 0x0000001423237c10 */ /* 0x000fe2000ffde0ff */
[----:B0-----:R-:W2:Y:S01]  /*1c0a0*/  LDL.LU R11, [R1+0x65c] ;  /* 0x00065c00010b7983 */ /* 0x001ea20000300800 */
[----:B---3--:R-:W-:-:S03]  /*1c0b0*/  IADD3.X R34, PT, PT, R34, UR23, RZ, P1, !PT ;  /* 0x0000001722227c10 */ /* 0x008fc60008ffe4ff */
        /* <DEDUP_REMOVED lines=37> */
[----:B0-----:R-:W3:Y:S04]  /*1c310*/  LDL.LU R10, [R1+0x850] ;  /* 0x00085000010a7983 */ /* 0x001ee80000300800 */
[----:B------:R-:W-:Y:S01]  /*1c320*/  STL [R1+0x884], R17 ;  /* 0x0008841101007387 */ /* 0x000fe20000100800 */
[----:B----4-:R-:W-:-:S05]  /*1c330*/  IADD3 R9, P6, PT, R9, UR20, RZ ;  /* 0x0000001409097c10 */ /* 0x010fca000ffde0ff */
[----:B------:R0:W-:Y:S04]  /*1c340*/  STL [R1+0x868], R9 ;  /* 0x0008680901007387 */ /* 0x0001e80000100800 */
[----:B0-----:R-:W4:Y:S01]  /*1c350*/  LDL.LU R9, [R1+0x654] ;  /* 0x0006540001097983 */ /* 0x001f220000300800 */
[----:B------:R-:W-:Y:S02]  /*1c360*/  IADD3.X R15, PT, PT, R15, UR23, RZ, P1, !PT ;  /* 0x000000170f0f7c10 */ /* 0x000fe40008ffe4ff */
[----:B------:R-:W-:Y:S01]  /*1c370*/  IADD3 R13, P1, PT, R13, UR20, RZ ;  /* 0x000000140d0d7c10 */ /* 0x000fe2000ff3e0ff */
[----:B------:R-:W-:Y:S01]  /*1c380*/  STL [R1+0x87c], R16 ;  /* 0x00087c1001007387 */ /* 0x000fe20000100800 */
[----:B------:R-:W-:-:S03]  /*1c390*/  IADD3.X R14, PT, PT, R14, UR23, RZ, P2, !PT ;  /* 0x000000170e0e7c10 */ /* 0x000fc600097fe4ff */
[----:B------:R0:W-:Y:S04]  /*1c3a0*/  STL [R1+0x860], R13 ;  /* 0x0008600d01007387 */ /* 0x0001e80000100800 */
[----:B0-----:R-:W4:Y:S01]  /*1c3b0*/  LDL.LU R13, [R1+0x848] ;  /* 0x00084800010d7983 */ /* 0x001f220000300800 */
[----:B------:R-:W-:-:S03]  /*1c3c0*/  IADD3 R12, P2, PT, R12, UR20, RZ ;  /* 0x000000140c0c7c10 */ /* 0x000fc6000ff5e0ff */
[----:B------:R-:W-:Y:S04]  /*1c3d0*/  STL [R1+0x874], R15 ;  /* 0x0008740f01007387 */ /* 0x000fe80000100800 */
[----:B------:R0:W-:Y:S04]  /*1c3e0*/  STL [R1+0x858], R12 ;  /* 0x0008580c01007387 */ /* 0x0001e80000100800 */
[----:B0-----:R-:W4:Y:S04]  /*1c3f0*/  LDL.LU R12, [R1+0x864] ;  /* 0x00086400010c7983 */ /* 0x001f280000300800 */
[----:B------:R-:W-:Y:S04]  /*1c400*/  STL [R1+0x86c], R14 ;  /* 0x00086c0e01007387 */ /* 0x000fe80000100800 */
[----:B------:R-:W4:Y:S04]  /*1c410*/  LDL.LU R36, [R1+0x840] ;  /* 0x0008400001247983 */ /* 0x000f280000300800 */
[----:B------:R-:W4:Y:S04]  /*1c420*/  LDL.LU R35, [R1+0x85c] ;  /* 0x00085c0001237983 */ /* 0x000f280000300800 */
[----:B------:R-:W4:Y:S01]  /*1c430*/  LDL.LU R34, [R1+0x838] ;  /* 0x0008380001227983 */ /* 0x000f220000300800 */
[----:B--2---:R-:W-:-:S05]  /*1c440*/  IADD3.X R11, PT, PT, R11, UR23, RZ, P3, !PT ;  /* 0x000000170b0b7c10 */ /* 0x004fca0009ffe4ff */
        /* <DEDUP_REMOVED lines=19> */
[----:B---3--:R-:W-:-:S05]  /*1c580*/  IADD3 R10, P3, PT, R10, UR20, RZ ;  /* 0x000000140a0a7c10 */ /* 0x008fca000ff7e0ff */
[----:B------:R0:W-:Y:S04]  /*1c590*/  STL [R1+0x850], R10 ;  /* 0x0008500a01007387 */ /* 0x0001e80000100800 */
        /* <DEDUP_REMOVED lines=15> */
[----:B------:R-:W-:Y:S04]  /*1c690*/  STL [R1+0x840], R36 ;  /* 0x0008402401007387 */ /* 0x000fe80000100800 */
[----:B------:R-:W-:Y:S04]  /*1c6a0*/  STL [R1+0x85c], R35 ;  /* 0x00085c2301007387 */ /* 0x000fe80000100800 */
[----:B------:R-:W-:Y:S01]  /*1c6b0*/  STL [R1+0x838], R34 ;  /* 0x0008382201007387 */ /* 0x000fe20000100800 */
[----:B--2---:R-:W-:Y:S02]  /*1c6c0*/  IADD3.X R33, PT, PT, R33, UR23, RZ, P2, !PT ;  /* 0x0000001721217c10 */ /* 0x004fe400097fe4ff */
        /* <DEDUP_REMOVED lines=31> */
[----:B------:R-:W-:-:S03]  /*1c8c0*/  IADD3 R16, P6, PT, R16, UR20, RZ ;  /* 0x0000001410107c10 */ /* 0x000fc6000ffde0ff */
[----:B------:R-:W-:Y:S04]  /*1c8d0*/  STL [R1+0x81c], R18 ;  /* 0x00081c1201007387 */ /* 0x000fe80000100800 */
[----:B0-----:R-:W2:Y:S04]  /*1c8e0*/  LDL.LU R11, [R1+0x64c] ;  /* 0x00064c00010b7983 */ /* 0x001ea80000300800 */
[----:B------:R-:W-:Y:S01]  /*1c8f0*/  STL [R1+0x650], R17 ;  /* 0x0006501101007387 */ /* 0x000fe20000100800 */
[----:B---3--:R-:W-:-:S05]  /*1c900*/  IADD3.X R10, PT, PT, R10, UR23, RZ, P1, !PT ;  /* 0x000000170a0a7c10 */ /* 0x008fca0008ffe4ff */
[----:B------:R0:W-:Y:S04]  /*1c910*/  STL [R1+0x80c], R10 ;  /* 0x00080c0a01007387 */ /* 0x0001e80000100800 */
[----:B0-----:R-:W3:Y:S04]  /*1c920*/  LDL.LU R10, [R1+0x7e0] ;  /* 0x0007e000010a7983 */ /* 0x001ee80000300800 */
[----:B------:R-:W-:Y:S01]  /*1c930*/  STL [R1+0x648], R16 ;  /* 0x0006481001007387 */ /* 0x000fe20000100800 */
[----:B----4-:R-:W-:-:S05]  /*1c940*/  IADD3.X R9, PT, PT, R9, UR23, RZ, P2, !PT ;  /* 0x0000001709097c10 */ /* 0x010fca00097fe4ff */
[----:B------:R0:W-:Y:S04]  /*1c950*/  STL [R1+0x804], R9 ;  /* 0x0008040901007387 */ /* 0x0001e80000100800 */
[----:B0-----:R-:W4:Y:S01]  /*1c960*/  LDL.LU R9, [R1+0x644] ;  /* 0x0006440001097983 */ /* 0x001f220000300800 */
[----:B------:R-:W-:Y:S02]  /*1c970*/  IADD3 R15, P1, PT, R15, UR20, RZ ;  /* 0x000000140f0f7c10 */ /* 0x000fe4000ff3e0ff */
[----:B------:R-:W-:Y:S02]  /*1c980*/  IADD3 R14, P2, PT, R14, UR20, RZ ;  /* 0x000000140e0e7c10 */ /* 0x000fe4000ff5e0ff */
[----:B------:R-:W-:Y:S01]  /*1c990*/  IADD3.X R13, PT, PT, R13, UR23, RZ, P3, !PT ;  /* 0x000000170d0d7c10 */ /* 0x000fe20009ffe4ff */
[----:B------:R-:W-:Y:S04]  /*1c9a0*/  STL [R1+0x7f8], R15 ;  /* 0x0007f80f01007387 */ /* 0x000fe80000100800 */
[----:B------:R0:W-:Y:S04]  /*1c9b0*/  STL [R1+0x7fc], R13 ;  /* 0x0007fc0d01007387 */ /* 0x0001e80000100800 */
[----:B0-----:R-:W4:Y:S01]  /*1c9c0*/  LDL.LU R13, [R1+0x7d8] ;  /* 0x0007d800010d7983 */ /* 0x001f220000300800 */
        /* <DEDUP_REMOVED lines=81> */
[----:B------:R-:W-:-:S03]  /*1cee0*/  IADD3.X R15, PT, PT, R15, UR23, RZ, P2, !PT ;  /* 0x000000170f0f7c10 */ /* 0x000fc600097fe4ff */
[----:B------:R0:W-:Y:S04]  /*1cef0*/  STL [R1+0x638], R11 ;  /* 0x0006380b01007387 */ /* 0x0001e80000100800 */
[----:B0-----:R-:W2:Y:S04]  /*1cf00*/  LDL.LU R11, [R1+0x63c] ;  /* 0x00063c00010b7983 */ /* 0x001ea80000300800 */
[----:B------:R-:W-:Y:S01]  /*1cf10*/  STL [R1+0x7a4], R16 ;  /* 0x0007a41001007387 */ /* 0x000fe20000100800 */
[----:B---3--:R-:W-:Y:S02]  /*1cf20*/  IADD3 R10, P2, PT, R10, UR20, RZ ;  /* 0x000000140a0a7c10 */ /* 0x008fe4000ff5e0ff */
[----:B------:R-:W-:-:S03]  /*1cf30*/  IADD3.X R14, PT, PT, R14, UR23, RZ, P3, !PT ;  /* 0x000000170e0e7c10 */ /* 0x000fc60009ffe4ff */
[----:B------:R0:W-:Y:S04]  /*1cf40*/  STL [R1+0x788], R10 ;  /* 0x0007880a01007387 */ /* 0x0001e80000100800 */
[----:B0-----:R-:W3:Y:S04]  /*1cf50*/  LDL.LU R10, [R1+0x770] ;  /* 0x00077000010a7983 */ /* 0x001ee80000300800 */
[----:B------:R-:W-:Y:S01]  /*1cf60*/  STL [R1+0x79c], R15 ;  /* 0x00079c0f01007387 */ /* 0x000fe20000100800 */
[----:B----4-:R-:W-:-:S05]  /*1cf70*/  IADD3 R9, P3, PT, R9, UR20, RZ ;  /* 0x0000001409097c10 */ /* 0x010fca000ff7e0ff */
[----:B------:R0:W-:Y:S04]  /*1cf80*/  STL [R1+0x780], R9 ;  /* 0x0007800901007387 */ /* 0x0001e80000100800 */
[----:B0-----:R-:W4:Y:S04]  /*1cf90*/  LDL.LU R9, [R1+0x634] ;  /* 0x0006340001097983 */ /* 0x001f280000300800 */
[----:B------:R-:W-:Y:S01]  /*1cfa0*/  STL [R1+0x794], R14 ;  /* 0x0007940e01007387 */ /* 0x000fe20000100800 */
[----:B------:R-:W-:-:S03]  /*1cfb0*/  IADD3.X R13, PT, PT, R13, UR23, RZ, P4, !PT ;  /* 0x000000170d0d7c10 */ /* 0x000fc6000a7fe4ff */
        /* <DEDUP_REMOVED lines=74> */
[----:B------:R0:W-:Y:S04]  /*1d460*/  STL [R1+0x73c], R13 ;  /* 0x00073c0d01007387 */ /* 0x0001e80000100800 */
[----:B------:R-:W-:Y:S04]  /*1d470*/  STL [R1+0x744], R18 ;  /* 0x0007441201007387 */ /* 0x000fe80000100800 */
[----:B0-----:R-:W4:Y:S01]  /*1d480*/  LDL.LU R13, [R1+0x71c] ;  /* 0x00071c00010d7983 */ /* 0x001f220000300800 */
[----:B------:R-:W-:-:S03]  /*1d490*/  IADD3.X R12, PT, PT, R12, UR23, RZ, P2, !PT ;  /* 0x000000170c0c7c10 */ /* 0x000fc600097fe4ff */
[----:B------:R-:W-:Y:S01]  /*1d4a0*/  STL [R1+0x720], R17 ;  /* 0x0007201101007387 */ /* 0x000fe20000100800 */
[----:B------:R-:W-:-:S03]  /*1d4b0*/  IADD3 R15, P2, PT, R15, UR20, RZ ;  /* 0x000000140f0f7c10 */ /* 0x000fc6000ff5e0ff */
[----:B------:R0:W-:Y:S04]  /*1d4c0*/  STL [R1+0x734], R12 ;  /* 0x0007340c01007387 */ /* 0x0001e80000100800 */
[----:B0-----:R-:W4:Y:S04]  /*1d4d0*/  LDL.LU R12, [R1+0x708] ;  /* 0x00070800010c7983 */ /* 0x001f280000300800 */
[----:B------:R-:W-:Y:S01]  /*1d4e0*/  STL [R1+0x630], R16 ;  /* 0x0006301001007387 */ /* 0x000fe20000100800 */
[----:B--2---:R-:W-:Y:S02]  /*1d4f0*/  IADD3.X R11, PT, PT, R11, UR23, RZ, P3, !PT ;  /* 0x000000170b0b7c10 */ /* 0x004fe40009ffe4ff */
[----:B------:R-:W-:-:S03]  /*1d500*/  IADD3 R14, P3, PT, R14, UR20, RZ ;  /* 0x000000140e0e7c10 */ /* 0x000fc6000ff7e0ff */
[----:B------:R0:W-:Y:S04]  /*1d510*/  STL [R1+0x72c], R11 ;  /* 0x00072c0b01007387 */ /* 0x0001e80000100800 */
[----:B0-----:R-:W2:Y:S04]  /*1d520*/  LDL.LU R11, [R1+0x62c] ;  /* 0x00062c00010b7983 */ /* 0x001ea80000300800 */
[----:B------:R-:W-:Y:S01]  /*1d530*/  STL [R1+0x69c], R15 ;  /* 0x00069c0f01007387 */ /* 0x000fe20000100800 */
[----:B---3--:R-:W-:-:S05]  /*1d540*/  IADD3.X R10, PT, PT, R10, UR23, RZ, P4, !PT ;  /* 0x000000170a0a7c10 */ /* 0x008fca000a7fe4ff */
[----:B------:R0:W-:Y:S04]  /*1d550*/  STL [R1+0x724], R10 ;  /* 0x0007240a01007387 */ /* 0x0001e80000100800 */
[----:B0-----:R-:W3:Y:S04]  /*1d560*/  LDL.LU R10, [R1+0x700] ;  /* 0x00070000010a7983 */ /* 0x001ee80000300800 */
[----:B------:R-:W-:Y:S04]  /*1d570*/  STL [R1+0x718], R14 ;  /* 0x0007180e01007387 */ /* 0x000fe80000100800 */
[----:B------:R-:W3:Y:S04]  /*1d580*/  LDL.LU R36, [R1+0x628] ;  /* 0x0006280001247983 */ /* 0x000ee80000300800 */
[----:B------:R-:W3:Y:S01]  /*1d590*/  LDL.LU R35, [R1+0x6f8] ;  /* 0x0006f80001237983 */ /* 0x000ee20000300800 */
[----:B----4-:R-:W-:-:S03]  /*1d5a0*/  IADD3 R9, P4, PT, R9, UR20, RZ ;  /* 0x0000001409097c10 */ /* 0x010fc6000ff9e0ff */
        /* <DEDUP_REMOVED lines=20> */
[----:B------:R-:W-:-:S05]  /*1d6f0*/  IADD3.X R13, PT, PT, R13, UR23, RZ, P6, !PT ;  /* 0x000000170d0d7c10 */ /* 0x000fca000b7fe4ff */
[----:B------:R0:W-:Y:S04]  /*1d700*/  STL [R1+0x71c], R13 ;  /* 0x00071c0d01007387 */ /* 0x0001e80000100800 */
        /* <DEDUP_REMOVED lines=11> */
[----:B------:R-:W-:Y:S02]  /*1d7c0*/  IADD3.X R36, PT, PT, R36, UR23, RZ, P2, !PT ;  /* 0x0000001724247c10 */ /* 0x000fe400097fe4ff */
[----:B------:R-:W-:Y:S01]  /*1d7d0*/  IADD3 R35, P2, PT, R35, UR20, RZ ;  /* 0x0000001423237c10 */ /* 0x000fe2000ff5e0ff */
[----:B0-----:R-:W3:Y:S01]  /*1d7e0*/  LDL.LU R10, [R1+0x6b4] ;  /* 0x0006b400010a7983 */ /* 0x001ee20000300800 */
[----:B----4-:R-:W-:-:S03]  /*1d7f0*/  IADD3.X R34, PT, PT, R34, UR23, RZ, P3, !PT ;  /* 0x0000001722227c10 */ /* 0x010fc60009ffe4ff */
        /* <DEDUP_REMOVED lines=37> */
[----:B------:R-:W-:-:S03]  /*1da50*/  IADD3.X R16, PT, PT, R16, UR23, RZ, P2, !PT ;  /* 0x0000001710107c10 */ /* 0x000fc600097fe4ff */
[----:B------:R-:W-:Y:S01]  /*1da60*/  STL [R1+0x6d4], R17 ;  /* 0x0006d41101007387 */ /* 0x000fe20000100800 */
[----:B------:R-:W-:Y:S02]  /*1da70*/  IADD3 R13, P2, PT, R13, UR20, RZ ;  /* 0x000000140d0d7c10 */ /* 0x000fe4000ff5e0ff */
        /* <DEDUP_REMOVED lines=11> */
[----:B0-----:R-:W2:Y:S04]  /*1db30*/  LDL.LU R11, [R1+0x694] ;  /* 0x00069400010b7983 */ /* 0x001ea80000300800 */
[----:B------:R-:W-:Y:S04]  /*1db40*/  STL [R1+0x6bc], R14 ;  /* 0x0006bc0e01007387 */ /* 0x000fe80000100800 */
[----:B------:R-:W2:Y:S04]  /*1db50*/  LDL.LU R36, [R1+0x67c] ;  /* 0x00067c0001247983 */ /* 0x000ea80000300800 */
[----:B------:R-:W2:Y:S01]  /*1db60*/  LDL.LU R35, [R1+0x68c] ;  /* 0x00068c0001237983 */ /* 0x000ea20000300800 */
[----:B---3--:R-:W-:-:S03]  /*1db70*/  IADD3.X R10, PT, PT, R10, UR23, RZ, P6, !PT ;  /* 0x000000170a0a7c10 */ /* 0x008fc6000b7fe4ff */
        /* <DEDUP_REMOVED lines=20> */
[----:B----4-:R-:W-:-:S05]  /*1dcc0*/  IADD3 R9, P6, PT, R9, UR20, RZ ;  /* 0x0000001409097c10 */ /* 0x010fca000ffde0ff */
[----:B------:R0:W-:Y:S04]  /*1dcd0*/  STL [R1+0x6a0], R9 ;  /* 0x0006a00901007387 */ /* 0x0001e80000100800 */
        /* <DEDUP_REMOVED lines=8> */
[----:B0-----:R-:W4:Y:S01]  /*1dd60*/  LDL.LU R12, [R1+0x5ec] ;  /* 0x0005ec00010c7983 */ /* 0x001f220000300800 */
[----:B--2---:R-:W-:-:S05]  /*1dd70*/  IADD3.X R11, PT, PT, R11, UR23, RZ, P2, !PT ;  /* 0x000000170b0b7c10 */ /* 0x004fca00097fe4ff */
[----:B------:R0:W-:Y:S01]  /*1dd80*/  STL [R1+0x694], R11 ;  /* 0x0006940b01007387 */ /* 0x0001e20000100800 */
[----:B------:R-:W-:Y:S02]  /*1dd90*/  IADD3 R36, P2, PT, R36, UR20, RZ ;  /* 0x0000001424247c10 */ /* 0x000fe4000ff5e0ff */
[----:B------:R-:W-:Y:S01]  /*1dda0*/  IADD3.X R35, PT, PT, R35, UR23, RZ, P3, !PT ;  /* 0x0000001723237c10 */ /* 0x000fe20009ffe4ff */
[----:B0-----:R-:W2:Y:S01]  /*1ddb0*/  LDL.LU R11, [R1+0x5c8] ;  /* 0x0005c800010b7983 */ /* 0x001ea20000300800 */
[----:B---3--:R-:W-:-:S03]  /*1ddc0*/  IADD3 R34, P3, PT, R34, UR20, RZ ;  /* 0x0000001422227c10 */ /* 0x008fc6000ff7e0ff */
        /* <DEDUP_REMOVED lines=34> */
[----:B------:R0:W-:Y:S04]  /*1dff0*/  STL [R1+0x604], R10 ;  /* 0x0006040a01007387 */ /* 0x0001e80000100800 */
[----:B------:R-:W-:Y:S04]  /*1e000*/  STL [R1+0x60c], R18 ;  /* 0x00060c1201007387 */ /* 0x000fe80000100800 */
[----:B0-----:R-:W3:Y:S04]  /*1e010*/  LDL.LU R10, [R1+0x5e4] ;  /* 0x0005e400010a7983 */ /* 0x001ee80000300800 */
[----:B------:R-:W-:Y:S01]  /*1e020*/  STL [R1+0x5e8], R17 ;  /* 0x0005e81101007387 */ /* 0x000fe20000100800 */
[----:B----4-:R-:W-:-:S05]  /*1e030*/  IADD3.X R9, PT, PT, R9, UR23, RZ, P3, !PT ;  /* 0x0000001709097c10 */ /* 0x010fca0009ffe4ff */
[----:B------:R0:W-:Y:S04]  /*1e040*/  STL [R1+0x5fc], R9 ;  /* 0x0005fc0901007387 */ /* 0x0001e80000100800 */
[----:B0-----:R-:W4:Y:S01]  /*1e050*/  LDL.LU R9, [R1+0x5c0] ;  /* 0x0005c00001097983 */ /* 0x001f220000300800 */
[----:B------:R-:W-:Y:S02]  /*1e060*/  IADD3 R16, P2, PT, R16, UR20, RZ ;  /* 0x0000001410107c10 */ /* 0x000fe4000ff5e0ff */
[----:B------:R-:W-:-:S03]  /*1e070*/  IADD3 R15, P3, PT, R15, UR20, RZ ;  /* 0x000000140f0f7c10 */ /* 0x000fc6000ff7e0ff */
[----:B------:R-:W-:Y:S01]  /*1e080*/  STL [R1+0x5e0], R16 ;  /* 0x0005e01001007387 */ /* 0x000fe20000100800 */
[----:B------:R-:W-:Y:S02]  /*1e090*/  IADD3.X R13, PT, PT, R13, UR23, RZ, P4, !PT ;  /* 0x000000170d0d7c10 */ /* 0x000fe4000a7fe4ff */
        /* <DEDUP_REMOVED lines=53> */
[----:B------:R0:W-:Y:S01]  /*1e3f0*/  STL [R1+0x5a8], R33 ;  /* 0x0005a82101007387 */ /* 0x0001e20000100800 */
[----:B------:R-:W-:-:S03]  /*1e400*/  IADD3 R30, P6, PT, R30, UR20, RZ ;  /* 0x000000141e1e7c10 */ /* 0x000fc6000ffde0ff */
[----:B------:R-:W-:Y:S01]  /*1e410*/  STL [R1+0x5c4], R32 ;  /* 0x0005c42001007387 */ /* 0x000fe20000100800 */
[----:B------:R-:W-:-:S03]  /*1e420*/  IADD3.X R29, PT, PT, R29, UR23, RZ, P1, !PT ;  /* 0x000000171d1d7c10 */ /* 0x000fc60008ffe4ff */
[----:B------:R-:W-:Y:S01]  /*1e430*/  STL [R1+0x5a0], R30 ;  /* 0x0005a01e01007387 */ /* 0x000fe20000100800 */
[----:B0-----:R-:W0:Y:S01]  /*1e440*/  LDC R33, c[0x0][0x3a0] ;  /* 0x0000e800ff217b82 */ /* 0x001e220000000800 */
[----:B------:R-:W-:Y:S02]  /*1e450*/  IADD3 R28, P1, PT, R28, UR20, RZ ;  /* 0x000000141c1c7c10 */ /* 0x000fe4000ff3e0ff */
        /* <DEDUP_REMOVED lines=26> */
[----:B-1----:R-:W2:Y:S04]  /*1e600*/  LDL.LU R11, [R1+0x148] ;  /* 0x00014800010b7983 */ /* 0x002ea80000300800 */
[----:B------:R-:W-:Y:S01]  /*1e610*/  STL [R1+0x58c], R17 ;  /* 0x00058c1101007387 */ /* 0x000fe20000100800 */
[----:B---3--:R-:W-:-:S02]  /*1e620*/  IADD3 R10, P3, PT, R10, UR20, RZ ;  /* 0x000000140a0a7c10 */ /* 0x008fc4000ff7e0ff */
[----:B------:R-:W-:-:S03]  /*1e630*/  IADD3.X R15, PT, PT, R15, UR23, RZ, P4, !PT ;  /* 0x000000170f0f7c10 */ /* 0x000fc6000a7fe4ff */
[----:B------:R1:W-:Y:S04]  /*1e640*/  STL [R1+0x160], R10 ;  /* 0x0001600a01007387 */ /* 0x0003e80000100800 */
[----:B-1----:R-:W3:Y:S04]  /*1e650*/  LDL.LU R10, [R1+0x164] ;  /* 0x00016400010a7983 */ /* 0x002ee80000300800 */
[----:B------:R-:W-:Y:S01]  /*1e660*/  STL [R1+0x584], R16 ;  /* 0x0005841001007387 */ /* 0x000fe20000100800 */
[----:B----4-:R-:W-:-:S05]  /*1e670*/  IADD3 R9, P4, PT, R9, UR20, RZ ;  /* 0x0000001409097c10 */ /* 0x010fca000ff9e0ff */
[----:B------:R1:W-:Y:S04]  /*1e680*/  STL [R1+0x158], R9 ;  /* 0x0001580901007387 */ /* 0x0003e80000100800 */
[----:B-1----:R-:W4:Y:S01]  /*1e690*/  LDL.LU R9, [R1+0x140] ;  /* 0x0001400001097983 */ /* 0x002f220000300800 */
[----:B------:R-:W-:-:S03]  /*1e6a0*/  IADD3.X R14, PT, PT, R14, UR23, RZ, P6, !PT ;  /* 0x000000170e0e7c10 */ /* 0x000fc6000b7fe4ff */
[----:B------:R-:W-:Y:S04]  /*1e6b0*/  STL [R1+0x57c], R15 ;  /* 0x00057c0f01007387 */ /* 0x000fe80000100800 */
[----:B------:R-:W4:Y:S04]  /*1e6c0*/  LDL.LU R36, [R1+0x15c] ;  /* 0x00015c0001247983 */ /* 0x000f280000300800 */
[----:B------:R-:W-:Y:S01]  /*1e6d0*/  STL [R1+0x574], R14 ;  /* 0x0005740e01007387 */ /* 0x000fe20000100800 */
[----:B------:R-:W-:-:S03]  /*1e6e0*/  IADD3 R13, P6, PT, R13, UR20, RZ ;  /* 0x000000140d0d7c10 */ /* 0x000fc6000ffde0ff */
[----:B------:R-:W4:Y:S04]  /*1e6f0*/  LDL.LU R35, [R1+0x154] ;  /* 0x0001540001237983 */ /* 0x000f280000300800 */
[----:B------:R1:W-:Y:S04]  /*1e700*/  STL [R1+0x150], R13 ;  /* 0x0001500d01007387 */ /* 0x0003e80000100800 */
[----:B------:R-:W4:Y:S04]  /*1e710*/  LDL.LU R34, [R1+0x138] ;  /* 0x0001380001227983 */ /* 0x000f280000300800 */
[----:B------:R-:W4:Y:S01]  /*1e720*/  LDL.LU R32, [R1+0x14c] ;  /* 0x00014c0001207983 */ /* 0x000f220000300800 */
[----:B------:R-:W-:-:S05]  /*1e730*/  IADD3.X R12, PT, PT, R12, UR23, RZ, P1, !PT ;  /* 0x000000170c0c7c10 */ /* 0x000fca0008ffe4ff */
        /* <DEDUP_REMOVED lines=14> */
[----:B-1----:R-:W4:Y:S04]  /*1e820*/  LDL R13, [R1+0x8dc] ;  /* 0x0008dc00010d7983 */ /* 0x002f280000100800 */
[----:B------:R-:W4:Y:S04]  /*1e830*/  LDL.LU R17, [R1+0x114] ;  /* 0x0001140001117983 */ /* 0x000f280000300800 */
[----:B------:R-:W4:Y:S04]  /*1e840*/  LDL.LU R16, [R1+0xf8] ;  /* 0x0000f80001107983 */ /* 0x000f280000300800 */
[----:B------:R-:W4:Y:S04]  /*1e850*/  LDL.LU R15, [R1+0x10c] ;  /* 0x00010c00010f7983 */ /* 0x000f280000300800 */
[----:B------:R-:W4:Y:S04]  /*1e860*/  LDL.LU R14, [R1+0xf0] ;  /* 0x0000f000010e7983 */ /* 0x000f280000300800 */
[----:B0-----:R-:W4:Y:S01]  /*1e870*/  LDL.LU R12, [R1+0x104] ;  /* 0x00010400010c7983 */ /* 0x001f220000300800 */
[----:B--2---:R-:W-:-:S05]  /*1e880*/  IADD3 R11, P1, PT, R11, UR20, RZ ;  /* 0x000000140b0b7c10 */ /* 0x004fca000ff3e0ff */
[----:B------:R0:W-:Y:S04]  /*1e890*/  STL [R1+0x148], R11 ;  /* 0x0001480b01007387 */ /* 0x0001e80000100800 */
[----:B0-----:R-:W2:Y:S01]  /*1e8a0*/  LDL.LU R11, [R1+0xfc] ;  /* 0x0000fc00010b7983 */ /* 0x001ea20000300800 */
[----:B---3--:R-:W-:-:S05]  /*1e8b0*/  IADD3.X R10, PT, PT, R10, UR23, RZ, P2, !PT ;  /* 0x000000170a0a7c10 */ /* 0x008fca00097fe4ff */
[----:B------:R0:W-:Y:S04]  /*1e8c0*/  STL [R1+0x164], R10 ;  /* 0x0001640a01007387 */ /* 0x0001e80000100800 */
[----:B0-----:R-:W3:Y:S01]  /*1e8d0*/  LDL.LU R10, [R1+0xf4] ;  /* 0x0000f400010a7983 */ /* 0x001ee20000300800 */
[----:B----4-:R-:W-:-:S05]  /*1e8e0*/  IADD3 R9, P2, PT, R9, UR20, RZ ;  /* 0x0000001409097c10 */ /* 0x010fca000ff5e0ff */
[----:B------:R0:W-:Y:S04]  /*1e8f0*/  STL [R1+0x140], R9 ;  /* 0x0001400901007387 */ /* 0x0001e80000100800 */
[----:B0-----:R-:W4:Y:S01]  /*1e900*/  LDL.LU R9, [R1+0xec] ;  /* 0x0000ec0001097983 */ /* 0x001f220000300800 */
[----:B------:R-:W-:Y:S01]  /*1e910*/  IADD3.X R36, PT, PT, R36, UR23, RZ, P3, !PT ;  /* 0x0000001724247c10 */ /* 0x000fe20009ffe4ff */
[----:B------:R-:W0:Y:S01]  /*1e920*/  SYNCS.PHASECHK.TRANS64.TRYWAIT P3, [UR11], R8 ;  /* 0x00000008ff0075a7 */ /* 0x000e22000806110b */
[----:B------:R-:W-:-:S03]  /*1e930*/  IADD3.X R35, PT, PT, R35, UR23, RZ, P4, !PT ;  /* 0x0000001723237c10 */ /* 0x000fc6000a7fe4ff */
[----:B------:R1:W-:Y:S01]  /*1e940*/  STL [R1+0x15c], R36 ;  /* 0x00015c2401007387 */ /* 0x0003e20000100800 */
[----:B------:R-:W-:-:S03]  /*1e950*/  IADD3 R34, P4, PT, R34, UR20, RZ ;  /* 0x0000001422227c10 */ /* 0x000fc6000ff9e0ff */
[----:B------:R1:W-:Y:S01]  /*1e960*/  STL [R1+0x154], R35 ;  /* 0x0001542301007387 */ /* 0x0003e20000100800 */
[----:B------:R-:W-:-:S03]  /*1e970*/  IADD3.X R32, PT, PT, R32, UR23, RZ, P6, !PT ;  /* 0x0000001720207c10 */ /* 0x000fc6000b7fe4ff */
[----:B------:R1:W-:Y:S04]  /*1e980*/  STL [R1+0x138], R34 ;  /* 0x0001382201007387 */ /* 0x0003e80000100800 */
[----:B------:R1:W-:Y:S01]  /*1e990*/  STL [R1+0x14c], R32 ;  /* 0x00014c2001007387 */ /* 0x0003e20000100800 */
[----:B------:R-:W-:Y:S02]  /*1e9a0*/  IADD3 R30, P6, PT, R30, UR20, RZ ;  /* 0x000000141e1e7c10 */ /* 0x000fe4000ffde0ff */
[----:B------:R-:W-:-:S03]  /*1e9b0*/  IADD3.X R29, PT, PT, R29, UR23, RZ, P1, !PT ;  /* 0x000000171d1d7c10 */ /* 0x000fc60008ffe4ff */
[----:B------:R1:W-:Y:S01]  /*1e9c0*/  STL [R1+0x130], R30 ;  /* 0x0001301e01007387 */ /* 0x0003e20000100800 */
[----:B------:R-:W-:-:S03]  /*1e9d0*/  IADD3 R28, P1, PT, R28, UR20, RZ ;  /* 0x000000141c1c7c10 */ /* 0x000fc6000ff3e0ff */
[----:B------:R1:W-:Y:S01]  /*1e9e0*/  STL [R1+0x144], R29 ;  /* 0x0001441d01007387 */ /* 0x0003e20000100800 */
        /* <DEDUP_REMOVED lines=20> */
[----:B------:R-:W-:-:S03]  /*1eb30*/  VIADD R13, R13, 0x1 ;  /* 0x000000010d0d7836 */ /* 0x000fc60000000000 */
        /* <DEDUP_REMOVED lines=10> */
[----:B------:R1:W-:Y:S04]  /*1ebe0*/  STL [R1+0xf0], R14 ;  /* 0x0000f00e01007387 */ /* 0x0003e80000100800 */
[----:B------:R1:W-:Y:S01]  /*1ebf0*/  STL [R1+0x104], R12 ;  /* 0x0001040c01007387 */ /* 0x0003e20000100800 */
[----:B-----5:R-:W-:Y:S01]  /*1ec00*/  IADD3 R3, P1, PT, R3, UR20, RZ ;  /* 0x0000001403037c10 */ /* 0x020fe2000ff3e0ff */
[----:B------:R-:W-:-:S03]  /*1ec10*/  IMAD R33, R13, -0x40, R33 ;  /* 0xffffffc00d217824 */ /* 0x000fc600078e0221 */
[----:B------:R-:W-:Y:S02]  /*1ec20*/  IADD3.X R4, PT, PT, R4, UR23, RZ, P1, !PT ;  /* 0x0000001704047c10 */ /* 0x000fe40008ffe4ff */
[----:B------:R-:W-:Y:S02]  /*1ec30*/  PRMT R31, RZ, 0x7610, R31 ;  /* 0x00007610ff1f7816 */ /* 0x000fe4000000001f */
[----:B--2---:R-:W-:-:S05]  /*1ec40*/  IADD3.X R11, PT, PT, R11, UR23, RZ, P2, !PT ;  /* 0x000000170b0b7c10 */ /* 0x004fca00097fe4ff */
[----:B------:R1:W-:Y:S01]  /*1ec50*/  STL [R1+0xfc], R11 ;  /* 0x0000fc0b01007387 */ /* 0x0003e20000100800 */
[----:B---3--:R-:W-:-:S05]  /*1ec60*/  IADD3.X R10, PT, PT, R10, UR23, RZ, P4, !PT ;  /* 0x000000170a0a7c10 */ /* 0x008fca000a7fe4ff */
[----:B------:R1:W-:Y:S01]  /*1ec70*/  STL [R1+0xf4], R10 ;  /* 0x0000f40a01007387 */ /* 0x0003e20000100800 */
[----:B----4-:R-:W-:-:S05]  /*1ec80*/  IADD3.X R9, PT, PT, R9, UR23, RZ, P6, !PT ;  /* 0x0000001709097c10 */ /* 0x010fca000b7fe4ff */
[----:B------:R1:W-:Y:S01]  /*1ec90*/  STL [R1+0xec], R9 ;  /* 0x0000ec0901007387 */ /* 0x0003e20000100800 */
[----:B------:R-:W-:-:S04]  /*1eca0*/  IADD3 R0, P6, PT, R0, UR20, RZ ;  /* 0x0000001400007c10 */ /* 0x000fc8000ffde0ff */
[----:B------:R-:W-:Y:S02]  /*1ecb0*/  IADD3.X R2, PT, PT, R2, UR23, RZ, P6, !PT ;  /* 0x0000001702027c10 */ /* 0x000fe4000b7fe4ff */
[C---:B------:R-:W-:Y:S02]  /*1ecc0*/  ISETP.GT.AND P2, PT, R33.reuse, RZ, PT ;  /* 0x000000ff2100720c */ /* 0x040fe40003f44270 */
[----:B------:R-:W-:Y:S01]  /*1ecd0*/  ISETP.GT.AND P4, PT, R33, 0x1, PT ;  /* 0x000000012100780c */ /* 0x000fe20003f84270 */
[----:B01----:R-:W-:-:S12]  /*1ece0*/  @!P3 BRA `(.L_x_8) ;  /* 0x0000020c004cb947 */ /* 0x003fd80003800000 */
.L_x_16:
[----:B------:R0:W-:Y:S01]  /*1ecf0*/  STL [R1+0xdf8], R64 ;  /* 0x000df84001007387 */ /* 0x0001e20000100800 */
[----:B------:R-:W-:Y:S01]  /*1ed00*/  @P2 IMAD.MOV.U32 R8, RZ, RZ, R0 ;  /* 0x000000ffff082224 */ /* 0x000fe200078e0000 */
[----:B------:R-:W-:Y:S01]  /*1ed10*/  PRMT R30, RZ, 0x7610, R30 ;  /* 0x00007610ff1e7816 */ /* 0x000fe2000000001e */
[----:B------:R-:W-:Y:S01]  /*1ed20*/  @P2 IMAD.MOV.U32 R9, RZ, RZ, R2 ;  /* 0x000000ffff092224 */ /* 0x000fe200078e0002 */
[----:B------:R-:W-:Y:S01]  /*1ed30*/  STL [R1+0xdf4], R66 ;  /* 0x000df44201007387 */ /* 0x000fe20000100800 */
[----:B------:R-:W-:-:S03]  /*1ed40*/  ISETP.GT.AND P1, PT, R33, 0x2, PT ;  /* 0x000000022100780c */ /* 0x000fc60003f24270 */
        /* <DEDUP_REMOVED lines=41> */
[----:B------:R1:W2:Y:S04]  /*1efe0*/  @P2 LDG.E.U8 R31, desc[UR24][R8.64] ;  /* 0x00000018081f2981 */ /* 0x0002a8000c1e1100 */
[----:B------:R-:W-:Y:S04]  /*1eff0*/  STL [R1+0xcf4], R69 ;  /* 0x000cf44501007387 */ /* 0x000fe80000100800 */
[----:B------:R-:W-:Y:S01]  /*1f000*/  STL [R1+0xcf0], R68 ;  /* 0x000cf04401007387 */ /* 0x000fe20000100800 */
[----:B-1----:R-:W-:-:S02]  /*1f010*/  @P2 IMAD.MOV.U32 R8, RZ, RZ, R3 ;  /* 0x000000ffff082224 */ /* 0x002fc400078e0003 */
[----:B------:R-:W-:Y:S01]  /*1f020*/  @P2 IMAD.MOV.U32 R9, RZ, RZ, R4 ;  /* 0x000000ffff092224 */ /* 0x000fe200078e0004 */
[----:B------:R-:W-:Y:S04]  /*1f030*/  STL [R1+0xd00], R0 ;  /* 0x000d000001007387 */ /* 0x000fe80000100800 */
[----:B------:R-:W-:Y:S04]  /*1f040*/  STL [R1+0xcfc], R2 ;  /* 0x000cfc0201007387 */ /* 0x000fe80000100800 */
[----:B------:R-:W-:Y:S04]  /*1f050*/  STL [R1+0xd08], R3 ;  /* 0x000d080301007387 */ /* 0x000fe80000100800 */
[----:B------:R-:W-:Y:S04]  /*1f060*/  STL [R1+0xd04], R4 ;  /* 0x000d040401007387 */ /* 0x000fe80000100800 */
[----:B------:R1:W3:Y:S04]  /*1f070*/  @P2 LDG.E.U8 R30, desc[UR24][R8.64] ;  /* 0x00000018081e2981 */ /* 0x0002e8000c1e1100 */
[----:B------:R-:W1:Y:S04]  /*1f080*/  LDL R8, [R1+0xec] ;  /* 0x0000ec0001087983 */ /* 0x000e680000100800 */
[----:B------:R-:W1:Y:S01]  /*1f090*/  LDL R9, [R1+0xf0] ;  /* 0x0000f00001097983 */ /* 0x000e620000100800 */
[----:B------:R-:W-:-:S02]  /*1f0a0*/  PRMT R15, RZ, 0x7610, R15 ;  /* 0x00007610ff0f7816 */ /* 0x000fc4000000000f */
[----:B-1----:R-:W-:-:S04]  /*1f0b0*/  @P4 LOP3.LUT R9, R9, R8, RZ, 0x3c, !PT ;  /* 0x0000000809094212 */ /* 0x002fc800078e3cff */
[----:B------:R-:W-:-:S04]  /*1f0c0*/  @P4 LOP3.LUT R8, R9, R8, RZ, 0x3c, !PT ;  /* 0x0000000809084212 */ /* 0x000fc800078e3cff */
[----:B------:R-:W-:-:S05]  /*1f0d0*/  @P4 LOP3.LUT R9, R9, R8, RZ, 0x3c, !PT ;  /* 0x0000000809094212 */ /* 0x000fca00078e3cff */
[----:B------:R1:W4:Y:S04]  /*1f0e0*/  @P4 LDG.E.U8 R15, desc[UR24][R8.64] ;  /* 0x00000018080f4981 */ /* 0x000328000c1e1100 */
[----:B------:R-:W1:Y:S04]  /*1f0f0*/  LDL R8, [R1+0xf4] ;  /* 0x0000f40001087983 */ /* 0x000e680000100800 */
[----:B------:R-:W1:Y:S01]  /*1f100*/  LDL R9, [R1+0xf8] ;  /* 0x0000f80001097983 */ /* 0x000e620000100800 */
[----:B------:R-:W-:Y:S02]  /*1f110*/  PRMT R14, RZ, 0x7610, R14 ;  /* 0x00007610ff0e7816 */ /* 0x000fe4000000000e */
[----:B-1----:R-:W-:-:S04]  /*1f120*/  @P4 LOP3.LUT R9, R9, R8, RZ, 0x3c, !PT ;  /* 0x0000000809094212 */ /* 0x002fc800078e3cff */
[----:B------:R-:W-:-:S04]  /*1f130*/  @P4 LOP3.LUT R8, R9, R8, RZ, 0x3c, !PT ;  /* 0x0000000809084212 */ /* 0x000fc800078e3cff */
[----:B------:R-:W-:-:S05]  /*1f140*/  @P4 LOP3.LUT R9, R9, R8, RZ, 0x3c, !PT ;  /* 0x0000000809094212 */ /* 0x000fca00078e3cff */
[----:B------:R1:W2:Y:S04]  /*1f150*/  @P4 LDG.E.U8 R14, desc[UR24][R8.64] ;  /* 0x00000018080e4981 */ /* 0x0002a8000c1e1100 */
        /* <DEDUP_REMOVED lines=16> */
[----:B------:R-:W-:Y:S02]  /*1f260*/  ISETP.GT.AND P2, PT, R33, 0x3, PT ;  /* 0x000000032100780c */ /* 0x000fe40003f44270 */
[----:B------:R-:W-:-:S11]  /*1f270*/  PRMT R71, RZ, 0x7610, R71 ;  /* 0x00007610ff477816 */ /* 0x000fd60000000047 */
        /* <DEDUP_REMOVED lines=14> */
[----:B0-----:R-:W-:-:S11]  /*1f360*/  PRMT R64, RZ, 0x7610, R64 ;  /* 0x00007610ff407816 */ /* 0x001fd60000000040 */
[----:B-1----:R-:W-:-:S04]  /*1f370*/  @P3 LOP3.LUT R9, R9, R8, RZ, 0x3c, !PT ;  /* 0x0000000809093212 */ /* 0x002fc800078e3cff */
[----:B------:R-:W-:-:S04]  /*1f380*/  @P3 LOP3.LUT R8, R9, R8, RZ, 0x3c, !PT ;  /* 0x0000000809083212 */ /* 0x000fc800078e3cff */
[----:B------:R-:W-:-:S05]  /*1f390*/  @P3 LOP3.LUT R9, R9, R8, RZ, 0x3c, !PT ;  /* 0x0000000809093212 */ /* 0x000fca00078e3cff */
[----:B------:R-:W2:Y:S04]  /*1f3a0*/  @P3 LDG.E.U8 R64, desc[UR24][R8.64] ;  /* 0x0000001808403981 */ /* 0x000ea8000c1e1100 */
[----:B--2---:R0:W-:Y:S04]  /*1f3b0*/  STL [R1+0xe4], R64 ;  /* 0x0000e44001007387 */ /* 0x0041e80000100800 */
[----:B0-----:R-:W2:Y:S04]  /*1f3c0*/  LDL.LU R64, [R1+0xdf8] ;  /* 0x000df80001407983 */ /* 0x001ea80000300800 */
[----:B------:R-:W2:Y:S04]  /*1f3d0*/  LDL R8, [R1+0x124] ;  /* 0x0001240001087983 */ /* 0x000ea80000100800 */
[----:B------:R-:W2:Y:S01]  /*1f3e0*/  LDL R9, [R1+0x128] ;  /* 0x0001280001097983 */ /* 0x000ea20000100800 */
[----:B------:R-:W-:-:S02]  /*1f3f0*/  PRMT R66, RZ, 0x7610, R66 ;  /* 0x00007610ff427816 */ /* 0x000fc40000000042 */
[----:B--2---:R-:W-:-:S04]  /*1f400*/  @P3 LOP3.LUT R9, R9, R8, RZ, 0x3c, !PT ;  /* 0x0000000809093212 */ /* 0x004fc800078e3cff */
[----:B------:R-:W-:-:S04]  /*1f410*/  @P3 LOP3.LUT R8, R9, R8, RZ, 0x3c, !PT ;  /* 0x0000000809083212 */ /* 0x000fc800078e3cff */
[----:B------:R-:W-:-:S05]  /*1f420*/  @P3 LOP3.LUT R9, R9, R8, RZ, 0x3c, !PT ;  /* 0x0000000809093212 */ /* 0x000fca00078e3cff */
[----:B------:R-:W2:Y:S01]  /*1f430*/  @P3 LDG.E.U8 R66, desc[UR24][R8.64] ;  /* 0x0000001808423981 */ /* 0x000ea2000c1e1100 */
[----:B------:R-:W-:-:S03]  /*1f440*/  ISETP.GT.AND P1, PT, R33, 0x5, PT ;  /* 0x000000052100780c */ /* 0x000fc60003f24270 */
        /* <DEDUP_REMOVED lines=65> */
[----:B------:R0:W2:Y:S04]  /*1f860*/  @P1 LDG.E.U8 R29, desc[UR24][R8.64] ;  /* 0x00000018081d1981 */ /* 0x0000a8000c1e1100 */
[----:B------:R-:W0:Y:S04]  /*1f870*/  LDL R8, [R1+0x164] ;  /* 0x0001640001087983 */ /* 0x000e280000100800 */
[----:B------:R-:W0:Y:S01]  /*1f880*/  LDL R9, [R1+0x568] ;  /* 0x0005680001097983 */ /* 0x000e220000100800 */
[----:B------:R-:W-:Y:S02]  /*1f890*/  PRMT R28, RZ, 0x7610, R28 ;  /* 0x00007610ff1c7816 */ /* 0x000fe4000000001c */
[----:B0-----:R-:W-:-:S04]  /*1f8a0*/  @P1 LOP3.LUT R9, R9, R8, RZ, 0x3c, !PT ;  /* 0x0000000809091212 */ /* 0x001fc800078e3cff */
[----:B------:R-:W-:-:S04]  /*1f8b0*/  @P1 LOP3.LUT R8, R9, R8, RZ, 0x3c, !PT ;  /* 0x0000000809081212 */ /* 0x000fc800078e3cff */
[----:B------:R-:W-:-:S05]  /*1f8c0*/  @P1 LOP3.LUT R9, R9, R8, RZ, 0x3c, !PT ;  /* 0x0000000809091212 */ /* 0x000fca00078e3cff */
[----:B------:R0:W2:Y:S04]  /*1f8d0*/  @P1 LDG.E.U8 R28, desc[UR24][R8.64] ;  /* 0x00000018081c1981 */ /* 0x0000a8000c1e1100 */
[----:B------:R-:W0:Y:S04]  /*1f8e0*/  LDL R8, [R1+0x56c] ;  /* 0x00056c0001087983 */ /* 0x000e280000100800 */
[----:B------:R-:W0:Y:S01]  /*1f8f0*/  LDL R9, [R1+0x570] ;  /* 0x0005700001097983 */ /* 0x000e220000100800 */
[----:B------:R-:W-:Y:S02]  /*1f900*/  ISETP.GT.AND P2, PT, R33, 0x9, PT ;  /* 0x000000092100780c */ /* 0x000fe40003f44270 */
[----:B------:R-:W-:-:S11]  /*1f910*/  PRMT R13, RZ, 0x7610, R13 ;  /* 0x00007610ff0d7816 */ /* 0x000fd6000000000d */
[----:B0-----:R-:W-:-:S04]  /*1f920*/  @P2 LOP3.LUT R9, R9, R8, RZ, 0x3c, !PT ;  /* 0x0000000809092212 */ /* 0x001fc800078e3cff */
        /* <DEDUP_REMOVED lines=381> */
[----:B------:R-:W3:Y:S04]  /*21100*/  LDL R8, [R1+0x62c] ;  /* 0x00062c0001087983 */ /* 0x000ee80000100800 */
[----:B------:R-:W3:Y:S01]  /*21110*/  LDL R9, [R1+0x630] ;  /* 0x0006300001097983 */ /* 0x000ee20000100800 */
[----:B------:R-:W-:-:S03]  /*21120*/  PRMT R4, RZ, 0x7610, R4 ;  /* 0x00007610ff047816 */ /* 0x000fc60000000004 */
[----:B--2---:R-:W-:Y:S01]  /*21130*/  STL [R1+0xd0c], R3 ;  /* 0x000d0c0301007387 */ /* 0x004fe20000100800 */
[----:B---3--:R-:W-:-:S04]  /*21140*/  @P3 LOP3.LUT R9, R9, R8, RZ, 0x3c, !PT ;  /* 0x0000000809093212 */ /* 0x008fc800078e3cff */
[----:B------:R-:W-:-:S04]  /*21150*/  @P3 LOP3.LUT R8, R9, R8, RZ, 0x3c, !PT ;  /* 0x0000000809083212 */ /* 0x000fc800078e3cff */
[----:B------:R-:W-:-:S05]  /*21160*/  @P3 LOP3.LUT R9, R9, R8, RZ, 0x3c, !PT ;  /* 0x0000000809093212 */ /* 0x000fca00078e3cff */
[----:B------:R-:W2:Y:S04]  /*21170*/  @P3 LDG.E.U8 R4, desc[UR24][R8.64] ;  /* 0x0000001808043981 */ /* 0x000ea8000c1e1100 */
[----:B------:R-:W3:Y:S04]  /*21180*/  LDL R8, [R1+0x71c] ;  /* 0x00071c0001087983 */ /* 0x000ee80000100800 */
[----:B------:R-:W3:Y:S01]  /*21190*/  LDL R9, [R1+0x720] ;  /* 0x0007200001097983 */ /* 0x000ee20000100800 */
[----:B------:R-:W-:Y:S02]  /*211a0*/  ISETP.GT.AND P1, PT, R33, 0x20, PT ;  /* 0x000000202100780c */ /* 0x000fe40003f24270 */
[----:B------:R-:W-:Y:S01]  /*211b0*/  PRMT R23, RZ, 0x7610, R23 ;  /* 0x00007610ff177816 */ /* 0x000fe20000000017 */
[----:B--2---:R-:W-:Y:S10]  /*211c0*/  STL [R1+0xd10], R4 ;  /* 0x000d100401007387 */ /* 0x004ff40000100800 */
[----:B---3--:R-:W-:-:S04]  /*211d0*/  @P1 LOP3.LUT R9, R9, R8, RZ, 0x3c, !PT ;  /* 0x0000000809091212 */ /* 0x008fc800078e3cff */
        /* <DEDUP_REMOVED lines=9> */
[----:B------:R0:W3:Y:S04]  /*21270*/  @P1 LDG.E.U8 R22, desc[UR24][R8.64] ;  /* 0x0000001808161981 */ /* 0x0000e8000c1e1100 */
        /* <DEDUP_REMOVED lines=115> */
[----:B--2---:R0:W-:Y:S01]  /*219b0*/  STL [R1+0xd14], R0 ;  /* 0x000d140001007387 */ /* 0x0041e20000100800 */
[----:B------:R-:W-:Y:S02]  /*219c0*/  ISETP.GT.AND P3, PT, R33, 0x28, PT ;  /* 0x000000282100780c */ /* 0x000fe40003f64270 */
[----:B------:R-:W-:Y:S01]  /*219d0*/  PRMT R21, RZ, 0x7610, R21 ;  /* 0x00007610ff157816 */ /* 0x000fe20000000015 */
[----:B0-----:R-:W2:Y:S01]  /*219e0*/  LDL R0, [R1+0x7a0] ;  /* 0x0007a00001007983 */ /* 0x001ea20000100800 */
[----:B---3--:R-:W-:-:S04]  /*219f0*/  @P2 LOP3.LUT R9, R9, R8, RZ, 0x3c, !PT ;  /* 0x0000000809092212 */ /* 0x008fc800078e3cff */
[----:B------:R-:W-:-:S04]  /*21a00*/  @P2 LOP3.LUT R8, R9, R8, RZ, 0x3c, !PT ;  /* 0x0000000809082212 */ /* 0x000fc800078e3cff */
[----:B------:R-:W-:-:S05]  /*21a10*/  @P2 LOP3.LUT R9, R9, R8, RZ, 0x3c, !PT ;  /* 0x0000000809092212 */ /* 0x000fca00078e3cff */
[----:B------:R-:W3:Y:S04]  /*21a20*/  @P2 LDG.E.U8 R2, desc[UR24][R8.64] ;  /* 0x0000001808022981 */ /* 0x000ee8000c1e1100 */
[----:B------:R-:W2:Y:S04]  /*21a30*/  LDL R8, [R1+0x78c] ;  /* 0x00078c0001087983 */ /* 0x000ea80000100800 */
[----:B------:R-:W2:Y:S04]  /*21a40*/  LDL R9, [R1+0x790] ;  /* 0x0007900001097983 */ /* 0x000ea80000100800 */
[----:B---3--:R0:W-:Y:S04]  /*21a50*/  STL [R1+0xd18], R2 ;  /* 0x000d180201007387 */ /* 0x0081e80000100800 */
[----:B0-----:R-:W3:Y:S01]  /*21a60*/  LDL R2, [R1+0x79c] ;  /* 0x00079c0001027983 */ /* 0x001ee20000100800 */
[----:B--2---:R-:W-:-:S04]  /*21a70*/  @P3 LOP3.LUT R9, R9, R8, RZ, 0x3c, !PT ;  /* 0x0000000809093212 */ /* 0x004fc800078e3cff */
[----:B------:R-:W-:-:S04]  /*21a80*/  @P3 LOP3.LUT R8, R9, R8, RZ, 0x3c, !PT ;  /* 0x0000000809083212 */ /* 0x000fc800078e3cff */
[----:B------:R-:W-:-:S05]  /*21a90*/  @P3 LOP3.LUT R9, R9, R8, RZ, 0x3c, !PT ;  /* 0x0000000809093212 */ /* 0x000fca00078e3cff */
[----:B------:R0:W2:Y:S04]  /*21aa0*/  @P3 LDG.E.U8 R21, desc[UR24][R8.64] ;  /* 0x0000001808153981 */ /* 0x0000a8000c1e1100 */
[----:B------:R-:W0:Y:S04]  /*21ab0*/  LDL R8, [R1+0x794] ;  /* 0x0007940001087983 */ /* 0x000e280000100800 */
[----:B------:R-:W0:Y:S01]  /*21ac0*/  LDL R9, [R1+0x798] ;  /* 0x0007980001097983 */ /* 0x000e220000100800 */
[----:B------:R-:W-:Y:S02]  /*21ad0*/  ISETP.GT.AND P1, PT, R33, 0x29, PT ;  /* 0x000000292100780c */ /* 0x000fe40003f24270 */
[----:B------:R-:W-:-:S02]  /*21ae0*/  PRMT R20, RZ, 0x7610, R20 ;  /* 0x00007610ff147816 */ /* 0x000fc40000000014 */
[----:B------:R-:W-:Y:S02]  /*21af0*/  PRMT R34, RZ, 0x7610, R34 ;  /* 0x00007610ff227816 */ /* 0x000fe40000000022 */
[----:B0-----:R-:W-:-:S04]  /*21b00*/  @P3 LOP3.LUT R9, R9, R8, RZ, 0x3c, !PT ;  /* 0x0000000809093212 */ /* 0x001fc800078e3cff */
[----:B------:R-:W-:-:S04]  /*21b10*/  @P3 LOP3.LUT R8, R9, R8, RZ, 0x3c, !PT ;  /* 0x0000000809083212 */ /* 0x000fc800078e3cff */
[----:B------:R-:W-:-:S05]  /*21b20*/  @P3 LOP3.LUT R9, R9, R8, RZ, 0x3c, !PT ;  /* 0x0000000809093212 */ /* 0x000fca00078e3cff */
[----:B------:R0:W2:Y:S02]  /*21b30*/  @P3 LDG.E.U8 R20, desc[UR24][R8.64] ;  /* 0x0000001808143981 */ /* 0x0000a4000c1e1100 */
[----:B0-----:R-:W-:Y:S02]  /*21b40*/  @P1 IMAD.MOV.U32 R8, RZ, RZ, R0 ;  /* 0x000000ffff081224 */ /* 0x001fe400078e0000 */
[----:B---3--:R-:W-:Y:S01]  /*21b50*/  @P1 IMAD.MOV.U32 R9, RZ, RZ, R2 ;  /* 0x000000ffff091224 */ /* 0x008fe200078e0002 */
[----:B------:R-:W-:Y:S01]  /*21b60*/  PRMT R37, RZ, 0x7610, R37 ;  /* 0x00007610ff257816 */ /* 0x000fe20000000025 */
[----:B------:R-:W3:Y:S04]  /*21b70*/  LDL R2, [R1+0x7c4] ;  /* 0x0007c40001027983 */ /* 0x000ee80000100800 */
[----:B------:R0:W2:Y:S01]  /*21b80*/  @P1 LDG.E.U8 R34, desc[UR24][R8.64] ;  /* 0x0000001808221981 */ /* 0x0000a2000c1e1100 */
[----:B------:R-:W-:-:S02]  /*21b90*/  ISETP.GT.AND P2, PT, R33, 0x2a, PT ;  /* 0x0000002a2100780c */ /* 0x000fc40003f44270 */
[----:B------:R-:W-:Y:S01]  /*21ba0*/  PRMT R64, RZ, 0x7610, R64 ;  /* 0x00007610ff407816 */ /* 0x000fe20000000040 */
[----:B------:R-:W2:Y:S04]  /*21bb0*/  LDL R0, [R1+0x7c8] ;  /* 0x0007c80001007983 */ /* 0x000ea80000100800 */
[----:B------:R-:W0:Y:S04]  /*21bc0*/  LDL R8, [R1+0x7a4] ;  /* 0x0007a40001087983 */ /* 0x000e280000100800 */
[----:B------:R-:W0:Y:S02]  /*21bd0*/  LDL R9, [R1+0x7a8] ;  /* 0x0007a80001097983 */ /* 0x000e240000100800 */
[----:B0-----:R-:W-:-:S04]  /*21be0*/  @P1 LOP3.LUT R9, R9, R8, RZ, 0x3c, !PT ;  /* 0x0000000809091212 */ /* 0x001fc800078e3cff */
[----:B------:R-:W-:-:S04]  /*21bf0*/  @P1 LOP3.LUT R8, R9, R8, RZ, 0x3c, !PT ;  /* 0x0000000809081212 */ /* 0x000fc800078e3cff */
[----:B------:R-:W-:-:S05]  /*21c00*/  @P1 LOP3.LUT R9, R9, R8, RZ, 0x3c, !PT ;  /* 0x0000000809091212 */ /* 0x000fca00078e3cff */
[----:B------:R0:W2:Y:S04]  /*21c10*/  @P1 LDG.E.U8 R37, desc[UR24][R8.64] ;  /* 0x0000001808251981 */ /* 0x0000a8000c1e1100 */
[----:B------:R-:W0:Y:S04]  /*21c20*/  LDL R8, [R1+0x7ac] ;  /* 0x0007ac0001087983 */ /* 0x000e280000100800 */
[----:B------:R-:W0:Y:S02]  /*21c30*/  LDL R9, [R1+0x7b0] ;  /* 0x0007b00001097983 */ /* 0x000e240000100800 */
        /* <DEDUP_REMOVED lines=14> */
[----:B------:R-:W-:-:S02]  /*21d20*/  PRMT R85, RZ, 0x7610, R85 ;  /* 0x00007610ff557816 */ /* 0x000fc40000000055 */
[----:B------:R-:W-:-:S09]  /*21d30*/  PRMT R87, RZ, 0x7610, R87 ;  /* 0x00007610ff577816 */ /* 0x000fd20000000057 */
[----:B0-----:R-:W-:-:S04]  /*21d40*/  @P3 LOP3.LUT R9, R9, R8, RZ, 0x3c, !PT ;  /* 0x0000000809093212 */ /* 0x001fc800078e3cff */
[----:B------:R-:W-:-:S04]  /*21d50*/  @P3 LOP3.LUT R8, R9, R8, RZ, 0x3c, !PT ;  /* 0x0000000809083212 */ /* 0x000fc800078e3cff */
[----:B------:R-:W-:-:S05]  /*21d60*/  @P3 LOP3.LUT R9, R9, R8, RZ, 0x3c, !PT ;  /* 0x0000000809093212 */ /* 0x000fca00078e3cff */
[----:B------:R2:W4:Y:S02]  /*21d70*/  @P3 LDG.E.U8 R85, desc[UR24][R8.64] ;  /* 0x0000001808553981 */ /* 0x000524000c1e1100 */
[----:B--2---:R-:W-:Y:S02]  /*21d80*/  @P3 IMAD.MOV.U32 R8, RZ, RZ, R0 ;  /* 0x000000ffff083224 */ /* 0x004fe400078e0000 */
[----:B---3--:R-:W-:Y:S01]  /*21d90*/  @P3 IMAD.MOV.U32 R9, RZ, RZ, R2 ;  /* 0x000000ffff093224 */ /* 0x008fe200078e0002 */
[----:B------:R-:W-:Y:S01]  /*21da0*/  ISETP.GT.AND P1, PT, R33, 0x2c, PT ;  /* 0x0000002c2100780c */ /* 0x000fe20003f24270 */
[----:B------:R-:W2:Y:S04]  /*21db0*/  LDL R2, [R1+0x7ec] ;  /* 0x0007ec0001027983 */ /* 0x000ea80000100800 */
[----:B------:R0:W3:Y:S01]  /*21dc0*/  @P3 LDG.E.U8 R87, desc[UR24][R8.64] ;  /* 0x0000001808573981 */ /* 0x0000e2000c1e1100 */
[----:B------:R-:W-:-:S03]  /*21dd0*/  PRMT R55, RZ, 0x7610, R55 ;  /* 0x00007610ff377816 */ /* 0x000fc60000000037 */
[----:B------:R-:W2:Y:S04]  /*21de0*/  LDL R0, [R1+0x7f0] ;  /* 0x0007f00001007983 */ /* 0x000ea80000100800 */
[----:B------:R-:W0:Y:S04]  /*21df0*/  LDL R8, [R1+0x7cc] ;  /* 0x0007cc0001087983 */ /* 0x000e280000100800 */
[----:B------:R-:W0:Y:S02]  /*21e00*/  LDL R9, [R1+0x7d0] ;  /* 0x0007d00001097983 */ /* 0x000e240000100800 */
        /* <DEDUP_REMOVED lines=28> */
[----:B------:R-:W-:Y:S02]  /*21fd0*/  ISETP.GT.AND P3, PT, R33, 0x2e, PT ;  /* 0x0000002e2100780c */ /* 0x000fe40003f64270 */
[----:B--2---:R-:W-:-:S04]  /*21fe0*/  @P2 LOP3.LUT R9, R9, R8, RZ, 0x3c, !PT ;  /* 0x0000000809092212 */ /* 0x004fc800078e3cff */
[----:B------:R-:W-:-:S04]  /*21ff0*/  @P2 LOP3.LUT R8, R9, R8, RZ, 0x3c, !PT ;  /* 0x0000000809082212 */ /* 0x000fc800078e3cff */
[----:B------:R-:W-:-:S05]  /*22000*/  @P2 LOP3.LUT R9, R9, R8, RZ, 0x3c, !PT ;  /* 0x0000000809092212 */ /* 0x000fca00078e3cff */
[----:B------:R0:W2:Y:S01]  /*22010*/  @P2 LDG.E.U8 R7, desc[UR24][R8.64] ;  /* 0x0000001808072981 */ /* 0x0000a2000c1e1100 */
[----:B------:R-:W-:Y:S01]  /*22020*/  PRMT R4, RZ, 0x7610, R4 ;  /* 0x00007610ff047816 */ /* 0x000fe20000000004 */
[----:B0-----:R-:W-:Y:S02]  /*22030*/  @P3 IMAD.MOV.U32 R8, RZ, RZ, R0 ;  /* 0x000000ffff083224 */ /* 0x001fe400078e0000 */
[----:B------:R-:W-:-:S05]  /*22040*/  @P3 IMAD.MOV.U32 R9, RZ, RZ, R2 ;  /* 0x000000ffff093224 */ /* 0x000fca00078e0002 */
[----:B------:R-:W3:Y:S04]  /*22050*/  @P3 LDG.E.U8 R4, desc[UR24][R8.64] ;  /* 0x0000001808043981 */ /* 0x000ee8000c1e1100 */
[----:B--2---:R-:W-:Y:S04]  /*22060*/  STL [R1+0x2c], R7 ;  /* 0x00002c0701007387 */ /* 0x004fe80000100800 */
[----:B------:R-:W2:Y:S04]  /*22070*/  LDL R8, [R1+0x7f4] ;  /* 0x0007f40001087983 */ /* 0x000ea80000100800 */
[----:B------:R-:W2:Y:S01]  /*22080*/  LDL R9, [R1+0x7f8] ;  /* 0x0007f80001097983 */ /* 0x000ea20000100800 */
[----:B------:R-:W-:-:S03]  /*22090*/  PRMT R3, RZ, 0x7610, R3 ;  /* 0x00007610ff037816 */ /* 0x000fc60000000003 */
[----:B------:R-:W4:Y:S04]  /*220a0*/  LDL R2, [R1+0x804] ;  /* 0x0008040001027983 */ /* 0x000f280000100800 */
[----:B------:R-:W4:Y:S04]  /*220b0*/  LDL R0, [R1+0x808] ;  /* 0x0008080001007983 */ /* 0x000f280000100800 */
[----:B---3--:R-:W-:Y:S01]  /*220c0*/  STL [R1+0xd1c], R4 ;  /* 0x000d1c0401007387 */ /* 0x008fe20000100800 */
[----:B--2---:R-:W-:-:S04]  /*220d0*/  @P3 LOP3.LUT R9, R9, R8, RZ, 0x3c, !PT ;  /* 0x0000000809093212 */ /* 0x004fc800078e3cff */
        /* <DEDUP_REMOVED lines=11> */
[----:B------:R-:W2:Y:S04]  /*22190*/  @P1 LDG.E.U8 R70, desc[UR24][R8.64] ;  /* 0x0000001808461981 */ /* 0x000ea8000c1e1100 */
[----:B------:R-:W3:Y:S04]  /*221a0*/  LDL R8, [R1+0x64c] ;  /* 0x00064c0001087983 */ /* 0x000ee80000100800 */
[----:B------:R-:W3:Y:S01]  /*221b0*/  LDL R9, [R1+0x650] ;  /* 0x0006500001097983 */ /* 0x000ee20000100800 */
[----:B------:R-:W-:-:S03]  /*221c0*/  PRMT R69, RZ, 0x7610, R69 ;  /* 0x00007610ff457816 */ /* 0x000fc60000000045 */
[----:B--2---:R0:W-:Y:S01]  /*221d0*/  STL [R1+0xd24], R70 ;  /* 0x000d244601007387 */ /* 0x0041e20000100800 */
[----:B---3--:R-:W-:-:S04]  /*221e0*/  @P1 LOP3.LUT R9, R9, R8, RZ, 0x3c, !PT ;  /* 0x0000000809091212 */ /* 0x008fc800078e3cff */
[----:B------:R-:W-:-:S04]  /*221f0*/  @P1 LOP3.LUT R8, R9, R8, RZ, 0x3c, !PT ;  /* 0x0000000809081212 */ /* 0x000fc800078e3cff */
[----:B------:R-:W-:-:S05]  /*22200*/  @P1 LOP3.LUT R9, R9, R8, RZ, 0x3c, !PT ;  /* 0x0000000809091212 */ /* 0x000fca00078e3cff */
[----:B------:R1:W2:Y:S04]  /*22210*/  @P1 LDG.E.U8 R69, desc[UR24][R8.64] ;  /* 0x0000001808451981 */ /* 0x0002a8000c1e1100 */
[----:B------:R-:W1:Y:S04]  /*22220*/  LDL R8, [R1+0x7fc] ;  /* 0x0007fc0001087983 */ /* 0x000e680000100800 */
[----:B------:R-:W1:Y:S01]  /*22230*/  LDL R9, [R1+0x800] ;  /* 0x0008000001097983 */ /* 0x000e620000100800 */
[----:B------:R-:W-:Y:S02]  /*22240*/  ISETP.GT.AND P2, PT, R33, 0x30, PT ;  /* 0x000000302100780c */ /* 0x000fe40003f44270 */
[----:B------:R-:W-:-:S02]  /*22250*/  PRMT R19, RZ, 0x7610, R19 ;  /* 0x00007610ff137816 */ /* 0x000fc40000000013 */
[----:B------:R-:W-:-:S09]  /*22260*/  PRMT R18, RZ, 0x7610, R18 ;  /* 0x00007610ff127816 */ /* 0x000fd20000000012 */
[----:B-1----:R-:W-:-:S04]  /*22270*/  @P2 LOP3.LUT R9, R9, R8, RZ, 0x3c, !PT ;  /* 0x0000000809092212 */ /* 0x002fc800078e3cff */
[----:B------:R-:W-:-:S04]  /*22280*/  @P2 LOP3.LUT R8, R9, R8, RZ, 0x3c, !PT ;  /* 0x0000000809082212 */ /* 0x000fc800078e3cff */
[----:B------:R-:W-:-:S05]  /*22290*/  @P2 LOP3.LUT R9, R9, R8, RZ, 0x3c, !PT ;  /* 0x0000000809092212 */ /* 0x000fca00078e3cff */
[----:B------:R4:W3:Y:S04]  /*222a0*/  @P2 LDG.E.U8 R19, desc[UR24][R8.64] ;  /* 0x0000001808132981 */ /* 0x0008e8000c1e1100 */
[----:B--2---:R1:W-:Y:S01]  /*222b0*/  STL [R1+0xd28], R69 ;  /* 0x000d284501007387 */ /* 0x0043e20000100800 */
[----:B----4-:R-:W-:Y:S02]  /*222c0*/  @P2 IMAD.MOV.U32 R8, RZ, RZ, R0 ;  /* 0x000000ffff082224 */ /* 0x010fe400078e0000 */
[----:B------:R-:W-:Y:S01]  /*222d0*/  @P2 IMAD.MOV.U32 R9, RZ, RZ, R2 ;  /* 0x000000ffff092224 */ /* 0x000fe200078e0002 */
[----:B------:R-:W-:Y:S01]  /*222e0*/  ISETP.GT.AND P1, PT, R33, 0x31, PT ;  /* 0x000000312100780c */ /* 0x000fe20003f24270 */
[----:B------:R-:W2:Y:S04]  /*222f0*/  LDL R2, [R1+0x82c] ;  /* 0x00082c0001027983 */ /* 0x000ea80000100800 */
[----:B------:R4:W2:Y:S01]  /*22300*/  @P2 LDG.E.U8 R18, desc[UR24][R8.64] ;  /* 0x0000001808122981 */ /* 0x0008a2000c1e1100 */
[----:B------:R-:W-:-:S02]  /*22310*/  PRMT R36, RZ, 0x7610, R36 ;  /* 0x00007610ff247816 */ /* 0x000fc40000000024 */
[----:B------:R-:W-:Y:S01]  /*22320*/  PRMT R39, RZ, 0x7610, R39 ;  /* 0x00007610ff277816 */ /* 0x000fe20000000027 */
[----:B------:R-:W2:Y:S04]  /*22330*/  LDL R0, [R1+0x830] ;  /* 0x0008300001007983 */ /* 0x000ea80000100800 */
[----:B------:R-:W4:Y:S04]  /*22340*/  LDL R8, [R1+0x80c] ;  /* 0x00080c0001087983 */ /* 0x000f280000100800 */
[----:B------:R-:W4:Y:S02]  /*22350*/  LDL R9, [R1+0x810] ;  /* 0x0008100001097983 */ /* 0x000f240000100800 */
[----:B----4-:R-:W-:-:S04]  /*22360*/  @P1 LOP3.LUT R9, R9, R8, RZ, 0x3c, !PT ;  /* 0x0000000809091212 */ /* 0x010fc800078e3cff */
[----:B------:R-:W-:-:S04]  /*22370*/  @P1 LOP3.LUT R8, R9, R8, RZ, 0x3c, !PT ;  /* 0x0000000809081212 */ /* 0x000fc800078e3cff */
[----:B------:R-:W-:-:S05]  /*22380*/  @P1 LOP3.LUT R9, R9, R8, RZ, 0x3c, !PT ;  /* 0x0000000809091212 */ /* 0x000fca00078e3cff */
[----:B------:R4:W2:Y:S04]  /*22390*/  @P1 LDG.E.U8 R36, desc[UR24][R8.64] ;  /* 0x0000001808241981 */ /* 0x0008a8000c1e1100 */
[----:B------:R-:W4:Y:S04]  /*223a0*/  LDL R8, [R1+0x814] ;  /* 0x0008140001087983 */ /* 0x000f280000100800 */
[----:B------:R-:W4:Y:S02]  /*223b0*/  LDL R9, [R1+0x818] ;  /* 0x0008180001097983 */ /* 0x000f240000100800 */
[----:B----4-:R-:W-:-:S04]  /*223c0*/  @P1 LOP3.LUT R9, R9, R8, RZ, 0x3c, !PT ;  /* 0x0000000809091212 */ /* 0x010fc800078e3cff */
[----:B------:R-:W-:-:S04]  /*223d0*/  @P1 LOP3.LUT R8, R9, R8, RZ, 0x3c, !PT ;  /* 0x0000000809081212 */ /* 0x000fc800078e3cff */
[----:B------:R-:W-:-:S05]  /*223e0*/  @P1 LOP3.LUT R9, R9, R8, RZ, 0x3c, !PT ;  /* 0x0000000809091212 */ /* 0x000fca00078e3cff */
[----:B------:R4:W2:Y:S04]  /*223f0*/  @P1 LDG.E.U8 R39, desc[UR24][R8.64] ;  /* 0x0000001808271981 */ /* 0x0008a8000c1e1100 */
[----:B------:R-:W4:Y:S04]  /*22400*/  LDL R8, [R1+0x81c] ;  /* 0x00081c0001087983 */ /* 0x000f280000100800 */
[----:B------:R-:W4:Y:S01]  /*22410*/  LDL R9, [R1+0x820] ;  /* 0x0008200001097983 */ /* 0x000f220000100800 */
[----:B------:R-:W-:Y:S02]  /*22420*/  ISETP.GT.AND P2, PT, R33, 0x32, PT ;  /* 0x000000322100780c */ /* 0x000fe40003f44270 */
[----:B------:R-:W-:-:S11]  /*22430*/  PRMT R56, RZ, 0x7610, R56 ;  /* 0x00007610ff387816 */ /* 0x000fd60000000038 */
[----:B----4-:R-:W-:-:S04]  /*22440*/  @P2 LOP3.LUT R9, R9, R8, RZ, 0x3c, !PT ;  /* 0x0000000809092212 */ /* 0x010fc800078e3cff */
[----:B------:R-:W-:-:S04]  /*22450*/  @P2 LOP3.LUT R8, R9, R8, RZ, 0x3c, !PT ;  /* 0x0000000809082212 */ /* 0x000fc800078e3cff */
[----:B------:R-:W-:-:S05]  /*22460*/  @P2 LOP3.LUT R9, R9, R8, RZ, 0x3c, !PT ;  /* 0x0000000809092212 */ /* 0x000fca00078e3cff */
[----:B------:R4:W2:Y:S04]  /*22470*/  @P2 LDG.E.U8 R56, desc[UR24][R8.64] ;  /* 0x0000001808382981 */ /* 0x0008a8000c1e1100 */
[----:B------:R-:W4:Y:S04]  /*22480*/  LDL R8, [R1+0x824] ;  /* 0x0008240001087983 */ /* 0x000f280000100800 */
[----:B------:R-:W4:Y:S01]  /*22490*/  LDL R9, [R1+0x828] ;  /* 0x0008280001097983 */ /* 0x000f220000100800 */
[----:B------:R-:W-:Y:S02]  /*224a0*/  ISETP.GT.AND P1, PT, R33, 0x33, PT ;  /* 0x000000332100780c */ /* 0x000fe40003f24270 */
[----:B------:R-:W-:-:S02]  /*224b0*/  PRMT R62, RZ, 0x7610, R62 ;  /* 0x00007610ff3e7816 */ /* 0x000fc4000000003e */
[----:B------:R-:W-:Y:S02]  /*224c0*/  PRMT R89, RZ, 0x7610, R89 ;  /* 0x00007610ff597816 */ /* 0x000fe40000000059 */
[----:B----4-:R-:W-:-:S04]  /*224d0*/  @P2 LOP3.LUT R9, R9, R8, RZ, 0x3c, !PT ;  /* 0x0000000809092212 */ /* 0x010fc800078e3cff */
[----:B------:R-:W-:-:S04]  /*224e0*/  @P2 LOP3.LUT R8, R9, R8, RZ, 0x3c, !PT ;  /* 0x0000000809082212 */ /* 0x000fc800078e3cff */
[----:B------:R-:W-:-:S05]  /*224f0*/  @P2 LOP3.LUT R9, R9, R8, RZ, 0x3c, !PT ;  /* 0x0000000809092212 */ /* 0x000fca00078e3cff */
[----:B------:R2:W4:Y:S02]  /*22500*/  @P2 LDG.E.U8 R62, desc[UR24][R8.64] ;  /* 0x00000018083e2981 */ /* 0x000524000c1e1100 */
[----:B--2---:R-:W-:Y:S02]  /*22510*/  @P1 IMAD.MOV.U32 R8, RZ, RZ, R0 ;  /* 0x000000ffff081224 */ /* 0x004fe400078e0000 */
[----:B------:R-:W-:Y:S01]  /*22520*/  @P1 IMAD.MOV.U32 R9, RZ, RZ, R2 ;  /* 0x000000ffff091224 */ /* 0x000fe200078e0002 */
[----:B------:R-:W-:Y:S01]  /*22530*/  PRMT R91, RZ, 0x7610, R91 ;  /* 0x00007610ff5b7816 */ /* 0x000fe2000000005b */
[----:B------:R-:W2:Y:S04]  /*22540*/  LDL R2, [R1+0x874] ;  /* 0x0008740001027983 */ /* 0x000ea80000100800 */
[----:B------:R1:W2:Y:S01]  /*22550*/  @P1 LDG.E.U8 R89, desc[UR24][R8.64] ;  /* 0x0000001808591981 */ /* 0x0002a2000c1e1100 */
[----:B------:R-:W-:-:S02]  /*22560*/  ISETP.GT.AND P2, PT, R33, 0x34, PT ;  /* 0x000000342100780c */ /* 0x000fc40003f44270 */
[----:B0-----:R-:W-:Y:S01]  /*22570*/  PRMT R70, RZ, 0x7610, R70 ;  /* 0x00007610ff467816 */ /* 0x001fe20000000046 */
[----:B------:R-:W2:Y:S04]  /*22580*/  LDL R0, [R1+0x878] ;  /* 0x0008780001007983 */ /* 0x000ea80000100800 */
[----:B------:R-:W1:Y:S04]  /*22590*/  LDL R8, [R1+0x834] ;  /* 0x0008340001087983 */ /* 0x000e680000100800 */
[----:B------:R-:W1:Y:S02]  /*225a0*/  LDL R9, [R1+0x838] ;  /* 0x0008380001097983 */ /* 0x000e640000100800 */
[----:B-1----:R-:W-:-:S04]  /*225b0*/  @P1 LOP3.LUT R9, R9, R8, RZ, 0x3c, !PT ;  /* 0x0000000809091212 */ /* 0x002fc800078e3cff */
        /* <DEDUP_REMOVED lines=24> */
[----:B------:R2:W3:Y:S02]  /*22740*/  @P3 LDG.E.U8 R17, desc[UR24][R8.64] ;  /* 0x0000001808113981 */ /* 0x0004e4000c1e1100 */
[----:B--2---:R-:W-:Y:S02]  /*22750*/  @P3 IMAD.MOV.U32 R8, RZ, RZ, R0 ;  /* 0x000000ffff083224 */ /* 0x004fe400078e0000 */
[----:B------:R-:W-:Y:S01]  /*22760*/  @P3 IMAD.MOV.U32 R9, RZ, RZ, R2 ;  /* 0x000000ffff093224 */ /* 0x000fe200078e0002 */
[----:B------:R-:W-:Y:S01]  /*22770*/  ISETP.GT.AND P1, PT, R33, 0x35, PT ;  /* 0x000000352100780c */ /* 0x000fe20003f24270 */
[----:B------:R-:W2:Y:S04]  /*22780*/  LDL R2, [R1+0x654] ;  /* 0x0006540001027983 */ /* 0x000ea80000100800 */
[----:B------:R0:W2:Y:S01]  /*22790*/  @P3 LDG.E.U8 R16, desc[UR24][R8.64] ;  /* 0x0000001808103981 */ /* 0x0000a2000c1e1100 */
        /* <DEDUP_REMOVED lines=8> */
[----:B--2---:R-:W-:Y:S04]  /*22820*/  STL [R1+0x10], R6 ;  /* 0x0000100601007387 */ /* 0x004fe80000100800 */
        /* <DEDUP_REMOVED lines=8> */
[----:B--2---:R-:W-:Y:S04]  /*228b0*/  STL [R1+0xc], R5 ;  /* 0x00000c0501007387 */ /* 0x004fe80000100800 */
[----:B------:R-:W2:Y:S04]  /*228c0*/  LDL R8, [R1+0x85c] ;  /* 0x00085c0001087983 */ /* 0x000ea80000100800 */
[----:B------:R-:W2:Y:S01]  /*228d0*/  LDL R9, [R1+0x860] ;  /* 0x0008600001097983 */ /* 0x000ea20000100800 */
[----:B------:R-:W-:Y:S02]  /*228e0*/  PRMT R4, RZ, 0x7610, R4 ;  /* 0x00007610ff047816 */ /* 0x000fe40000000004 */
[----:B--2---:R-:W-:-:S04]  /*228f0*/  @P2 LOP3.LUT R9, R9, R8, RZ, 0x3c, !PT ;  /* 0x0000000809092212 */ /* 0x004fc800078e3cff */
[----:B------:R-:W-:-:S04]  /*22900*/  @P2 LOP3.LUT R8, R9, R8, RZ, 0x3c, !PT ;  /* 0x0000000809082212 */ /* 0x000fc800078e3cff */
[----:B------:R-:W-:-:S05]  /*22910*/  @P2 LOP3.LUT R9, R9, R8, RZ, 0x3c, !PT ;  /* 0x0000000809092212 */ /* 0x000fca00078e3cff */
[----:B------:R0:W2:Y:S04]  /*22920*/  @P2 LDG.E.U8 R4, desc[UR24][R8.64] ;  /* 0x0000001808042981 */ /* 0x0000a8000c1e1100 */
[----:B------:R-:W0:Y:S04]  /*22930*/  LDL R8, [R1+0x864] ;  /* 0x0008640001087983 */ /* 0x000e280000100800 */
[----:B------:R-:W0:Y:S01]  /*22940*/  LDL R9, [R1+0x868] ;  /* 0x0008680001097983 */ /* 0x000e220000100800 */
[----:B------:R-:W-:Y:S02]  /*22950*/  PRMT R3, RZ, 0x7610, R3 ;  /* 0x00007610ff037816 */ /* 0x000fe40000000003 */
[----:B------:R-:W-:-:S02]  /*22960*/  ISETP.GT.AND P1, PT, R33, 0x37, PT ;  /* 0x000000372100780c */ /* 0x000fc40003f24270 */
[----:B0-----:R-:W-:-:S04]  /*22970*/  @P2 LOP3.LUT R9, R9, R8, RZ, 0x3c, !PT ;  /* 0x0000000809092212 */ /* 0x001fc800078e3cff */
[----:B------:R-:W-:-:S04]  /*22980*/  @P2 LOP3.LUT R8, R9, R8, RZ, 0x3c, !PT ;  /* 0x0000000809082212 */ /* 0x000fc800078e3cff */
[----:B------:R-:W-:-:S05]  /*22990*/  @P2 LOP3.LUT R9, R9, R8, RZ, 0x3c, !PT ;  /* 0x0000000809092212 */ /* 0x000fca00078e3cff */
[----:B------:R0:W3:Y:S01]  /*229a0*/  @P2 LDG.E.U8 R3, desc[UR24][R8.64] ;  /* 0x0000001808032981 */ /* 0x0000e2000c1e1100 */
[----:B------:R-:W-:-:S03]  /*229b0*/  PRMT R68, RZ, 0x7610, R68 ;  /* 0x00007610ff447816 */ /* 0x000fc60000000044 */
[----:B--2---:R1:W-:Y:S01]  /*229c0*/  STL [R1+0x8], R4 ;  /* 0x0000080401007387 */ /* 0x0043e20000100800 */
[----:B0-----:R-:W-:Y:S02]  /*229d0*/  @P1 IMAD.MOV.U32 R8, RZ, RZ, R0 ;  /* 0x000000ffff081224 */ /* 0x001fe400078e0000 */
[----:B------:R-:W-:Y:S01]  /*229e0*/  @P1 IMAD.MOV.U32 R9, RZ, RZ, R2 ;  /* 0x000000ffff091224 */ /* 0x000fe200078e0002 */
[----:B------:R-:W2:Y:S04]  /*229f0*/  LDL R0, [R1+0x888] ;  /* 0x0008880001007983 */ /* 0x000ea80000100800 */
[----:B-1----:R-:W2:Y:S04]  /*22a00*/  LDL R4, [R1+0x880] ;  /* 0x0008800001047983 */ /* 0x002ea80000100800 */
[----:B------:R-:W2:Y:S04]  /*22a10*/  LDL R2, [R1+0x884] ;  /* 0x0008840001027983 */ /* 0x000ea80000100800 */
[----:B------:R-:W2:Y:S04]  /*22a20*/  @P1 LDG.E.U8 R68, desc[UR24][R8.64] ;  /* 0x0000001808441981 */ /* 0x000ea8000c1e1100 */
[----:B---3--:R0:W-:Y:S04]  /*22a30*/  STL [R1+0x4], R3 ;  /* 0x0000040301007387 */ /* 0x0081e80000100800 */
[----:B------:R-:W3:Y:S04]  /*22a40*/  LDL R8, [R1+0x65c] ;  /* 0x00065c0001087983 */ /* 0x000ee80000100800 */
[----:B------:R-:W3:Y:S01]  /*22a50*/  LDL R9, [R1+0x660] ;  /* 0x0006600001097983 */ /* 0x000ee20000100800 */
[----:B------:R-:W-:-:S03]  /*22a60*/  PRMT R93, RZ, 0x7610, R93 ;  /* 0x00007610ff5d7816 */ /* 0x000fc6000000005d */
[----:B0-----:R-:W4:Y:S04]  /*22a70*/  LDL R3, [R1+0x890] ;  /* 0x0008900001037983 */ /* 0x001f280000100800 */
[----:B--2---:R0:W-:Y:S04]  /*22a80*/  STL [R1+0xd2c], R68 ;  /* 0x000d2c4401007387 */ /* 0x0041e80000100800 */
[----:B0-----:R-:W2:Y:S01]  /*22a90*/  LDL R68, [R1+0x88c] ;  /* 0x00088c0001447983 */ /* 0x001ea20000100800 */
[----:B---3--:R-:W-:-:S04]  /*22aa0*/  @P1 LOP3.LUT R9, R9, R8, RZ, 0x3c, !PT ;  /* 0x0000000809091212 */ /* 0x008fc800078e3cff */
[----:B------:R-:W-:-:S04]  /*22ab0*/  @P1 LOP3.LUT R8, R9, R8, RZ, 0x3c, !PT ;  /* 0x0000000809081212 */ /* 0x000fc800078e3cff */
[----:B------:R-:W-:-:S05]  /*22ac0*/  @P1 LOP3.LUT R9, R9, R8, RZ, 0x3c, !PT ;  /* 0x0000000809091212 */ /* 0x000fca00078e3cff */
[----:B------:R0:W3:Y:S04]  /*22ad0*/  @P1 LDG.E.U8 R93, desc[UR24][R8.64] ;  /* 0x00000018085d1981 */ /* 0x0000e8000c1e1100 */
[----:B------:R-:W2:Y:S01]  /*22ae0*/  LDL R9, [R1+0x87c] ;  /* 0x00087c0001097983 */ /* 0x000ea20000100800 */
[C---:B------:R-:W-:Y:S02]  /*22af0*/  ISETP.GT.AND P2, PT, R33.reuse, 0x39, PT ;  /* 0x000000392100780c */ /* 0x040fe40003f44270 */
[----:B------:R-:W-:Y:S02]  /*22b00*/  PRMT R38, RZ, 0x7610, R38 ;  /* 0x00007610ff267816 */ /* 0x000fe40000000026 */
[----:B------:R-:W-:Y:S02]  /*22b10*/  ISETP.GT.AND P1, PT, R33, 0x3a, PT ;  /* 0x0000003a2100780c */ /* 0x000fe40003f24270 */
[----:B------:R-:W-:-:S07]  /*22b20*/  PRMT R41, RZ, 0x7610, R41 ;  /* 0x00007610ff297816 */ /* 0x000fce0000000029 */
[----:B0-----:R-:W-:Y:S01]  /*22b30*/  @P2 IMAD.MOV.U32 R8, RZ, RZ, R4 ;  /* 0x000000ffff082224 */ /* 0x001fe200078e0004 */
[----:B------:R-:W-:-:S04]  /*22b40*/  PRMT R58, RZ, 0x7610, R58 ;  /* 0x00007610ff3a7816 */ /* 0x000fc8000000003a */
[----:B--2---:R0:W2:Y:S02]  /*22b50*/  @P2 LDG.E.U8 R38, desc[UR24][R8.64] ;  /* 0x0000001808262981 */ /* 0x0040a4000c1e1100 */
[----:B0-----:R-:W-:Y:S02]  /*22b60*/  @P2 IMAD.MOV.U32 R8, RZ, RZ, R0 ;  /* 0x000000ffff082224 */ /* 0x001fe400078e0000 */
[----:B------:R-:W-:-:S05]  /*22b70*/  @P2 IMAD.MOV.U32 R9, RZ, RZ, R2 ;  /* 0x000000ffff092224 */ /* 0x000fca00078e0002 */
[----:B------:R4:W2:Y:S04]  /*22b80*/  @P2 LDG.E.U8 R41, desc[UR24][R8.64] ;  /* 0x0000001808292981 */ /* 0x0008a8000c1e1100 */
[----:B---3--:R0:W-:Y:S04]  /*22b90*/  STL [R1+0xd30], R93 ;  /* 0x000d305d01007387 */ /* 0x0081e80000100800 */
[----:B------:R-:W3:Y:S01]  /*22ba0*/  LDL R4, [R1+0x8a0] ;  /* 0x0008a00001047983 */ /* 0x000ee20000100800 */
[----:B----4-:R-:W-:Y:S02]  /*22bb0*/  @P1 IMAD.MOV.U32 R8, RZ, RZ, R3 ;  /* 0x000000ffff081224 */ /* 0x010fe400078e0003 */
[----:B------:R-:W-:Y:S01]  /*22bc0*/  @P1 IMAD.MOV.U32 R9, RZ, RZ, R68 ;  /* 0x000000ffff091224 */ /* 0x000fe200078e0044 */
[----:B------:R-:W4:Y:S04]  /*22bd0*/  LDL R2, [R1+0x8a4] ;  /* 0x0008a40001027983 */ /* 0x000f280000100800 */
[----:B------:R1:W2:Y:S04]  /*22be0*/  @P1 LDG.E.U8 R58, desc[UR24][R8.64] ;  /* 0x00000018083a1981 */ /* 0x0002a8000c1e1100 */
[----:B0-----:R-:W2:Y:S04]  /*22bf0*/  LDL R93, [R1+0x89c] ;  /* 0x00089c00015d7983 */ /* 0x001ea80000100800 */
[----:B------:R-:W2:Y:S04]  /*22c00*/  LDL R0, [R1+0x8a8] ;  /* 0x0008a80001007983 */ /* 0x000ea80000100800 */
[----:B------:R-:W1:Y:S04]  /*22c10*/  LDL R8, [R1+0x894] ;  /* 0x0008940001087983 */ /* 0x000e680000100800 */
[----:B------:R-:W1:Y:S04]  /*22c20*/  LDL R9, [R1+0x898] ;  /* 0x0008980001097983 */ /* 0x000e680000100800 */
[----:B------:R-:W2:Y:S04]  /*22c30*/  LDL R68, [R1+0x8ac] ;  /* 0x0008ac0001447983 */ /* 0x000ea80000100800 */
[----:B------:R-:W2:Y:S01]  /*22c40*/  LDL R3, [R1+0x8b0] ;  /* 0x0008b00001037983 */ /* 0x000ea20000100800 */
[----:B------:R-:W-:-:S02]  /*22c50*/  ISETP.GT.AND P2, PT, R33, 0x3b, PT ;  /* 0x0000003b2100780c */ /* 0x000fc40003f44270 */
[----:B------:R-:W-:Y:S02]  /*22c60*/  PRMT R60, RZ, 0x7610, R60 ;  /* 0x00007610ff3c7816 */ /* 0x000fe4000000003c */
[----:B------:R-:W-:Y:S02]  /*22c70*/  PRMT R92, RZ, 0x7610, R92 ;  /* 0x00007610ff5c7816 */ /* 0x000fe4000000005c */
[----:B------:R-:W-:Y:S02]  /*22c80*/  PRMT R90, RZ, 0x7610, R90 ;  /* 0x00007610ff5a7816 */ /* 0x000fe4000000005a */
[----:B------:R-:W-:Y:S02]  /*22c90*/  PRMT R88, RZ, 0x7610, R88 ;  /* 0x00007610ff587816 */ /* 0x000fe40000000058 */
[----:B-1----:R-:W-:-:S04]  /*22ca0*/  @P1 LOP3.LUT R9, R9, R8, RZ, 0x3c, !PT ;  /* 0x0000000809091212 */ /* 0x002fc800078e3cff */
[----:B------:R-:W-:-:S04]  /*22cb0*/  @P1 LOP3.LUT R8, R9, R8, RZ, 0x3c, !PT ;  /* 0x0000000809081212 */ /* 0x000fc800078e3cff */
[----:B------:R-:W-:-:S05]  /*22cc0*/  @P1 LOP3.LUT R9, R9, R8, RZ, 0x3c, !PT ;  /* 0x0000000809091212 */ /* 0x000fca00078e3cff */
[----:B------:R3:W4:Y:S01]  /*22cd0*/  @P1 LDG.E.U8 R60, desc[UR24][R8.64] ;  /* 0x00000018083c1981 */ /* 0x000722000c1e1100 */
[----:B------:R-:W-:Y:S01]  /*22ce0*/  ISETP.GT.AND P1, PT, R33, 0x3c, PT ;  /* 0x0000003c2100780c */ /* 0x000fe20003f24270 */
[----:B---3--:R-:W-:Y:S02]  /*22cf0*/  @P2 IMAD.MOV.U32 R8, RZ, RZ, R4 ;  /* 0x000000ffff082224 */ /* 0x008fe400078e0004 */
[----:B--2---:R-:W-:Y:S01]  /*22d00*/  @P2 IMAD.MOV.U32 R9, RZ, RZ, R93 ;  /* 0x000000ffff092224 */ /* 0x004fe200078e005d */
[----:B------:R-:W2:Y:S04]  /*22d10*/  LDL R4, [R1+0x8c0] ;  /* 0x0008c00001047983 */ /* 0x000ea80000100800 */
[----:B------:R0:W3:Y:S04]  /*22d20*/  @P2 LDG.E.U8 R92, desc[UR24][R8.64] ;  /* 0x00000018085c2981 */ /* 0x0000e8000c1e1100 */
[----:B------:R-:W2:Y:S01]  /*22d30*/  LDL R93, [R1+0x8bc] ;  /* 0x0008bc00015d7983 */ /* 0x000ea20000100800 */
[----:B0-----:R-:W-:-:S02]  /*22d40*/  @P2 IMAD.MOV.U32 R8, RZ, RZ, R0 ;  /* 0x000000ffff082224 */ /* 0x001fc400078e0000 */
[----:B----4-:R-:W-:Y:S01]  /*22d50*/  @P2 IMAD.MOV.U32 R9, RZ, RZ, R2 ;  /* 0x000000ffff092224 */ /* 0x010fe200078e0002 */
[----:B------:R-:W4:Y:S04]  /*22d60*/  LDL R0, [R1+0x8c8] ;  /* 0x0008c80001007983 */ /* 0x000f280000100800 */
[----:B------:R0:W2:Y:S04]  /*22d70*/  @P2 LDG.E.U8 R90, desc[UR24][R8.64] ;  /* 0x00000018085a2981 */ /* 0x0000a8000c1e1100 */
[----:B------:R-:W2:Y:S01]  /*22d80*/  LDL R2, [R1+0x8c4] ;  /* 0x0008c40001027983 */ /* 0x000ea20000100800 */
[----:B0-----:R-:W-:-:S02]  /*22d90*/  @P1 IMAD.MOV.U32 R8, RZ, RZ, R3 ;  /* 0x000000ffff081224 */ /* 0x001fc400078e0003 */
[----:B------:R-:W-:Y:S01]  /*22da0*/  @P1 IMAD.MOV.U32 R9, RZ, RZ, R68 ;  /* 0x000000ffff091224 */ /* 0x000fe200078e0044 */
[----:B------:R-:W2:Y:S04]  /*22db0*/  LDL R3, [R1+0x8d0] ;  /* 0x0008d00001037983 */ /* 0x000ea80000100800 */
[----:B------:R0:W2:Y:S04]  /*22dc0*/  @P1 LDG.E.U8 R88, desc[UR24][R8.64] ;  /* 0x0000001808581981 */ /* 0x0000a8000c1e1100 */
[----:B------:R-:W2:Y:S04]  /*22dd0*/  LDL R68, [R1+0x8cc] ;  /* 0x0008cc0001447983 */ /* 0x000ea80000100800 */
[----:B------:R-:W0:Y:S04]  /*22de0*/  LDL R8, [R1+0x8b4] ;  /* 0x0008b40001087983 */ /* 0x000e280000100800 */
[----:B------:R-:W0:Y:S01]  /*22df0*/  LDL R9, [R1+0x8b8] ;  /* 0x0008b80001097983 */ /* 0x000e220000100800 */
[----:B------:R-:W-:-:S02]  /*22e00*/  ISETP.GT.AND P2, PT, R33, 0x3d, PT ;  /* 0x0000003d2100780c */ /* 0x000fc40003f44270 */
[----:B------:R-:W-:Y:S02]  /*22e10*/  PRMT R86, RZ, 0x7610, R86 ;  /* 0x00007610ff567816 */ /* 0x000fe40000000056 */
[----:B------:R-:W-:Y:S02]  /*22e20*/  PRMT R84, RZ, 0x7610, R84 ;  /* 0x00007610ff547816 */ /* 0x000fe40000000054 */
[----:B------:R-:W-:Y:S02]  /*22e30*/  PRMT R82, RZ, 0x7610, R82 ;  /* 0x00007610ff527816 */ /* 0x000fe40000000052 */
[----:B------:R-:W-:Y:S02]  /*22e40*/  PRMT R80, RZ, 0x7610, R80 ;  /* 0x00007610ff507816 */ /* 0x000fe40000000050 */
[----:B0-----:R-:W-:-:S04]  /*22e50*/  @P1 LOP3.LUT R9, R9, R8, RZ, 0x3c, !PT ;  /* 0x0000000809091212 */ /* 0x001fc800078e3cff */
[----:B------:R-:W-:-:S04]  /*22e60*/  @P1 LOP3.LUT R8, R9, R8, RZ, 0x3c, !PT ;  /* 0x0000000809081212 */ /* 0x000fc800078e3cff */
[----:B------:R-:W-:-:S05]  /*22e70*/  @P1 LOP3.LUT R9, R9, R8, RZ, 0x3c, !PT ;  /* 0x0000000809091212 */ /* 0x000fca00078e3cff */
[----:B------:R2:W3:Y:S02]  /*22e80*/  @P1 LDG.E.U8 R86, desc[UR24][R8.64] ;  /* 0x0000001808561981 */ /* 0x0004e4000c1e1100 */
[----:B--2---:R-:W-:Y:S02]  /*22e90*/  @P2 IMAD.MOV.U32 R8, RZ, RZ, R4 ;  /* 0x000000ffff082224 */ /* 0x004fe400078e0004 */
[----:B------:R-:W-:Y:S01]  /*22ea0*/  @P2 IMAD.MOV.U32 R9, RZ, RZ, R93 ;  /* 0x000000ffff092224 */ /* 0x000fe200078e005d */
[----:B------:R-:W2:Y:S04]  /*22eb0*/  LDL R4, [R1+0x8d8] ;  /* 0x0008d80001047983 */ /* 0x000ea80000100800 */
[----:B------:R4:W2:Y:S04]  /*22ec0*/  @P2 LDG.E.U8 R84, desc[UR24][R8.64] ;  /* 0x0000001808542981 */ /* 0x0008a8000c1e1100 */
[----:B------:R-:W3:Y:S01]  /*22ed0*/  LDL R93, [R1+0x8d4] ;  /* 0x0008d400015d7983 */ /* 0x000ee20000100800 */
[----:B----4-:R-:W-:-:S02]  /*22ee0*/  @P2 IMAD.MOV.U32 R8, RZ, RZ, R0 ;  /* 0x000000ffff082224 */ /* 0x010fc400078e0000 */
[----:B------:R-:W-:-:S05]  /*22ef0*/  @P2 IMAD.MOV.U32 R9, RZ, RZ, R2 ;  /* 0x000000ffff092224 */ /* 0x000fca00078e0002 */
[----:B------:R0:W4:Y:S01]  /*22f00*/  @P2 LDG.E.U8 R82, desc[UR24][R8.64] ;  /* 0x0000001808522981 */ /* 0x000122000c1e1100 */
[----:B------:R-:W-:-:S13]  /*22f10*/  ISETP.GT.AND P1, PT, R33, 0x3e, PT ;  /* 0x0000003e2100780c */ /* 0x000fda0003f24270 */
[----:B0-----:R-:W-:Y:S02]  /*22f20*/  @P1 IMAD.MOV.U32 R8, RZ, RZ, R3 ;  /* 0x000000ffff081224 */ /* 0x001fe400078e0003 */
[----:B------:R-:W-:-:S05]  /*22f30*/  @P1 IMAD.MOV.U32 R9, RZ, RZ, R68 ;  /* 0x000000ffff091224 */ /* 0x000fca00078e0044 */
[----:B------:R0:W4:Y:S01]  /*22f40*/  @P1 LDG.E.U8 R80, desc[UR24][R8.64] ;  /* 0x0000001808501981 */ /* 0x000122000c1e1100 */
[----:B------:R-:W1:Y:S01]  /*22f50*/  S2R R3, SR_TID.X ;  /* 0x0000000000037919 */ /* 0x000e620000002100 */
[----:B------:R-:W-:Y:S02]  /*22f60*/  PRMT R78, RZ, 0x7610, R78 ;  /* 0x00007610ff4e7816 */ /* 0x000fe4000000004e */
[----:B--2---:R-:W-:Y:S04]  /*22f70*/  STL [R1+0xd3c], R84 ;  /* 0x000d3c5401007387 */ /* 0x004fe80000100800 */
[----:B------:R-:W2:Y:S04]  /*22f80*/  LDL R2, [R1+0x664] ;  /* 0x0006640001027983 */ /* 0x000ea80000100800 */
[----:B------:R-:W2:Y:S01]  /*22f90*/  LDL R0, [R1+0x668] ;  /* 0x0006680001007983 */ /* 0x000ea20000100800 */
[----:B0-----:R-:W-:-:S02]  /*22fa0*/  @P1 IMAD.MOV.U32 R8, RZ, RZ, R4 ;  /* 0x000000ffff081224 */ /* 0x001fc400078e0004 */
[----:B---3--:R-:W-:-:S05]  /*22fb0*/  @P1 IMAD.MOV.U32 R9, RZ, RZ, R93 ;  /* 0x000000ffff091224 */ /* 0x008fca00078e005d */
[----:B------:R2:W3:Y:S04]  /*22fc0*/  @P1 LDG.E.U8 R78, desc[UR24][R8.64] ;  /* 0x00000018084e1981 */ /* 0x0004e8000c1e1100 */
[----:B----4-:R0:W-:Y:S04]  /*22fd0*/  STL [R1+0xd40], R82 ;  /* 0x000d405201007387 */ /* 0x0101e80000100800 */
[----:B------:R-:W4:Y:S04]  /*22fe0*/  LDL R68, [R1+0x670] ;  /* 0x0006700001447983 */ /* 0x000f280000100800 */
[----:B0-----:R-:W4:Y:S01]  /*22ff0*/  LDL R82, [R1+0x66c] ;  /* 0x00066c0001527983 */ /* 0x001f220000100800 */
[----:B-1----:R-:W-:-:S03]  /*23000*/  LOP3.LUT R84, R3, 0x3f, RZ, 0xc0, !PT ;  /* 0x0000003f03547812 */ /* 0x002fc600078ec0ff */
[----:B------:R-:W-:Y:S04]  /*23010*/  STL [R1+0xd34], R80 ;  /* 0x000d345001007387 */ /* 0x000fe80000100800 */
[----:B------:R-:W4:Y:S04]  /*23020*/  LDL R4, [R1+0x168] ;  /* 0x0001680001047983 */ /* 0x000f280000100800 */
[----:B------:R-:W4:Y:S01]  /*23030*/  LDL R3, [R1+0x16c] ;  /* 0x00016c0001037983 */ /* 0x000f220000100800 */
[----:B------:R-:W-:Y:S02]  /*23040*/  ISETP.GT.AND P2, PT, R33, 0x3f, PT ;  /* 0x0000003f2100780c */ /* 0x000fe40003f44270 */
[----:B------:R-:W-:-:S02]  /*23050*/  PRMT R76, RZ, 0x7610, R76 ;  /* 0x00007610ff4c7816 */ /* 0x000fc4000000004c */
[----:B------:R-:W-:Y:S02]  /*23060*/  PRMT R74, RZ, 0x7610, R74 ;  /* 0x00007610ff4a7816 */ /* 0x000fe4000000004a */
[----:B------:R-:W-:Y:S02]  /*23070*/  ISETP.GE.AND P1, PT, R84, R33, PT ;  /* 0x000000215400720c */ /* 0x000fe40003f26270 */
[----:B------:R-:W-:-:S05]  /*23080*/  PRMT R72, RZ, 0x7610, R72 ;  /* 0x00007610ff487816 */ /* 0x000fca0000000048 */
[----:B--2---:R-:W-:Y:S02]  /*23090*/  @P2 IMAD.MOV.U32 R9, RZ, RZ, R2 ;  /* 0x000000ffff092224 */ /* 0x004fe400078e0002 */
[----:B------:R-:W-:-:S05]  /*230a0*/  @P2 IMAD.MOV.U32 R8, RZ, RZ, R0 ;  /* 0x000000ffff082224 */ /* 0x000fca00078e0000 */
[----:B------:R4:W2:Y:S04]  /*230b0*/  @P2 LDG.E.U8 R76, desc[UR24][R8.64] ;  /* 0x00000018084c2981 */ /* 0x0008a8000c1e1100 */
[----:B---3--:R0:W-:Y:S04]  /*230c0*/  STL [R1+0xd38], R78 ;  /* 0x000d384e01007387 */ /* 0x0081e80000100800 */
[----:B------:R-:W3:Y:S01]  /*230d0*/  LDL R2, [R1+0x188] ;  /* 0x0001880001027983 */ /* 0x000ee20000100800 */
[----:B----4-:R-:W-:-:S03]  /*230e0*/  @P2 IMAD.MOV.U32 R8, RZ, RZ, R68 ;  /* 0x000000ffff082224 */ /* 0x010fc600078e0044 */
[----:B------:R-:W4:Y:S01]  /*230f0*/  LDL R0, [R1+0x18c] ;  /* 0x00018c0001007983 */ /* 0x000f220000100800 */
[----:B------:R-:W-:-:S05]  /*23100*/  @P2 IMAD.MOV.U32 R9, RZ, RZ, R82 ;  /* 0x000000ffff092224 */ /* 0x000fca00078e0052 */
[----:B------:R1:W4:Y:S02]  /*23110*/  @P2 LDG.E.U8 R74, desc[UR24][R8.64] ;  /* 0x00000018084a2981 */ /* 0x000324000c1e1100 */
[----:B-1----:R-:W-:Y:S02]  /*23120*/  @!P1 IMAD.MOV.U32 R9, RZ, RZ, R4 ;  /* 0x000000ffff099224 */ /* 0x002fe400078e0004 */
[----:B------:R-:W-:Y:S01]  /*23130*/  @!P1 IMAD.MOV.U32 R8, RZ, RZ, R3 ;  /* 0x000000ffff089224 */ /* 0x000fe200078e0003 */
[----:B------:R-:W-:Y:S06]  /*23140*/  BAR.SYNC.DEFER_BLOCKING 0x0 ;  /* 0x0000000000007b1d */ /* 0x000fec0000010000 */
[----:B------:R3:W4:Y:S01]  /*23150*/  @!P1 LDG.E.U8 R72, desc[UR24][R8.64] ;  /* 0x0000001808489981 */ /* 0x000722000c1e1100 */
[----:B------:R-:W-:-:S03]  /*23160*/  PRMT R67, RZ, 0x7610, R67 ;  /* 0x00007610ff437816 */ /* 0x000fc60000000043 */
[----:B--2---:R1:W-:Y:S04]  /*23170*/  STL [R1+0xd44], R76 ;  /* 0x000d444c01007387 */ /* 0x0043e80000100800 */
[----:B0-----:R-:W2:Y:S01]  /*23180*/  LDL R78, [R1+0x1a8] ;  /* 0x0001a800014e7983 */ /* 0x001ea20000100800 */
[----:B---3--:R-:W-:-:S03]  /*23190*/  @!P1 IMAD.MOV.U32 R9, RZ, RZ, R2 ;  /* 0x000000ffff099224 */ /* 0x008fc600078e0002 */
[----:B-1----:R-:W3:Y:S01]  /*231a0*/  LDL R76, [R1+0x1ac] ;  /* 0x0001ac00014c7983 */ /* 0x002ee20000100800 */
[----:B----4-:R-:W-:-:S05]  /*231b0*/  @!P1 IMAD.MOV.U32 R8, RZ, RZ, R0 ;  /* 0x000000ffff089224 */ /* 0x010fca00078e0000 */
[----:B------:R2:W4:Y:S04]  /*231c0*/  @!P1 LDG.E.U8 R67, desc[UR24][R8.64] ;  /* 0x0000001808439981 */ /* 0x000528000c1e1100 */
[----:B------:R0:W-:Y:S04]  /*231d0*/  STL [R1+0xd48], R74 ;  /* 0x000d484a01007387 */ /* 0x0001e80000100800 */
[----:B------:R-:W4:Y:S04]  /*231e0*/  LDL R68, [R1+0x1cc] ;  /* 0x0001cc0001447983 */ /* 0x000f280000100800 */
[----:B------:R-:W4:Y:S04]  /*231f0*/  LDL R33, [R1+0x1e8] ;  /* 0x0001e80001217983 */ /* 0x000f280000100800 */
[----:B0-----:R-:W4:Y:S04]  /*23200*/  LDL R74, [R1+0x1c8] ;  /* 0x0001c800014a7983 */ /* 0x001f280000100800 */
[----:B------:R-:W4:Y:S04]  /*23210*/  LDL R4, [R1+0x1ec] ;  /* 0x0001ec0001047983 */ /* 0x000f280000100800 */
[----:B------:R0:W-:Y:S04]  /*23220*/  STL [R1+0xd4c], R72 ;  /* 0x000d4c4801007387 */ /* 0x0001e80000100800 */
[----:B------:R-:W4:Y:S04]  /*23230*/  LDL R3, [R1+0x20c] ;  /* 0x00020c0001037983 */ /* 0x000f280000100800 */
[----:B------:R-:W4:Y:S04]  /*23240*/  LDL R2, [R1+0x468] ;  /* 0x0004680001027983 */ /* 0x000f280000100800 */
[----:B0-----:R-:W4:Y:S04]  /*23250*/  LDL R72, [R1+0x208] ;  /* 0x0002080001487983 */ /* 0x001f280000100800 */
[----:B------:R-:W4:Y:S01]  /*23260*/  LDL R0, [R1+0x46c] ;  /* 0x00046c0001007983 */ /* 0x000f220000100800 */
[----:B------:R-:W-:-:S02]  /*23270*/  PRMT R65, RZ, 0x7610, R65 ;  /* 0x00007610ff417816 */ /* 0x000fc40000000041 */
[----:B------:R-:W-:Y:S02]  /*23280*/  PRMT R63, RZ, 0x7610, R63 ;  /* 0x00007610ff3f7816 */ /* 0x000fe4000000003f */
[----:B------:R-:W-:Y:S02]  /*23290*/  PRMT R61, RZ, 0x7610, R61 ;  /* 0x00007610ff3d7816 */ /* 0x000fe4000000003d */
[----:B------:R-:W-:Y:S01]  /*232a0*/  PRMT R59, RZ, 0x7610, R59 ;  /* 0x00007610ff3b7816 */ /* 0x000fe2000000003b */
[----:B--2---:R-:W-:Y:S02]  /*232b0*/  @!P1 IMAD.MOV.U32 R9, RZ, RZ, R78 ;  /* 0x000000ffff099224 */ /* 0x004fe400078e004e */
[----:B---3--:R-:W-:-:S05]  /*232c0*/  @!P1 IMAD.MOV.U32 R8, RZ, RZ, R76 ;  /* 0x000000ffff089224 */ /* 0x008fca00078e004c */
[----:B------:R0:W2:Y:S04]  /*232d0*/  @!P1 LDG.E.U8 R65, desc[UR24][R8.64] ;  /* 0x0000001808419981 */ /* 0x0000a8000c1e1100 */
[----:B----4-:R1:W-:Y:S01]  /*232e0*/  STL [R1+0xd50], R67 ;  /* 0x000d504301007387 */ /* 0x0103e20000100800 */
[----:B0-----:R-:W-:-:S03]  /*232f0*/  @!P1 IMAD.MOV.U32 R8, RZ, RZ, R68 ;  /* 0x000000ffff089224 */ /* 0x001fc600078e0044 */
[----:B------:R-:W3:Y:S04]  /*23300*/  LDL R68, [R1+0x488] ;  /* 0x0004880001447983 */ /* 0x000ee80000100800 */
[----:B-1----:R-:W4:Y:S01]  /*23310*/  LDL R67, [R1+0x48c] ;  /* 0x00048c0001437983 */ /* 0x002f220000100800 */
[----:B------:R-:W-:Y:S01]  /*23320*/  @!P1 IMAD.MOV.U32 R9, RZ, RZ, R74 ;  /* 0x000000ffff099224 */ /* 0x000fe200078e004a */
[----:B------:R-:W-:Y:S02]  /*23330*/  PRMT R57, RZ, 0x7610, R57 ;  /* 0x00007610ff397816 */ /* 0x000fe40000000039 */
[----:B------:R-:W2:Y:S04]  /*23340*/  LDL R74, [R1+0x508] ;  /* 0x00050800014a7983 */ /* 0x000ea80000100800 */
[----:B------:R0:W2:Y:S02]  /*23350*/  @!P1 LDG.E.U8 R63, desc[UR24][R8.64] ;  /* 0x00000018083f9981 */ /* 0x0000a4000c1e1100 */
[----:B0-----:R-:W-:-:S02]  /*23360*/  @!P1 IMAD.MOV.U32 R8, RZ, RZ, R4 ;  /* 0x000000ffff089224 */ /* 0x001fc400078e0004 */
[----:B------:R-:W-:Y:S01]  /*23370*/  @!P1 IMAD.MOV.U32 R9, RZ, RZ, R33 ;  /* 0x000000ffff099224 */ /* 0x000fe200078e0021 */
[----:B------:R-:W2:Y:S04]  /*23380*/  LDL R4, [R1+0x4ac] ;  /* 0x0004ac0001047983 */ /* 0x000ea80000100800 */
[----:B------:R-:W2:Y:S04]  /*23390*/  LDL R33, [R1+0x4a8] ;  /* 0x0004a80001217983 */ /* 0x000ea80000100800 */
[----:B------:R0:W2:Y:S02]  /*233a0*/  @!P1 LDG.E.U8 R61, desc[UR24][R8.64] ;  /* 0x00000018083d9981 */ /* 0x0000a4000c1e1100 */
[----:B0-----:R-:W-:-:S02]  /*233b0*/  @!P1 IMAD.MOV.U32 R8, RZ, RZ, R3 ;  /* 0x000000ffff089224 */ /* 0x001fc400078e0003 */
[----:B------:R-:W-:Y:S01]  /*233c0*/  @!P1 IMAD.MOV.U32 R9, RZ, RZ, R72 ;  /* 0x000000ffff099224 */ /* 0x000fe200078e0048 */
[----:B------:R-:W0:Y:S04]  /*233d0*/  S2R R3, SR_TID.X ;  /* 0x0000000000037919 */ /* 0x000e280000002100 */
[----:B------:R1:W2:Y:S01]  /*233e0*/  @!P1 LDG.E.U8 R59, desc[UR24][R8.64] ;  /* 0x00000018083b9981 */ /* 0x0002a2000c1e1100 */
[----:B------:R-:W-:-:S03]  /*233f0*/  PRMT R55, RZ, 0x7610, R55 ;  /* 0x00007610ff377816 */ /* 0x000fc60000000037 */
[----:B------:R-:W2:Y:S01]  /*23400*/  LDL R72, [R1+0x50c] ;  /* 0x00050c0001487983 */ /* 0x000ea20000100800 */
[----:B-1----:R-:W-:Y:S02]  /*23410*/  @!P1 IMAD.MOV.U32 R9, RZ, RZ, R2 ;  /* 0x000000ffff099224 */ /* 0x002fe400078e0002 */
[----:B------:R-:W-:Y:S01]  /*23420*/  @!P1 IMAD.MOV.U32 R8, RZ, RZ, R0 ;  /* 0x000000ffff089224 */ /* 0x000fe200078e0000 */
[----:B------:R-:W2:Y:S04]  /*23430*/  LDL R2, [R1+0x4c8] ;  /* 0x0004c80001027983 */ /* 0x000ea80000100800 */
[----:B------:R-:W2:Y:S04]  /*23440*/  LDL R0, [R1+0x4cc] ;  /* 0x0004cc0001007983 */ /* 0x000ea80000100800 */
[----:B------:R3:W2:Y:S01]  /*23450*/  @!P1 LDG.E.U8 R57, desc[UR24][R8.64] ;  /* 0x0000001808399981 */ /* 0x0006a2000c1e1100 */
[----:B0-----:R-:W-:-:S05]  /*23460*/  LOP3.LUT R3, R3, 0x7f, RZ, 0xc0, !PT ;  /* 0x0000007f03037812 */ /* 0x001fca00078ec0ff */
[----:B------:R0:W-:Y:S02]  /*23470*/  STS.U8 [R3+UR10+0x8000], R31 ;  /* 0x0080001f03007988 */ /* 0x0001e4000800000a */
[----:B0-----:R-:W-:Y:S01]  /*23480*/  PRMT R31, RZ, 0x7610, R31 ;  /* 0x00007610ff1f7816 */ /* 0x001fe2000000001f */
[----:B---3--:R-:W-:Y:S02]  /*23490*/  @!P1 IMAD.MOV.U32 R9, RZ, RZ, R68 ;  /* 0x000000ffff099224 */ /* 0x008fe400078e0044 */
[----:B------:R-:W3:Y:S01]  /*234a0*/  LDL R68, [R1+0x4e8] ;  /* 0x0004e80001447983 */ /* 0x000ee20000100800 */
[----:B----4-:R-:W-:-:S03]  /*234b0*/  @!P1 IMAD.MOV.U32 R8, RZ, RZ, R67 ;  /* 0x000000ffff089224 */ /* 0x010fc600078e0043 */
[----:B------:R-:W4:Y:S04]  /*234c0*/  LDL R67, [R1+0x4ec] ;  /* 0x0004ec0001437983 */ /* 0x000f280000100800 */
[----:B------:R2:W4:Y:S02]  /*234d0*/  @!P1 LDG.E.U8 R55, desc[UR24][R8.64] ;  /* 0x0000001808379981 */ /* 0x000524000c1e1100 */
[----:B--2---:R-:W-:Y:S02]  /*234e0*/  @!P1 IMAD.MOV.U32 R8, RZ, RZ, R4 ;  /* 0x000000ffff089224 */ /* 0x004fe400078e0004 */
[----:B------:R-:W2:Y:S01]  /*234f0*/  LDL R4, [R1+0x52c] ;  /* 0x00052c0001047983 */ /* 0x000ea20000100800 */
[----:B------:R-:W-:-:S03]  /*23500*/  @!P1 IMAD.MOV.U32 R9, RZ, RZ, R33 ;  /* 0x000000ffff099224 */ /* 0x000fc600078e0021 */
[----:B------:R-:W2:Y:S04]  /*23510*/  LDL R33, [R1+0x528] ;  /* 0x0005280001217983 */ /* 0x000ea80000100800 */
[----:B------:R0:W2:Y:S02]  /*23520*/  @!P1 LDG.E.U8 R31, desc[UR24][R8.64] ;  /* 0x00000018081f9981 */ /* 0x0000a4000c1e1100 */
[----:B0-----:R-:W-:Y:S02]  /*23530*/  @!P1 IMAD.MOV.U32 R9, RZ, RZ, R2 ;  /* 0x000000ffff099224 */ /* 0x001fe400078e0002 */
[----:B------:R-:W2:Y:S01]  /*23540*/  LDL R2, [R1+0x548] ;  /* 0x0005480001027983 */ /* 0x000ea20000100800 */
[----:B------:R-:W-:-:S03]  /*23550*/  @!P1 IMAD.MOV.U32 R8, RZ, RZ, R0 ;  /* 0x000000ffff089224 */ /* 0x000fc600078e0000 */
[----:B------:R-:W2:Y:S04]  /*23560*/  LDL R0, [R1+0x54c] ;  /* 0x00054c0001007983 */ /* 0x000ea80000100800 */
[----:B------:R0:W-:Y:S04]  /*23570*/  STS.U8 [R3+UR10+0xa000], R30 ;  /* 0x00a0001e03007988 */ /* 0x0001e8000800000a */
[----:B------:R1:W-:Y:S01]  /*23580*/  STS.U8 [R3+UR10+0x8400], R29 ;  /* 0x0084001d03007988 */ /* 0x0003e2000800000a */
[----:B0-----:R-:W-:Y:S02]  /*23590*/  PRMT R30, RZ, 0x7610, R30 ;  /* 0x00007610ff1e7816 */ /* 0x001fe4000000001e */
[----:B-1----:R-:W-:-:S04]  /*235a0*/  PRMT R29, RZ, 0x7610, R29 ;  /* 0x00007610ff1d7816 */ /* 0x002fc8000000001d */
[----:B------:R3:W2:Y:S04]  /*235b0*/  @!P1 LDG.E.U8 R30, desc[UR24][R8.64] ;  /* 0x00000018081e9981 */ /* 0x0006a8000c1e1100 */
[----:B------:R0:W-:Y:S02]  /*235c0*/  STS.U8 [R3+UR10+0xa400], R28 ;  /* 0x00a4001c03007988 */ /* 0x0001e4000800000a */
[----:B0-----:R-:W-:Y:S02]  /*235d0*/  PRMT R28, RZ, 0x7610, R28 ;  /* 0x00007610ff1c7816 */ /* 0x001fe4000000001c */
[----:B------:R0:W-:Y:S02]  /*235e0*/  STS.U8 [R3+UR10+0x8800], R27 ;  /* 0x0088001b03007988 */ /* 0x0001e4000800000a */
[----:B0-----:R-:W-:Y:S01]  /*235f0*/  PRMT R27, RZ, 0x7610, R27 ;  /* 0x00007610ff1b7816 */ /* 0x001fe2000000001b */
[----:B---3--:R-:W-:-:S02]  /*23600*/  @!P1 IMAD.MOV.U32 R9, RZ, RZ, R68 ;  /* 0x000000ffff099224 */ /* 0x008fc400078e0044 */
[----:B------:R-:W3:Y:S01]  /*23610*/  LDL R68, [R1+0x558] ;  /* 0x0005580001447983 */ /* 0x000ee20000100800 */
[----:B----4-:R-:W-:-:S03]  /*23620*/  @!P1 IMAD.MOV.U32 R8, RZ, RZ, R67 ;  /* 0x000000ffff089224 */ /* 0x010fc600078e0043 */
[----:B------:R-:W4:Y:S04]  /*23630*/  LDL R67, [R1+0x55c] ;  /* 0x00055c0001437983 */ /* 0x000f280000100800 */
[----:B------:R0:W4:Y:S02]  /*23640*/  @!P1 LDG.E.U8 R29, desc[UR24][R8.64] ;  /* 0x00000018081d9981 */ /* 0x000124000c1e1100 */
[----:B0-----:R-:W-:Y:S02]  /*23650*/  @!P1 IMAD.MOV.U32 R8, RZ, RZ, R72 ;  /* 0x000000ffff089224 */ /* 0x001fe400078e0048 */
[----:B------:R-:W-:Y:S01]  /*23660*/  @!P1 IMAD.MOV.U32 R9, RZ, RZ, R74 ;  /* 0x000000ffff099224 */ /* 0x000fe200078e004a */
[----:B------:R0:W-:Y:S04]  /*23670*/  STS.U8 [R3+UR10+0xa800], R26 ;  /* 0x00a8001a03007988 */ /* 0x0001e8000800000a */
[----:B------:R2:W4:Y:S04]  /*23680*/  @!P1 LDG.E.U8 R28, desc[UR24][R8.64] ;  /* 0x00000018081c9981 */ /* 0x000528000c1e1100 */
[----:B------:R-:W4:Y:S04]  /*23690*/  LDL R74, [R1+0x28c] ;  /* 0x00028c00014a7983 */ /* 0x000f280000100800 */
[----:B------:R-:W4:Y:S01]  /*236a0*/  LDL R72, [R1+0x290] ;  /* 0x0002900001487983 */ /* 0x000f220000100800 */
[----:B--2---:R-:W-:-:S02]  /*236b0*/  @!P1 IMAD.MOV.U32 R8, RZ, RZ, R4 ;  /* 0x000000ffff089224 */ /* 0x004fc400078e0004 */
[----:B------:R-:W-:Y:S01]  /*236c0*/  @!P1 IMAD.MOV.U32 R9, RZ, RZ, R33 ;  /* 0x000000ffff099224 */ /* 0x000fe200078e0021 */
[----:B------:R-:W2:Y:S04]  /*236d0*/  LDL R4, [R1+0x250] ;  /* 0x0002500001047983 */ /* 0x000ea80000100800 */
[----:B------:R-:W2:Y:S04]  /*236e0*/  LDL R33, [R1+0x24c] ;  /* 0x00024c0001217983 */ /* 0x000ea80000100800 */
[----:B------:R1:W2:Y:S02]  /*236f0*/  @!P1 LDG.E.U8 R27, desc[UR24][R8.64] ;  /* 0x00000018081b9981 */ /* 0x0002a4000c1e1100 */
[----:B-1----:R-:W-:-:S02]  /*23700*/  @!P1 IMAD.MOV.U32 R9, RZ, RZ, R2 ;  /* 0x000000ffff099224 */ /* 0x002fc400078e0002 */
[----:B------:R-:W2:Y:S01]  /*23710*/  LDL R2, [R1+0x26c] ;  /* 0x00026c0001027983 */ /* 0x000ea20000100800 */
[----:B------:R-:W-:-:S03]  /*23720*/  @!P1 IMAD.MOV.U32 R8, RZ, RZ, R0 ;  /* 0x000000ffff089224 */ /* 0x000fc600078e0000 */
[----:B------:R-:W2:Y:S01]  /*23730*/  LDL R0, [R1+0x270] ;  /* 0x0002700001007983 */ /* 0x000ea20000100800 */
[----:B0-----:R-:W-:-:S03]  /*23740*/  PRMT R26, RZ, 0x7610, R26 ;  /* 0x00007610ff1a7816 */ /* 0x001fc6000000001a */
[----:B------:R0:W-:Y:S04]  /*23750*/  STS.U8 [R3+UR10+0x8c00], R25 ;  /* 0x008c001903007988 */ /* 0x0001e8000800000a */
[----:B------:R3:W2:Y:S01]  /*23760*/  @!P1 LDG.E.U8 R26, desc[UR24][R8.64] ;  /* 0x00000018081a9981 */ /* 0x0006a2000c1e1100 */
[----:B0-----:R-:W-:-:S03]  /*23770*/  PRMT R25, RZ, 0x7610, R25 ;  /* 0x00007610ff197816 */ /* 0x001fc60000000019 */
        /* <DEDUP_REMOVED lines=21> */
[----:B------:R1:W-:Y:S01]  /*238d0*/  STS.U8 [R3+UR10+0x9400], R21 ;  /* 0x0094001503007988 */ /* 0x0003e2000800000a */
[----:B0-----:R-:W-:Y:S02]  /*238e0*/  @!P1 IMAD.MOV.U32 R8, RZ, RZ, R72 ;  /* 0x000000ffff089224 */ /* 0x001fe400078e0048 */
[----:B------:R-:W-:Y:S01]  /*238f0*/  @!P1 IMAD.MOV.U32 R9, RZ, RZ, R74 ;  /* 0x000000ffff099224 */ /* 0x000fe200078e004a */
[----:B-1----:R-:W-:Y:S01]  /*23900*/  PRMT R21, RZ, 0x7610, R21 ;  /* 0x00007610ff157816 */ /* 0x002fe20000000015 */
[----:B------:R0:W-:Y:S04]  /*23910*/  STS.U8 [R3+UR10+0xb400], R20 ;  /* 0x00b4001403007988 */ /* 0x0001e8000800000a */
[----:B------:R3:W2:Y:S04]  /*23920*/  @!P1 LDG.E.U8 R22, desc[UR24][R8.64] ;  /* 0x0000001808169981 */ /* 0x0006a8000c1e1100 */
[----:B------:R-:W2:Y:S01]  /*23930*/  LDL R74, [R1+0x34c] ;  /* 0x00034c00014a7983 */ /* 0x000ea20000100800 */
[----:B0-----:R-:W-:-:S03]  /*23940*/  PRMT R20, RZ, 0x7610, R20 ;  /* 0x00007610ff147816 */ /* 0x001fc60000000014 */
[----:B------:R-:W2:Y:S01]  /*23950*/  LDL R72, [R1+0x350] ;  /* 0x0003500001487983 */ /* 0x000ea20000100800 */
[----:B---3--:R-:W-:-:S03]  /*23960*/  @!P1 IMAD.MOV.U32 R9, RZ, RZ, R68 ;  /* 0x000000ffff099224 */ /* 0x008fc600078e0044 */
        /* <DEDUP_REMOVED lines=18> */
[----:B------:R0:W-:Y:S04]  /*23a90*/  STS.U8 [R3+UR10+0x9c00], R17 ;  /* 0x009c001103007988 */ /* 0x0001e8000800000a */
[----:B------:R1:W-:Y:S01]  /*23aa0*/  STS.U8 [R3+UR10+0xbc00], R16 ;  /* 0x00bc001003007988 */ /* 0x0003e2000800000a */
[----:B0-----:R-:W-:Y:S02]  /*23ab0*/  PRMT R17, RZ, 0x7610, R17 ;  /* 0x00007610ff117816 */ /* 0x001fe40000000011 */
[----:B-1----:R-:W-:Y:S01]  /*23ac0*/  PRMT R16, RZ, 0x7610, R16 ;  /* 0x00007610ff107816 */ /* 0x002fe20000000010 */
[----:B---3--:R-:W-:-:S02]  /*23ad0*/  @!P1 IMAD.MOV.U32 R9, RZ, RZ, R68 ;  /* 0x000000ffff099224 */ /* 0x008fc400078e0044 */
        /* <DEDUP_REMOVED lines=10> */
[----:B------:R-:W-:Y:S01]  /*23b80*/  @!P1 IMAD.MOV.U32 R9, RZ, RZ, R74 ;  /* 0x000000ffff099224 */ /* 0x000fe200078e004a */
[----:B------:R-:W0:Y:S04]  /*23b90*/  S2R R5, SR_TID.X ;  /* 0x0000000000057919 */ /* 0x000e280000002100 */
[----:B------:R1:W2:Y:S04]  /*23ba0*/  @!P1 LDG.E.U8 R16, desc[UR24][R8.64] ;  /* 0x0000001808109981 */ /* 0x0002a8000c1e1100 */
[----:B------:R-:W2:Y:S04]  /*23bb0*/  LDL R72, [R1+0x3ec] ;  /* 0x0003ec0001487983 */ /* 0x000ea80000100800 */
[----:B------:R-:W2:Y:S01]  /*23bc0*/  LDL R74, [R1+0x40c] ;  /* 0x00040c00014a7983 */ /* 0x000ea20000100800 */
[----:B-1----:R-:W-:-:S02]  /*23bd0*/  @!P1 IMAD.MOV.U32 R9, RZ, RZ, R2 ;  /* 0x000000ffff099224 */ /* 0x002fc400078e0002 */
[----:B------:R-:W-:Y:S01]  /*23be0*/  @!P1 IMAD.MOV.U32 R8, RZ, RZ, R0 ;  /* 0x000000ffff089224 */ /* 0x000fe200078e0000 */
[----:B------:R-:W2:Y:S04]  /*23bf0*/  LDL R2, [R1+0x3cc] ;  /* 0x0003cc0001027983 */ /* 0x000ea80000100800 */
[----:B------:R-:W2:Y:S01]  /*23c00*/  LDL R0, [R1+0x3d0] ;  /* 0x0003d00001007983 */ /* 0x000ea20000100800 */
[----:B0-----:R-:W-:-:S04]  /*23c10*/  LOP3.LUT R5, R5, 0x7f, RZ, 0xc0, !PT ;  /* 0x0000007f05057812 */ /* 0x001fc800078ec0ff */
[----:B------:R-:W-:-:S05]  /*23c20*/  LOP3.LUT R5, R5, 0x10, RZ, 0x3c, !PT ;  /* 0x0000001005057812 */ /* 0x000fca00078e3cff */
[----:B------:R0:W-:Y:S02]  /*23c30*/  STS.U8 [R5+UR10+0x8080], R15 ;  /* 0x0080800f05007988 */ /* 0x0001e4000800000a */
[----:B0-----:R-:W-:-:S06]  /*23c40*/  PRMT R15, RZ, 0x7610, R15 ;  /* 0x00007610ff0f7816 */ /* 0x001fcc000000000f */
        /* <DEDUP_REMOVED lines=25> */
[----:B0-----:R-:W-:-:S03]  /*23de0*/  @!P1 IMAD.MOV.U32 R9, RZ, RZ, R72 ;  /* 0x000000ffff099224 */ /* 0x001fc600078e0048 */
[----:B------:R-:W2:Y:S01]  /*23df0*/  LDL R72, [R1+0x170] ;  /* 0x0001700001487983 */ /* 0x000ea20000100800 */
[----:B-1----:R-:W-:-:S03]  /*23e00*/  PRMT R10, RZ, 0x7610, R10 ;  /* 0x00007610ff0a7816 */ /* 0x002fc6000000000a */
[----:B------:R2:W-:Y:S01]  /*23e10*/  STS.U8 [R5+UR10+0x8c80], R32 ;  /* 0x008c802005007988 */ /* 0x0005e2000800000a */
[----:B---3--:R-:W-:-:S03]  /*23e20*/  @!P1 IMAD.MOV.U32 R8, RZ, RZ, R68 ;  /* 0x000000ffff089224 */ /* 0x008fc600078e0044 */
[----:B------:R-:W3:Y:S04]  /*23e30*/  LDL R68, [R1+0x174] ;  /* 0x0001740001447983 */ /* 0x000ee80000100800 */
[----:B------:R4:W3:Y:S02]  /*23e40*/  @!P1 LDG.E.U8 R11, desc[UR24][R8.64] ;  /* 0x00000018080b9981 */ /* 0x0008e4000c1e1100 */
[----:B----4-:R-:W-:Y:S02]  /*23e50*/  @!P1 IMAD.MOV.U32 R8, RZ, RZ, R67 ;  /* 0x000000ffff089224 */ /* 0x010fe400078e0043 */
[----:B------:R-:W-:Y:S01]  /*23e60*/  @!P1 IMAD.MOV.U32 R9, RZ, RZ, R74 ;  /* 0x000000ffff099224 */ /* 0x000fe200078e004a */
[----:B------:R-:W4:Y:S04]  /*23e70*/  LDL R67, [R1+0x190] ;  /* 0x0001900001437983 */ /* 0x000f280000100800 */
[----:B------:R0:W4:Y:S01]  /*23e80*/  @!P1 LDG.E.U8 R10, desc[UR24][R8.64] ;  /* 0x00000018080a9981 */ /* 0x000122000c1e1100 */
[----:B------:R-:W-:-:S03]  /*23e90*/  PRMT R50, RZ, 0x7610, R50 ;  /* 0x00007610ff327816 */ /* 0x000fc60000000032 */
[----:B------:R1:W-:Y:S04]  /*23ea0*/  STS.U8 [R5+UR10+0xac80], R47 ;  /* 0x00ac802f05007988 */ /* 0x0003e8000800000a */
[----:B------:R1:W-:Y:S01]  /*23eb0*/  STS.U8 [R5+UR10+0x9080], R46 ;  /* 0x0090802e05007988 */ /* 0x0003e2000800000a */
[----:B0-----:R-:W-:Y:S01]  /*23ec0*/  PRMT R9, RZ, 0x7610, R9 ;  /* 0x00007610ff097816 */ /* 0x001fe20000000009 */
[----:B--2---:R-:W-:Y:S01]  /*23ed0*/  @!P1 IMAD.MOV.U32 R32, RZ, RZ, R4 ;  /* 0x000000ffff209224 */ /* 0x004fe200078e0004 */
[----:B------:R-:W-:Y:S01]  /*23ee0*/  PRMT R8, RZ, 0x7610, R8 ;  /* 0x00007610ff087816 */ /* 0x000fe20000000008 */
[----:B------:R-:W2:Y:S04]  /*23ef0*/  LDL R4, [R1+0x194] ;  /* 0x0001940001047983 */ /* 0x000ea80000100800 */
[----:B------:R0:W4:Y:S04]  /*23f00*/  @!P1 LDG.E.U8 R9, desc[UR24][R32.64] ;  /* 0x0000001820099981 */ /* 0x000128000c1e1100 */
[----:B-1----:R-:W4:Y:S04]  /*23f10*/  LDL R47, [R1+0x1f0] ;  /* 0x0001f000012f7983 */ /* 0x002f280000100800 */
[----:B------:R-:W4:Y:S04]  /*23f20*/  LDL R46, [R1+0x1f4] ;  /* 0x0001f400012e7983 */ /* 0x000f280000100800 */
[----:B------:R-:W-:Y:S04]  /*23f30*/  STS.U8 [R5+UR10+0xb080], R35 ;  /* 0x00b0802305007988 */ /* 0x000fe8000800000a */
[----:B------:R-:W-:Y:S01]  /*23f40*/  STS.U8 [R5+UR10+0x9480], R34 ;  /* 0x0094802205007988 */ /* 0x000fe2000800000a */
[----:B------:R-:W-:-:S03]  /*23f50*/  PRMT R48, RZ, 0x7610, R48 ;  /* 0x00007610ff307816 */ /* 0x000fc60000000030 */
[----:B------:R-:W-:Y:S04]  /*23f60*/  STS.U8 [R5+UR10+0xb480], R37 ;  /* 0x00b4802505007988 */ /* 0x000fe8000800000a */
[----:B------:R-:W-:Y:S04]  /*23f70*/  STS.U8 [R5+UR10+0x9880], R36 ;  /* 0x0098802405007988 */ /* 0x000fe8000800000a */
[----:B------:R-:W-:Y:S01]  /*23f80*/  STS.U8 [R5+UR10+0xb880], R39 ;  /* 0x00b8802705007988 */ /* 0x000fe2000800000a */
[----:B0-----:R-:W-:-:S03]  /*23f90*/  @!P1 IMAD.MOV.U32 R33, RZ, RZ, R2 ;  /* 0x000000ffff219224 */ /* 0x001fc600078e0002 */
[----:B------:R-:W-:Y:S01]  /*23fa0*/  STS.U8 [R5+UR10+0x9c80], R38 ;  /* 0x009c802605007988 */ /* 0x000fe2000800000a */
[----:B------:R-:W-:-:S03]  /*23fb0*/  @!P1 IMAD.MOV.U32 R32, RZ, RZ, R0 ;  /* 0x000000ffff209224 */ /* 0x000fc600078e0000 */
[----:B------:R-:W4:Y:S04]  /*23fc0*/  LDL R2, [R1+0x1b0] ;  /* 0x0001b00001027983 */ /* 0x000f280000100800 */
[----:B------:R-:W4:Y:S04]  /*23fd0*/  LDL R0, [R1+0x1b4] ;  /* 0x0001b40001007983 */ /* 0x000f280000100800 */
[----:B------:R0:W4:Y:S01]  /*23fe0*/  @!P1 LDG.E.U8 R8, desc[UR24][R32.64] ;  /* 0x0000001820089981 */ /* 0x000122000c1e1100 */
[----:B------:R-:W1:Y:S03]  /*23ff0*/  S2R R6, SR_TID.X ;  /* 0x0000000000067919 */ /* 0x000e660000002100 */
[----:B------:R0:W-:Y:S04]  /*24000*/  STS.U8 [R5+UR10+0xbc80], R41 ;  /* 0x00bc802905007988 */ /* 0x0001e8000800000a */
[----:B------:R-:W4:Y:S04]  /*24010*/  LDL R74, [R1+0x254] ;  /* 0x00025400014a7983 */ /* 0x000f280000100800 */
[----:B0-----:R-:W4:Y:S01]  /*24020*/  LDL R5, [R1+0x530] ;  /* 0x0005300001057983 */ /* 0x001f220000100800 */
[----:B------:R-:W-:-:S03]  /*24030*/  @!P1 IMAD.MOV.U32 R33, RZ, RZ, R72 ;  /* 0x000000ffff219224 */ /* 0x000fc600078e0048 */
[----:B------:R-:W4:Y:S01]  /*24040*/  LDL R72, [R1+0x1d0] ;  /* 0x0001d00001487983 */ /* 0x000f220000100800 */
[----:B---3--:R-:W-:-:S03]  /*24050*/  @!P1 IMAD.MOV.U32 R32, RZ, RZ, R68 ;  /* 0x000000ffff209224 */ /* 0x008fc600078e0044 */
[----:B------:R-:W3:Y:S04]  /*24060*/  LDL R68, [R1+0x1d4] ;  /* 0x0001d40001447983 */ /* 0x000ee80000100800 */
[----:B------:R2:W3:Y:S02]  /*24070*/  @!P1 LDG.E.U8 R50, desc[UR24][R32.64] ;  /* 0x0000001820329981 */ /* 0x0004e4000c1e1100 */
[----:B--2---:R-:W-:Y:S02]  /*24080*/  @!P1 IMAD.MOV.U32 R32, RZ, RZ, R4 ;  /* 0x000000ffff209224 */ /* 0x004fe400078e0004 */
[----:B------:R-:W2:Y:S01]  /*24090*/  LDL R4, [R1+0x214] ;  /* 0x0002140001047983 */ /* 0x000ea20000100800 */
[----:B----4-:R-:W-:-:S03]  /*240a0*/  @!P1 IMAD.MOV.U32 R35, RZ, RZ, R2 ;  /* 0x000000ffff239224 */ /* 0x010fc600078e0002 */
[----:B------:R-:W4:Y:S01]  /*240b0*/  LDL R2, [R1+0x470] ;  /* 0x0004700001027983 */ /* 0x000f220000100800 */
[----:B------:R-:W-:-:S03]  /*240c0*/  @!P1 IMAD.MOV.U32 R34, RZ, RZ, R0 ;  /* 0x000000ffff229224 */ /* 0x000fc600078e0000 */
[----:B------:R-:W4:Y:S01]  /*240d0*/  LDL R0, [R1+0x474] ;  /* 0x0004740001007983 */ /* 0x000f220000100800 */
[----:B------:R-:W-:-:S03]  /*240e0*/  @!P1 IMAD.MOV.U32 R33, RZ, RZ, R67 ;  /* 0x000000ffff219224 */ /* 0x000fc600078e0043 */
[----:B------:R-:W4:Y:S04]  /*240f0*/  LDL R67, [R1+0x210] ;  /* 0x0002100001437983 */ /* 0x000f280000100800 */
[----:B------:R0:W4:Y:S02]  /*24100*/  @!P1 LDG.E.U8 R48, desc[UR24][R32.64] ;  /* 0x0000001820309981 */ /* 0x000124000c1e1100 */
[----:B0-----:R-:W-:Y:S02]  /*24110*/  PRMT R32, RZ, 0x7610, R32 ;  /* 0x00007610ff207816 */ /* 0x001fe40000000020 */
[----:B------:R-:W-:-:S04]  /*24120*/  PRMT R33, RZ, 0x7610, R33 ;  /* 0x00007610ff217816 */ /* 0x000fc80000000021 */
[----:B------:R0:W4:Y:S01]  /*24130*/  @!P1 LDG.E.U8 R32, desc[UR24][R34.64] ;  /* 0x0000001822209981 */ /* 0x000122000c1e1100 */
[----:B------:R-:W-:Y:S02]  /*24140*/  @!P1 IMAD.MOV.U32 R36, RZ, RZ, R46 ;  /* 0x000000ffff249224 */ /* 0x000fe400078e002e */
[----:B------:R-:W-:Y:S01]  /*24150*/  @!P1 IMAD.MOV.U32 R37, RZ, RZ, R47 ;  /* 0x000000ffff259224 */ /* 0x000fe200078e002f */
[----:B------:R-:W4:Y:S04]  /*24160*/  LDL R46, [R1+0x494] ;  /* 0x00049400012e7983 */ /* 0x000f280000100800 */
[----:B------:R-:W4:Y:S01]  /*24170*/  LDL R47, [R1+0x490] ;  /* 0x00049000012f7983 */ /* 0x000f220000100800 */
[----:B0-----:R-:W-:-:S03]  /*24180*/  @!P1 IMAD.MOV.U32 R35, RZ, RZ, R72 ;  /* 0x000000ffff239224 */ /* 0x001fc600078e0048 */
[----:B------:R-:W4:Y:S01]  /*24190*/  LDL R72, [R1+0x4b0] ;  /* 0x0004b00001487983 */ /* 0x000f220000100800 */
[----:B---3--:R-:W-:-:S03]  /*241a0*/  @!P1 IMAD.MOV.U32 R34, RZ, RZ, R68 ;  /* 0x000000ffff229224 */ /* 0x008fc600078e0044 */
[----:B------:R-:W3:Y:S04]  /*241b0*/  LDL R68, [R1+0x4d0] ;  /* 0x0004d00001447983 */ /* 0x000ee80000100800 */
[----:B------:R0:W3:Y:S02]  /*241c0*/  @!P1 LDG.E.U8 R33, desc[UR24][R34.64] ;  /* 0x0000001822219981 */ /* 0x0000e4000c1e1100 */
[----:B0-----:R-:W-:-:S06]  /*241d0*/  PRMT R34, RZ, 0x7610, R34 ;  /* 0x00007610ff227816 */ /* 0x001fcc0000000022 */
[----:B------:R2:W3:Y:S02]  /*241e0*/  @!P1 LDG.E.U8 R34, desc[UR24][R36.64] ;  /* 0x0000001824229981 */ /* 0x0004e4000c1e1100 */
[----:B--2---:R-:W-:Y:S02]  /*241f0*/  @!P1 IMAD.MOV.U32 R36, RZ, RZ, R4 ;  /* 0x000000ffff249224 */ /* 0x004fe400078e0004 */
[----:B------:R-:W2:Y:S01]  /*24200*/  LDL R4, [R1+0x4b4] ;  /* 0x0004b40001047983 */ /* 0x000ea20000100800 */
[----:B----4-:R-:W-:-:S03]  /*24210*/  @!P1 IMAD.MOV.U32 R39, RZ, RZ, R2 ;  /* 0x000000ffff279224 */ /* 0x010fc600078e0002 */
[----:B------:R-:W4:Y:S01]  /*24220*/  LDL R2, [R1+0x4f0] ;  /* 0x0004f00001027983 */ /* 0x000f220000100800 */
[----:B------:R-:W-:-:S03]  /*24230*/  @!P1 IMAD.MOV.U32 R38, RZ, RZ, R0 ;  /* 0x000000ffff269224 */ /* 0x000fc600078e0000 */
[----:B------:R-:W3:Y:S01]  /*24240*/  LDL R0, [R1+0x4f4] ;  /* 0x0004f40001007983 */ /* 0x000ee20000100800 */
[----:B------:R-:W-:Y:S01]  /*24250*/  PRMT R35, RZ, 0x7610, R35 ;  /* 0x00007610ff237816 */ /* 0x000fe20000000023 */
[----:B------:R-:W-:Y:S02]  /*24260*/  @!P1 IMAD.MOV.U32 R37, RZ, RZ, R67 ;  /* 0x000000ffff259224 */ /* 0x000fe400078e0043 */
[----:B------:R-:W3:Y:S04]  /*24270*/  LDL R67, [R1+0x4d4] ;  /* 0x0004d40001437983 */ /* 0x000ee80000100800 */
[----:B------:R0:W3:Y:S01]  /*24280*/  @!P1 LDG.E.U8 R35, desc[UR24][R36.64] ;  /* 0x0000001824239981 */ /* 0x0000e2000c1e1100 */
[----:B-1----:R-:W-:Y:S02]  /*24290*/  LOP3.LUT R6, R6, 0x7f, RZ, 0xc0, !PT ;  /* 0x0000007f06067812 */ /* 0x002fe400078ec0ff */
[----:B0-----:R-:W-:-:S02]  /*242a0*/  PRMT R36, RZ, 0x7610, R36 ;  /* 0x00007610ff247816 */ /* 0x001fc40000000024 */
[----:B------:R-:W-:-:S04]  /*242b0*/  LOP3.LUT R6, R6, 0x20, RZ, 0x3c, !PT ;  /* 0x0000002006067812 */ /* 0x000fc800078e3cff */
[----:B------:R0:W3:Y:S04]  /*242c0*/  @!P1 LDG.E.U8 R36, desc[UR24][R38.64] ;  /* 0x0000001826249981 */ /* 0x0000e8000c1e1100 */
[----:B------:R2:W-:Y:S01]  /*242d0*/  STS.U8 [R6+UR10+0x8100], R40 ;  /* 0x0081002806007988 */ /* 0x0005e2000800000a */
[----:B0-----:R-:W-:Y:S02]  /*242e0*/  @!P1 IMAD.MOV.U32 R38, RZ, RZ, R46 ;  /* 0x000000ffff269224 */ /* 0x001fe400078e002e */
[----:B------:R-:W-:Y:S01]  /*242f0*/  @!P1 IMAD.MOV.U32 R39, RZ, RZ, R47 ;  /* 0x000000ffff279224 */ /* 0x000fe200078e002f */
[----:B------:R-:W3:Y:S04]  /*24300*/  LDL R46, [R1+0x514] ;  /* 0x00051400012e7983 */ /* 0x000ee80000100800 */
[----:B------:R-:W3:Y:S04]  /*24310*/  LDL R47, [R1+0x510] ;  /* 0x00051000012f7983 */ /* 0x000ee80000100800 */
[----:B------:R4:W-:Y:S04]  /*24320*/  STS.U8 [R6+UR10+0xa100], R43 ;  /* 0x00a1002b06007988 */ /* 0x0009e8000800000a */
[----:B------:R3:W-:Y:S01]  /*24330*/  STS.U8 [R6+UR10+0x8500], R42 ;  /* 0x0085002a06007988 */ /* 0x0007e2000800000a */
[----:B--2---:R-:W-:-:S03]  /*24340*/  @!P1 IMAD.MOV.U32 R40, RZ, RZ, R4 ;  /* 0x000000ffff289224 */ /* 0x004fc600078e0004 */
[----:B------:R-:W2:Y:S01]  /*24350*/  LDL R4, [R1+0x534] ;  /* 0x0005340001047983 */ /* 0x000ea20000100800 */
[----:B----4-:R-:W-:-:S03]  /*24360*/  @!P1 IMAD.MOV.U32 R43, RZ, RZ, R2 ;  /* 0x000000ffff2b9224 */ /* 0x010fc600078e0002 */
[----:B------:R-:W4:Y:S01]  /*24370*/  LDL R2, [R1+0x550] ;  /* 0x0005500001027983 */ /* 0x000f220000100800 */
[----:B---3--:R-:W-:-:S03]  /*24380*/  @!P1 IMAD.MOV.U32 R42, RZ, RZ, R0 ;  /* 0x000000ffff2a9224 */ /* 0x008fc600078e0000 */
[----:B------:R-:W3:Y:S01]  /*24390*/  LDL R0, [R1+0x554] ;  /* 0x0005540001007983 */ /* 0x000ee20000100800 */
[----:B------:R-:W-:Y:S01]  /*243a0*/  PRMT R37, RZ, 0x7610, R37 ;  /* 0x00007610ff257816 */ /* 0x000fe20000000025 */
[----:B------:R-:W-:Y:S02]  /*243b0*/  @!P1 IMAD.MOV.U32 R41, RZ, RZ, R72 ;  /* 0x000000ffff299224 */ /* 0x000fe400078e0048 */
[----:B------:R-:W3:Y:S04]  /*243c0*/  LDL R72, [R1+0x258] ;  /* 0x0002580001487983 */ /* 0x000ee80000100800 */
[----:B------:R0:W3:Y:S02]  /*243d0*/  @!P1 LDG.E.U8 R37, desc[UR24][R38.64] ;  /* 0x0000001826259981 */ /* 0x0000e4000c1e1100 */
[----:B0-----:R-:W-:-:S02]  /*243e0*/  PRMT R38, RZ, 0x7610, R38 ;  /* 0x00007610ff267816 */ /* 0x001fc40000000026 */
[----:B------:R-:W-:-:S04]  /*243f0*/  PRMT R39, RZ, 0x7610, R39 ;  /* 0x00007610ff277816 */ /* 0x000fc80000000027 */
[----:B------:R0:W3:Y:S02]  /*24400*/  @!P1 LDG.E.U8 R38, desc[UR24][R40.64] ;  /* 0x0000001828269981 */ /* 0x0000e4000c1e1100 */
[----:B0-----:R-:W-:Y:S02]  /*24410*/  @!P1 IMAD.MOV.U32 R40, RZ, RZ, R67 ;  /* 0x000000ffff289224 */ /* 0x001fe400078e0043 */
[----:B------:R-:W-:Y:S01]  /*24420*/  @!P1 IMAD.MOV.U32 R41, RZ, RZ, R68 ;  /* 0x000000ffff299224 */ /* 0x000fe200078e0044 */
[----:B------:R0:W-:Y:S04]  /*24430*/  STS.U8 [R6+UR10+0xa500], R45 ;  /* 0x00a5002d06007988 */ /* 0x0001e8000800000a */
[----:B------:R1:W3:Y:S04]  /*24440*/  @!P1 LDG.E.U8 R39, desc[UR24][R40.64] ;  /* 0x0000001828279981 */ /* 0x0002e8000c1e1100 */
[----:B------:R2:W-:Y:S04]  /*24450*/  STS.U8 [R6+UR10+0x8900], R44 ;  /* 0x0089002c06007988 */ /* 0x0005e8000800000a */
[----:B------:R-:W3:Y:S01]  /*24460*/  LDL R68, [R1+0x2b4] ;  /* 0x0002b40001447983 */ /* 0x000ee20000100800 */
[----:B-1----:R-:W-:-:S02]  /*24470*/  PRMT R40, RZ, 0x7610, R40 ;  /* 0x00007610ff287816 */ /* 0x002fc40000000028 */
[----:B------:R-:W-:Y:S01]  /*24480*/  PRMT R41, RZ, 0x7610, R41 ;  /* 0x00007610ff297816 */ /* 0x000fe20000000029 */
[----:B------:R-:W3:Y:S04]  /*24490*/  LDL R67, [R1+0x2b8] ;  /* 0x0002b80001437983 */ /* 0x000ee80000100800 */
[----:B------:R1:W3:Y:S01]  /*244a0*/  @!P1 LDG.E.U8 R40, desc[UR24][R42.64] ;  /* 0x000000182a289981 */ /* 0x0002e2000c1e1100 */
[----:B0-----:R-:W-:-:S03]  /*244b0*/  @!P1 IMAD.MOV.U32 R45, RZ, RZ, R5 ;  /* 0x000000ffff2d9224 */ /* 0x001fc600078e0005 */
[----:B------:R-:W3:Y:S01]  /*244c0*/  LDL R5, [R1+0x274] ;  /* 0x0002740001057983 */ /* 0x000ee20000100800 */
[----:B-1----:R-:W-:Y:S02]  /*244d0*/  @!P1 IMAD.MOV.U32 R42, RZ, RZ, R46 ;  /* 0x000000ffff2a9224 */ /* 0x002fe400078e002e */
[----:B------:R-:W-:Y:S01]  /*244e0*/  @!P1 IMAD.MOV.U32 R43, RZ, RZ, R47 ;  /* 0x000000ffff2b9224 */ /* 0x000fe200078e002f */
[----:B------:R-:W3:Y:S04]  /*244f0*/  LDL R46, [R1+0x460] ;  /* 0x00046000012e7983 */ /* 0x000ee80000100800 */
[----:B------:R-:W3:Y:S04]  /*24500*/  LDL R47, [R1+0x45c] ;  /* 0x00045c00012f7983 */ /* 0x000ee80000100800 */
[----:B------:R0:W3:Y:S02]  /*24510*/  @!P1 LDG.E.U8 R41, desc[UR24][R42.64] ;  /* 0x000000182a299981 */ /* 0x0000e4000c1e1100 */
[----:B0-----:R-:W-:Y:S01]  /*24520*/  PRMT R42, RZ, 0x7610, R42 ;  /* 0x00007610ff2a7816 */ /* 0x001fe2000000002a */
[----:B--2---:R-:W-:-:S02]  /*24530*/  @!P1 IMAD.MOV.U32 R44, RZ, RZ, R4 ;  /* 0x000000ffff2c9224 */ /* 0x004fc400078e0004 */
[----:B------:R-:W2:Y:S04]  /*24540*/  LDL R4, [R1+0x278] ;  /* 0x0002780001047983 */ /* 0x000ea80000100800 */
[----:B------:R4:W2:Y:S02]  /*24550*/  @!P1 LDG.E.U8 R42, desc[UR24][R44.64] ;  /* 0x000000182c2a9981 */ /* 0x0008a4000c1e1100 */
[----:B----4-:R-:W-:Y:S02]  /*24560*/  @!P1 IMAD.MOV.U32 R45, RZ, RZ, R2 ;  /* 0x000000ffff2d9224 */ /* 0x010fe400078e0002 */
[----:B------:R-:W4:Y:S01]  /*24570*/  LDL R2, [R1+0x294] ;  /* 0x0002940001027983 */ /* 0x000f220000100800 */
[----:B---3--:R-:W-:-:S03]  /*24580*/  @!P1 IMAD.MOV.U32 R44, RZ, RZ, R0 ;  /* 0x000000ffff2c9224 */ /* 0x008fc600078e0000 */
[----:B------:R-:W3:Y:S01]  /*24590*/  LDL R0, [R1+0x298] ;  /* 0x0002980001007983 */ /* 0x000ee20000100800 */
[----:B------:R-:W-:-:S06]  /*245a0*/  PRMT R43, RZ, 0x7610, R43 ;  /* 0x00007610ff2b7816 */ /* 0x000fcc000000002b */
[----:B------:R0:W3:Y:S02]  /*245b0*/  @!P1 LDG.E.U8 R43, desc[UR24][R44.64] ;  /* 0x000000182c2b9981 */ /* 0x0000e4000c1e1100 */
[----:B0-----:R-:W-:Y:S02]  /*245c0*/  PRMT R44, RZ, 0x7610, R44 ;  /* 0x00007610ff2c7816 */ /* 0x001fe4000000002c */
[----:B------:R-:W-:Y:S01]  /*245d0*/  PRMT R45, RZ, 0x7610, R45 ;  /* 0x00007610ff2d7816 */ /* 0x000fe2000000002d */
[----:B------:R0:W-:Y:S02]  /*245e0*/  STS.U8 [R6+UR10+0xa900], R49 ;  /* 0x00a9003106007988 */ /* 0x0001e4000800000a */
[----:B0-----:R-:W-:Y:S02]  /*245f0*/  PRMT R49, RZ, 0x7610, R49 ;  /* 0x00007610ff317816 */ /* 0x001fe40000000031 */
[----:B------:R0:W3:Y:S02]  /*24600*/  @!P1 LDG.E.U8 R44, desc[UR24][R46.64] ;  /* 0x000000182e2c9981 */ /* 0x0000e4000c1e1100 */
[----:B0-----:R-:W-:-:S02]  /*24610*/  @!P1 IMAD.MOV.U32 R46, RZ, RZ, R72 ;  /* 0x000000ffff2e9224 */ /* 0x001fc400078e0048 */
[----:B------:R-:W-:Y:S01]  /*24620*/  @!P1 IMAD.MOV.U32 R47, RZ, RZ, R74 ;  /* 0x000000ffff2f9224 */ /* 0x000fe200078e004a */
[----:B------:R0:W-:Y:S04]  /*24630*/  STS.U8 [R6+UR10+0x8d00], R51 ;  /* 0x008d003306007988 */ /* 0x0001e8000800000a */
[----:B------:R1:W3:Y:S04]  /*24640*/  @!P1 LDG.E.U8 R45, desc[UR24][R46.64] ;  /* 0x000000182e2d9981 */ /* 0x0002e8000c1e1100 */
[----:B------:R-:W3:Y:S04]  /*24650*/  LDL R74, [R1+0x314] ;  /* 0x00031400014a7983 */ /* 0x000ee80000100800 */
[----:B------:R-:W3:Y:S01]  /*24660*/  LDL R72, [R1+0x318] ;  /* 0x0003180001487983 */ /* 0x000ee20000100800 */
[----:B-1----:R-:W-:-:S03]  /*24670*/  @!P1 IMAD.MOV.U32 R47, RZ, RZ, R5 ;  /* 0x000000ffff2f9224 */ /* 0x002fc600078e0005 */
[----:B------:R-:W3:Y:S01]  /*24680*/  LDL R5, [R1+0x2d4] ;  /* 0x0002d40001057983 */ /* 0x000ee20000100800 */
[----:B--2---:R-:W-:-:S03]  /*24690*/  @!P1 IMAD.MOV.U32 R46, RZ, RZ, R4 ;  /* 0x000000ffff2e9224 */ /* 0x004fc600078e0004 */
[----:B------:R-:W2:Y:S04]  /*246a0*/  LDL R4, [R1+0x2d8] ;  /* 0x0002d80001047983 */ /* 0x000ea80000100800 */
[----:B------:R4:W2:Y:S02]  /*246b0*/  @!P1 LDG.E.U8 R49, desc[UR24][R46.64] ;  /* 0x000000182e319981 */ /* 0x0008a4000c1e1100 */
[----:B----4-:R-:W-:Y:S02]  /*246c0*/  @!P1 IMAD.MOV.U32 R47, RZ, RZ, R2 ;  /* 0x000000ffff2f9224 */ /* 0x010fe400078e0002 */
[----:B------:R-:W4:Y:S01]  /*246d0*/  LDL R2, [R1+0x2f4] ;  /* 0x0002f40001027983 */ /* 0x000f220000100800 */
[----:B---3--:R-:W-:-:S03]  /*246e0*/  @!P1 IMAD.MOV.U32 R46, RZ, RZ, R0 ;  /* 0x000000ffff2e9224 */ /* 0x008fc600078e0000 */
[----:B------:R-:W3:Y:S01]  /*246f0*/  LDL R0, [R1+0x2f8] ;  /* 0x0002f80001007983 */ /* 0x000ee20000100800 */
[----:B0-----:R-:W-:-:S03]  /*24700*/  PRMT R51, RZ, 0x7610, R51 ;  /* 0x00007610ff337816 */ /* 0x001fc60000000033 */
[----:B------:R0:W-:Y:S04]  /*24710*/  STS.U8 [R6+UR10+0xad00], R52 ;  /* 0x00ad003406007988 */ /* 0x0001e8000800000a */
[----:B------:R1:W3:Y:S01]  /*24720*/  @!P1 LDG.E.U8 R51, desc[UR24][R46.64] ;  /* 0x000000182e339981 */ /* 0x0002e2000c1e1100 */
[----:B0-----:R-:W-:Y:S01]  /*24730*/  PRMT R52, RZ, 0x7610, R52 ;  /* 0x00007610ff347816 */ /* 0x001fe20000000034 */
[----:B-1----:R-:W-:Y:S02]  /*24740*/  @!P1 IMAD.MOV.U32 R46, RZ, RZ, R67 ;  /* 0x000000ffff2e9224 */ /* 0x002fe400078e0043 */
[----:B------:R-:W-:Y:S01]  /*24750*/  @!P1 IMAD.MOV.U32 R47, RZ, RZ, R68 ;  /* 0x000000ffff2f9224 */ /* 0x000fe200078e0044 */
[----:B------:R-:W3:Y:S04]  /*24760*/  LDL R67, [R1+0x338] ;  /* 0x0003380001437983 */ /* 0x000ee80000100800 */
[----:B------:R-:W3:Y:S04]  /*24770*/  LDL R68, [R1+0x334] ;  /* 0x0003340001447983 */ /* 0x000ee80000100800 */
[----:B------:R0:W-:Y:S04]  /*24780*/  STS.U8 [R6+UR10+0x9100], R53 ;  /* 0x0091003506007988 */ /* 0x0001e8000800000a */
[----:B------:R1:W3:Y:S01]  /*24790*/  @!P1 LDG.E.U8 R52, desc[UR24][R46.64] ;  /* 0x000000182e349981 */ /* 0x0002e2000c1e1100 */
[----:B0-----:R-:W-:Y:S01]  /*247a0*/  PRMT R53, RZ, 0x7610, R53 ;  /* 0x00007610ff357816 */ /* 0x001fe20000000035 */
[----:B-1----:R-:W-:-:S02]  /*247b0*/  @!P1 IMAD.MOV.U32 R47, RZ, RZ, R5 ;  /* 0x000000ffff2f9224 */ /* 0x002fc400078e0005 */
[----:B------:R-:W3:Y:S01]  /*247c0*/  LDL R5, [R1+0x354] ;  /* 0x0003540001057983 */ /* 0x000ee20000100800 */
[----:B--2---:R-:W-:-:S03]  /*247d0*/  @!P1 IMAD.MOV.U32 R46, RZ, RZ, R4 ;  /* 0x000000ffff2e9224 */ /* 0x004fc600078e0004 */
[----:B------:R-:W2:Y:S04]  /*247e0*/  LDL R4, [R1+0x358] ;  /* 0x0003580001047983 */ /* 0x000ea80000100800 */
[----:B------:R4:W2:Y:S02]  /*247f0*/  @!P1 LDG.E.U8 R53, desc[UR24][R46.64] ;  /* 0x000000182e359981 */ /* 0x0008a4000c1e1100 */
[----:B----4-:R-:W-:Y:S02]  /*24800*/  @!P1 IMAD.MOV.U32 R47, RZ, RZ, R2 ;  /* 0x000000ffff2f9224 */ /* 0x010fe400078e0002 */
[----:B------:R-:W4:Y:S01]  /*24810*/  LDL R2, [R1+0x374] ;  /* 0x0003740001027983 */ /* 0x000f220000100800 */
[----:B---3--:R-:W-:-:S03]  /*24820*/  @!P1 IMAD.MOV.U32 R46, RZ, RZ, R0 ;  /* 0x000000ffff2e9224 */ /* 0x008fc600078e0000 */
[----:B------:R-:W3:Y:S04]  /*24830*/  LDL R0, [R1+0x378] ;  /* 0x0003780001007983 */ /* 0x000ee80000100800 */
[----:B------:R0:W-:Y:S04]  /*24840*/  STS.U8 [R6+UR10+0xb100], R54 ;  /* 0x00b1003606007988 */ /* 0x0001e8000800000a */
[----:B------:R1:W-:Y:S01]  /*24850*/  STS.U8 [R6+UR10+0x9900], R56 ;  /* 0x0099003806007988 */ /* 0x0003e2000800000a */
[----:B0-----:R-:W-:Y:S02]  /*24860*/  PRMT R54, RZ, 0x7610, R54 ;  /* 0x00007610ff367816 */ /* 0x001fe40000000036 */
[----:B-1----:R-:W-:-:S04]  /*24870*/  PRMT R56, RZ, 0x7610, R56 ;  /* 0x00007610ff387816 */ /* 0x002fc80000000038 */
[----:B------:R0:W3:Y:S04]  /*24880*/  @!P1 LDG.E.U8 R54, desc[UR24][R46.64] ;  /* 0x000000182e369981 */ /* 0x0000e8000c1e1100 */
[----:B------:R1:W-:Y:S01]  /*24890*/  STS.U8 [R6+UR10+0x9d00], R58 ;  /* 0x009d003a06007988 */ /* 0x0003e2000800000a */
[----:B0-----:R-:W-:Y:S02]  /*248a0*/  @!P1 IMAD.MOV.U32 R46, RZ, RZ, R72 ;  /* 0x000000ffff2e9224 */ /* 0x001fe400078e0048 */
[----:B------:R-:W-:Y:S01]  /*248b0*/  @!P1 IMAD.MOV.U32 R47, RZ, RZ, R74 ;  /* 0x000000ffff2f9224 */ /* 0x000fe200078e004a */
[----:B-1----:R-:W-:-:S04]  /*248c0*/  PRMT R58, RZ, 0x7610, R58 ;  /* 0x00007610ff3a7816 */ /* 0x002fc8000000003a */
[----:B------:R0:W3:Y:S04]  /*248d0*/  @!P1 LDG.E.U8 R56, desc[UR24][R46.64] ;  /* 0x000000182e389981 */ /* 0x0000e8000c1e1100 */
[----:B------:R1:W-:Y:S01]  /*248e0*/  STS.U8 [R6+UR10+0xbd00], R60 ;  /* 0x00bd003c06007988 */ /* 0x0003e2000800000a */
[----:B0-----:R-:W-:Y:S02]  /*248f0*/  @!P1 IMAD.MOV.U32 R46, RZ, RZ, R67 ;  /* 0x000000ffff2e9224 */ /* 0x001fe400078e0043 */
[----:B------:R-:W-:Y:S01]  /*24900*/  @!P1 IMAD.MOV.U32 R47, RZ, RZ, R68 ;  /* 0x000000ffff2f9224 */ /* 0x000fe200078e0044 */
[----:B------:R-:W3:Y:S04]  /*24910*/  LDL R67, [R1+0x398] ;  /* 0x0003980001437983 */ /* 0x000ee80000100800 */
[----:B------:R-:W3:Y:S01]  /*24920*/  LDL R68, [R1+0x394] ;  /* 0x0003940001447983 */ /* 0x000ee20000100800 */
[----:B-1----:R-:W-:-:S03]  /*24930*/  PRMT R60, RZ, 0x7610, R60 ;  /* 0x00007610ff3c7816 */ /* 0x002fc6000000003c */
[----:B------:R0:W3:Y:S02]  /*24940*/  @!P1 LDG.E.U8 R58, desc[UR24][R46.64] ;  /* 0x000000182e3a9981 */ /* 0x0000e4000c1e1100 */
[----:B0-----:R-:W-:Y:S02]  /*24950*/  @!P1 IMAD.MOV.U32 R47, RZ, RZ, R5 ;  /* 0x000000ffff2f9224 */ /* 0x001fe400078e0005 */
        /* <DEDUP_REMOVED lines=9> */
[----:B------:R1:W-:Y:S04]  /*249f0*/  STS.U8 [R6+UR10+0x9500], R64 ;  /* 0x0095004006007988 */ /* 0x0003e8000800000a */
[----:B------:R1:W-:Y:S01]  /*24a00*/  STS.U8 [R6+UR10+0xb500], R66 ;  /* 0x00b5004206007988 */ /* 0x0003e2000800000a */
[----:B0-----:R-:W-:-:S03]  /*24a10*/  PRMT R62, RZ, 0x7610, R62 ;  /* 0x00007610ff3e7816 */ /* 0x001fc6000000003e */
[----:B------:R-:W3:Y:S01]  /*24a20*/  LDL.LU R84, [R1+0x3c] ;  /* 0x00003c0001547983 */ /* 0x000ee20000300800 */
[----:B-1----:R-:W-:-:S03]  /*24a30*/  PRMT R64, RZ, 0x7610, R64 ;  /* 0x00007610ff407816 */ /* 0x002fc60000000040 */
[----:B------:R0:W3:Y:S04]  /*24a40*/  @!P1 LDG.E.U8 R62, desc[UR24][R46.64] ;  /* 0x000000182e3e9981 */ /* 0x0000e8000c1e1100 */
[----:B------:R-:W3:Y:S01]  /*24a50*/  LDL R6, [R1+0x3f8] ;  /* 0x0003f80001067983 */ /* 0x000ee20000100800 */
[----:B------:R-:W-:Y:S01]  /*24a60*/  PRMT R66, RZ, 0x7610, R66 ;  /* 0x00007610ff427816 */ /* 0x000fe20000000042 */
[----:B0-----:R-:W-:Y:S02]  /*24a70*/  @!P1 IMAD.MOV.U32 R46, RZ, RZ, R67 ;  /* 0x000000ffff2e9224 */ /* 0x001fe400078e0043 */
[----:B------:R-:W3:Y:S01]  /*24a80*/  LDL R67, [R1+0x3f4] ;  /* 0x0003f40001437983 */ /* 0x000ee20000100800 */
[----:B------:R-:W-:-:S03]  /*24a90*/  @!P1 IMAD.MOV.U32 R47, RZ, RZ, R68 ;  /* 0x000000ffff2f9224 */ /* 0x000fc600078e0044 */
[----:B------:R-:W3:Y:S04]  /*24aa0*/  LDL.LU R93, [R1+0x4c] ;  /* 0x00004c00015d7983 */ /* 0x000ee80000300800 */
[----:B------:R0:W3:Y:S04]  /*24ab0*/  @!P1 LDG.E.U8 R64, desc[UR24][R46.64] ;  /* 0x000000182e409981 */ /* 0x0000e8000c1e1100 */
[----:B------:R-:W3:Y:S01]  /*24ac0*/  LDL.LU R68, [R1+0x40] ;  /* 0x0000400001447983 */ /* 0x000ee20000300800 */
[----:B------:R-:W1:Y:S03]  /*24ad0*/  S2R R7, SR_TID.X ;  /* 0x0000000000077919 */ /* 0x000e660000002100 */
[----:B------:R-:W3:Y:S04]  /*24ae0*/  LDL R74, [R1+0x454] ;  /* 0x00045400014a7983 */ /* 0x000ee80000100800 */
[----:B------:R-:W3:Y:S04]  /*24af0*/  LDL R72, [R1+0x458] ;  /* 0x0004580001487983 */ /* 0x000ee80000100800 */
[----:B------:R-:W3:Y:S01]  /*24b00*/  LDL R82, [R1+0x1d8] ;  /* 0x0001d80001527983 */ /* 0x000ee20000100800 */
[----:B0-----:R-:W-:-:S03]  /*24b10*/  @!P1 IMAD.MOV.U32 R47, RZ, RZ, R5 ;  /* 0x000000ffff2f9224 */ /* 0x001fc600078e0005 */
        /* <DEDUP_REMOVED lines=8> */
[----:B-1----:R-:W-:-:S04]  /*24ba0*/  LOP3.LUT R7, R7, 0x7f, RZ, 0xc0, !PT ;  /* 0x0000007f07077812 */ /* 0x002fc800078ec0ff */
[----:B------:R-:W-:-:S05]  /*24bb0*/  LOP3.LUT R7, R7, 0x30, RZ, 0x3c, !PT ;  /* 0x0000003007077812 */ /* 0x000fca00078e3cff */
[----:B------:R0:W-:Y:S04]  /*24bc0*/  STS.U8 [R7+UR10+0x8180], R71 ;  /* 0x0081804707007988 */ /* 0x0001e8000800000a */
[----:B------:R1:W-:Y:S01]  /*24bd0*/  STS.U8 [R7+UR10+0xa180], R73 ;  /* 0x00a1804907007988 */ /* 0x0003e2000800000a */
[----:B0-----:R-:W-:Y:S02]  /*24be0*/  PRMT R71, RZ, 0x7610, R71 ;  /* 0x00007610ff477816 */ /* 0x001fe40000000047 */
[----:B-1----:R-:W-:-:S04]  /*24bf0*/  PRMT R73, RZ, 0x7610, R73 ;  /* 0x00007610ff497816 */ /* 0x002fc80000000049 */
[----:B------:R0:W3:Y:S04]  /*24c00*/  @!P1 LDG.E.U8 R71, desc[UR24][R46.64] ;  /* 0x000000182e479981 */ /* 0x0000e8000c1e1100 */
[----:B------:R1:W-:Y:S01]  /*24c10*/  STS.U8 [R7+UR10+0x8580], R75 ;  /* 0x0085804b07007988 */ /* 0x0003e2000800000a */
[----:B0-----:R-:W-:-:S03]  /*24c20*/  @!P1 IMAD.MOV.U32 R46, RZ, RZ, R6 ;  /* 0x000000ffff2e9224 */ /* 0x001fc600078e0006 */
[----:B------:R-:W3:Y:S01]  /*24c30*/  LDL R6, [R1+0x17c] ;  /* 0x00017c0001067983 */ /* 0x000ee20000100800 */
[----:B-1----:R-:W-:Y:S01]  /*24c40*/  PRMT R75, RZ, 0x7610, R75 ;  /* 0x00007610ff4b7816 */ /* 0x002fe2000000004b */
[----:B------:R-:W-:Y:S02]  /*24c50*/  @!P1 IMAD.MOV.U32 R47, RZ, RZ, R67 ;  /* 0x000000ffff2f9224 */ /* 0x000fe400078e0043 */
[----:B------:R-:W3:Y:S04]  /*24c60*/  LDL R67, [R1+0x178] ;  /* 0x0001780001437983 */ /* 0x000ee80000100800 */
[----:B------:R0:W3:Y:S04]  /*24c70*/  @!P1 LDG.E.U8 R73, desc[UR24][R46.64] ;  /* 0x000000182e499981 */ /* 0x0000e8000c1e1100 */
[----:B------:R1:W-:Y:S04]  /*24c80*/  STS.U8 [R7+UR10+0xb180], R68 ;  /* 0x00b1804407007988 */ /* 0x0003e8000800000a */
[----:B-1----:R-:W3:Y:S01]  /*24c90*/  LDL R68, [R1+0x1dc] ;  /* 0x0001dc0001447983 */ /* 0x002ee20000100800 */
        /* <DEDUP_REMOVED lines=22> */
[----:B------:R0:W-:Y:S01]  /*24e00*/  STS.U8 [R7+UR10+0x9580], R85 ;  /* 0x0095805507007988 */ /* 0x0001e2000800000a */
[----:B-1----:R-:W-:-:S03]  /*24e10*/  PRMT R83, RZ, 0x7610, R83 ;  /* 0x00007610ff537816 */ /* 0x002fc60000000053 */
[----:B------:R1:W3:Y:S04]  /*24e20*/  @!P1 LDG.E.U8 R81, desc[UR24][R46.64] ;  /* 0x000000182e519981 */ /* 0x0002e8000c1e1100 */
[----:B------:R-:W3:Y:S01]  /*24e30*/  LDL R6, [R1+0x21c] ;  /* 0x00021c0001067983 */ /* 0x000ee20000100800 */
[----:B0-----:R-:W-:-:S03]  /*24e40*/  PRMT R85, RZ, 0x7610, R85 ;  /* 0x00007610ff557816 */ /* 0x001fc60000000055 */
[----:B------:R0:W-:Y:S04]  /*24e50*/  STS.U8 [R7+UR10+0xb580], R87 ;  /* 0x00b5805707007988 */ /* 0x0001e8000800000a */
[----:B------:R1:W-:Y:S01]  /*24e60*/  STS.U8 [R7+UR10+0x8d80], R84 ;  /* 0x008d805407007988 */ /* 0x0003e2000800000a */
[----:B0-----:R-:W-:-:S03]  /*24e70*/  PRMT R87, RZ, 0x7610, R87 ;  /* 0x00007610ff577816 */ /* 0x001fc60000000057 */
[----:B------:R0:W-:Y:S01]  /*24e80*/  STS.U8 [R7+UR10+0xad80], R93 ;  /* 0x00ad805d07007988 */ /* 0x0001e2000800000a */
[----:B-1----:R-:W-:-:S03]  /*24e90*/  @!P1 IMAD.MOV.U32 R47, RZ, RZ, R5 ;  /* 0x000000ffff2f9224 */ /* 0x002fc600078e0005 */
[----:B------:R-:W3:Y:S01]  /*24ea0*/  LDL R5, [R1+0x478] ;  /* 0x0004780001057983 */ /* 0x000ee20000100800 */
[----:B--2---:R-:W-:-:S03]  /*24eb0*/  @!P1 IMAD.MOV.U32 R46, RZ, RZ, R4 ;  /* 0x000000ffff2e9224 */ /* 0x004fc600078e0004 */
[----:B------:R-:W2:Y:S04]  /*24ec0*/  LDL R4, [R1+0x47c] ;  /* 0x00047c0001047983 */ /* 0x000ea80000100800 */
[----:B------:R4:W2:Y:S02]  /*24ed0*/  @!P1 LDG.E.U8 R83, desc[UR24][R46.64] ;  /* 0x000000182e539981 */ /* 0x0008a4000c1e1100 */
[----:B----4-:R-:W-:Y:S02]  /*24ee0*/  @!P1 IMAD.MOV.U32 R47, RZ, RZ, R2 ;  /* 0x000000ffff2f9224 */ /* 0x010fe400078e0002 */
[----:B------:R-:W4:Y:S01]  /*24ef0*/  LDL.LU R2, [R1+0xe4] ;  /* 0x0000e40001027983 */ /* 0x000f220000300800 */
[----:B---3--:R-:W-:-:S03]  /*24f00*/  @!P1 IMAD.MOV.U32 R46, RZ, RZ, R0 ;  /* 0x000000ffff2e9224 */ /* 0x008fc600078e0000 */
[----:B------:R-:W3:Y:S04]  /*24f10*/  LDL.LU R67, [R1+0xe0] ;  /* 0x0000e00001437983 */ /* 0x000ee80000300800 */
[----:B------:R-:W2:Y:S04]  /*24f20*/  LDL.LU R72, [R1+0xc4] ;  /* 0x0000c40001487983 */ /* 0x000ea80000300800 */
[----:B------:R-:W2:Y:S04]  /*24f30*/  LDL.LU R74, [R1+0xc0] ;  /* 0x0000c000014a7983 */ /* 0x000ea80000300800 */
[----:B------:R-:W2:Y:S04]  /*24f40*/  LDL.LU R76, [R1+0xa4] ;  /* 0x0000a400014c7983 */ /* 0x000ea80000300800 */
[----:B------:R-:W2:Y:S04]  /*24f50*/  LDL.LU R78, [R1+0xa0] ;  /* 0x0000a000014e7983 */ /* 0x000ea80000300800 */
[----:B------:R1:W2:Y:S04]  /*24f60*/  @!P1 LDG.E.U8 R85, desc[UR24][R46.64] ;  /* 0x000000182e559981 */ /* 0x0002a8000c1e1100 */
[----:B------:R-:W2:Y:S04]  /*24f70*/  LDL.LU R0, [R1+0x84] ;  /* 0x0000840001007983 */ /* 0x000ea80000300800 */
[----:B------:R-:W2:Y:S01]  /*24f80*/  LDL.LU R80, [R1+0x80] ;  /* 0x0000800001507983 */ /* 0x000ea20000300800 */
[----:B-1----:R-:W-:-:S02]  /*24f90*/  @!P1 IMAD.MOV.U32 R46, RZ, RZ, R68 ;  /* 0x000000ffff2e9224 */ /* 0x002fc400078e0044 */
[----:B------:R-:W-:Y:S01]  /*24fa0*/  @!P1 IMAD.MOV.U32 R47, RZ, RZ, R82 ;  /* 0x000000ffff2f9224 */ /* 0x000fe200078e0052 */
[----:B------:R-:W2:Y:S04]  /*24fb0*/  LDL.LU R84, [R1+0x64] ;  /* 0x0000640001547983 */ /* 0x000ea80000300800 */
[----:B------:R-:W2:Y:S04]  /*24fc0*/  LDL.LU R82, [R1+0x60] ;  /* 0x0000600001527983 */ /* 0x000ea80000300800 */
[----:B0-----:R-:W2:Y:S04]  /*24fd0*/  LDL.LU R93, [R1+0x38] ;  /* 0x00003800015d7983 */ /* 0x001ea80000300800 */
[----:B------:R-:W2:Y:S04]  /*24fe0*/  LDL.LU R68, [R1+0x34] ;  /* 0x0000340001447983 */ /* 0x000ea80000300800 */
[----:B------:R0:W2:Y:S04]  /*24ff0*/  @!P1 LDG.E.U8 R87, desc[UR24][R46.64] ;  /* 0x000000182e579981 */ /* 0x0000a8000c1e1100 */
[----:B------:R-:W0:Y:S04]  /*25000*/  LDL R46, [R1+0x1f8] ;  /* 0x0001f800012e7983 */ /* 0x000e280000100800 */
[----:B------:R-:W0:Y:S04]  /*25010*/  LDL R47, [R1+0x1fc] ;  /* 0x0001fc00012f7983 */ /* 0x000e280000100800 */
[----:B------:R1:W-:Y:S02]  /*25020*/  STS.U8 [R7+UR10+0x9980], R89 ;  /* 0x0099805907007988 */ /* 0x0003e4000800000a */
[----:B-1----:R-:W-:-:S02]  /*25030*/  PRMT R89, RZ, 0x7610, R89 ;  /* 0x00007610ff597816 */ /* 0x002fc40000000059 */
[----:B------:R-:W-:Y:S02]  /*25040*/  LOP3.LUT R3, R3, 0x40, RZ, 0x3c, !PT ;  /* 0x0000004003037812 */ /* 0x000fe400078e3cff */
[----:B0-----:R-:W-:-:S04]  /*25050*/  @!P1 LOP3.LUT R47, R47, R46, RZ, 0x3c, !PT ;  /* 0x0000002e2f2f9212 */ /* 0x001fc800078e3cff */
[----:B------:R-:W-:-:S04]  /*25060*/  @!P1 LOP3.LUT R46, R47, R46, RZ, 0x3c, !PT ;  /* 0x0000002e2f2e9212 */ /* 0x000fc800078e3cff */
[----:B------:R-:W-:-:S05]  /*25070*/  @!P1 LOP3.LUT R47, R47, R46, RZ, 0x3c, !PT ;  /* 0x0000002e2f2f9212 */ /* 0x000fca00078e3cff */
[----:B------:R0:W2:Y:S04]  /*25080*/  @!P1 LDG.E.U8 R89, desc[UR24][R46.64] ;  /* 0x000000182e599981 */ /* 0x0000a8000c1e1100 */
[----:B------:R-:W2:Y:S04]  /*25090*/  LDL R47, [R1+0x218] ;  /* 0x00021800012f7983 */ /* 0x000ea80000100800 */
[----:B------:R-:W-:Y:S04]  /*250a0*/  STS.U8 [R7+UR10+0xb980], R91 ;  /* 0x00b9805b07007988 */ /* 0x000fe8000800000a */
[----:B------:R-:W-:Y:S04]  /*250b0*/  STS.U8 [R7+UR10+0x9d80], R92 ;  /* 0x009d805c07007988 */ /* 0x000fe8000800000a */
[----:B------:R-:W-:Y:S04]  /*250c0*/  STS.U8 [R7+UR10+0xbd80], R90 ;  /* 0x00bd805a07007988 */ /* 0x000fe8000800000a */
[----:B----4-:R-:W-:Y:S04]  /*250d0*/  STS.U8 [R3+UR10+0x8200], R2 ;  /* 0x0082000203007988 */ /* 0x010fe8000800000a */
[----:B---3--:R-:W-:Y:S04]  /*250e0*/  STS.U8 [R3+UR10+0xa200], R67 ;  /* 0x00a2004303007988 */ /* 0x008fe8000800000a */
[----:B--2---:R-:W-:Y:S04]  /*250f0*/  STS.U8 [R3+UR10+0x8600], R72 ;  /* 0x0086004803007988 */ /* 0x004fe8000800000a */
[----:B------:R-:W-:Y:S04]  /*25100*/  STS.U8 [R3+UR10+0xa600], R74 ;  /* 0x00a6004a03007988 */ /* 0x000fe8000800000a */
[----:B------:R-:W-:Y:S04]  /*25110*/  STS.U8 [R3+UR10+0x8a00], R76 ;  /* 0x008a004c03007988 */ /* 0x000fe8000800000a */
[----:B------:R-:W-:Y:S04]  /*25120*/  STS.U8 [R3+UR10+0xaa00], R78 ;  /* 0x00aa004e03007988 */ /* 0x000fe8000800000a */
[----:B------:R-:W-:Y:S04]  /*25130*/  STS.U8 [R3+UR10+0x8e00], R0 ;  /* 0x008e000003007988 */ /* 0x000fe8000800000a */
[----:B------:R-:W-:Y:S04]  /*25140*/  STS.U8 [R3+UR10+0xae00], R80 ;  /* 0x00ae005003007988 */ /* 0x000fe8000800000a */
[----:B------:R1:W-:Y:S02]  /*25150*/  STS.U8 [R3+UR10+0x9200], R84 ;  /* 0x0092005403007988 */ /* 0x0003e4000800000a */
[----:B-1----:R-:W1:Y:S01]  /*25160*/  S2R R84, SR_TID.X ;  /* 0x0000000000547919 */ /* 0x002e620000002100 */
[----:B------:R-:W-:Y:S01]  /*25170*/  PRMT R91, RZ, 0x7610, R91 ;  /* 0x00007610ff5b7816 */ /* 0x000fe2000000005b */
[----:B0-----:R-:W-:Y:S01]  /*25180*/  @!P1 IMAD.MOV.U32 R46, RZ, RZ, R6 ;  /* 0x000000ffff2e9224 */ /* 0x001fe200078e0006 */
[----:B------:R0:W-:Y:S04]  /*25190*/  STS.U8 [R3+UR10+0xb200], R82 ;  /* 0x00b2005203007988 */ /* 0x0001e8000800000a */
[----:B------:R-:W-:Y:S04]  /*251a0*/  STS.U8 [R3+UR10+0x9600], R93 ;  /* 0x0096005d03007988 */ /* 0x000fe8000800000a */
[----:B------:R-:W-:Y:S04]  /*251b0*/  STS.U8 [R3+UR10+0xb600], R68 ;  /* 0x00b6004403007988 */ /* 0x000fe8000800000a */
[----:B------:R-:W-:Y:S04]  /*251c0*/  STS.U8 [R3+UR10+0x9a00], R70 ;  /* 0x009a004603007988 */ /* 0x000fe8000800000a */
[----:B------:R-:W-:Y:S04]  /*251d0*/  STS.U8 [R3+UR10+0xba00], R69 ;  /* 0x00ba004503007988 */ /* 0x000fe8000800000a */
[----:B------:R2:W-:Y:S04]  /*251e0*/  STS.U8 [R3+UR10+0x9e00], R88 ;  /* 0x009e005803007988 */ /* 0x0005e8000800000a */
[----:B------:R3:W-:Y:S04]  /*251f0*/  STS.U8 [R3+UR10+0xbe00], R86 ;  /* 0x00be005603007988 */ /* 0x0007e8000800000a */
[----:B------:R4:W3:Y:S02]  /*25200*/  @!P1 LDG.E.U8 R91, desc[UR24][R46.64] ;  /* 0x000000182e5b9981 */ /* 0x0008e4000c1e1100 */
[----:B----4-:R-:W-:-:S02]  /*25210*/  @!P1 IMAD.MOV.U32 R46, RZ, RZ, R4 ;  /* 0x000000ffff2e9224 */ /* 0x010fc400078e0004 */
[----:B------:R-:W4:Y:S04]  /*25220*/  LDL.LU R4, [R1+0xdc] ;  /* 0x0000dc0001047983 */ /* 0x000f280000300800 */
[----:B------:R-:W4:Y:S04]  /*25230*/  LDL.LU R2, [R1+0xd8] ;  /* 0x0000d80001027983 */ /* 0x000f280000300800 */
[----:B------:R-:W4:Y:S04]  /*25240*/  LDL.LU R0, [R1+0xbc] ;  /* 0x0000bc0001007983 */ /* 0x000f280000300800 */
[----:B------:R-:W4:Y:S04]  /*25250*/  LDL.LU R7, [R1+0xb8] ;  /* 0x0000b80001077983 */ /* 0x000f280000300800 */
[----:B------:R-:W4:Y:S04]  /*25260*/  LDL.LU R6, [R1+0x9c] ;  /* 0x00009c0001067983 */ /* 0x000f280000300800 */
[----:B------:R-:W4:Y:S01]  /*25270*/  LDL.LU R90, [R1+0x78] ;  /* 0x00007800015a7983 */ /* 0x000f220000300800 */
[----:B------:R-:W-:-:S03]  /*25280*/  @!P1 IMAD.MOV.U32 R47, RZ, RZ, R5 ;  /* 0x000000ffff2f9224 */ /* 0x000fc600078e0005 */
[----:B------:R-:W4:Y:S01]  /*25290*/  LDL.LU R67, [R1+0x5c] ;  /* 0x00005c0001437983 */ /* 0x000f220000300800 */
[----:B-1----:R-:W-:-:S03]  /*252a0*/  LOP3.LUT R5, R84, 0x7f, RZ, 0xc0, !PT ;  /* 0x0000007f54057812 */ /* 0x002fc600078ec0ff */
[----:B------:R-:W4:Y:S04]  /*252b0*/  LDL.LU R72, [R1+0x58] ;  /* 0x0000580001487983 */ /* 0x000f280000300800 */
[----:B------:R-:W4:Y:S04]  /*252c0*/  LDL.LU R74, [R1+0x30] ;  /* 0x00003000014a7983 */ /* 0x000f280000300800 */
[----:B------:R-:W4:Y:S04]  /*252d0*/  LDL.LU R76, [R1+0x2c] ;  /* 0x00002c00014c7983 */ /* 0x000f280000300800 */
[----:B0-----:R-:W4:Y:S04]  /*252e0*/  LDL.LU R82, [R1+0x10] ;  /* 0x0000100001527983 */ /* 0x001f280000300800 */
[----:B------:R-:W4:Y:S04]  /*252f0*/  LDL.LU R84, [R1+0xc] ;  /* 0x00000c0001547983 */ /* 0x000f280000300800 */
[----:B--2---:R-:W2:Y:S04]  /*25300*/  LDL.LU R88, [R1+0x7c] ;  /* 0x00007c0001587983 */ /* 0x004ea80000300800 */
[----:B---3--:R-:W3:Y:S01]  /*25310*/  LDL.LU R86, [R1+0x98] ;  /* 0x0000980001567983 */ /* 0x008ee20000300800 */
[----:B------:R-:W-:-:S03]  /*25320*/  LOP3.LUT R78, R5, 0x50, RZ, 0x3c, !PT ;  /* 0x00000050054e7812 */ /* 0x000fc600078e3cff */
[----:B------:R-:W2:Y:S04]  /*25330*/  LDL.LU R80, [R1+0xd4] ;  /* 0x0000d40001507983 */ /* 0x000ea80000300800 */
[----:B------:R-:W2:Y:S04]  /*25340*/  LDL.LU R93, [R1+0xd0] ;  /* 0x0000d000015d7983 */ /* 0x000ea80000300800 */
[----:B------:R-:W2:Y:S04]  /*25350*/  LDL.LU R68, [R1+0xb4] ;  /* 0x0000b40001447983 */ /* 0x000ea80000300800 */
[----:B------:R-:W2:Y:S04]  /*25360*/  LDL.LU R69, [R1+0xb0] ;  /* 0x0000b00001457983 */ /* 0x000ea80000300800 */
[----:B------:R-:W2:Y:S04]  /*25370*/  LDL.LU R70, [R1+0x94] ;  /* 0x0000940001467983 */ /* 0x000ea80000300800 */
[----:B------:R-:W2:Y:S04]  /*25380*/  LDL.LU R3, [R1+0x90] ;  /* 0x0000900001037983 */ /* 0x000ea80000300800 */
[----:B----4-:R0:W-:Y:S04]  /*25390*/  STS.U8 [R78+UR10+0x8280], R4 ;  /* 0x008280044e007988 */ /* 0x0101e8000800000a */
[----:B------:R1:W-:Y:S04]  /*253a0*/  STS.U8 [R78+UR10+0xa280], R2 ;  /* 0x00a280024e007988 */ /* 0x0003e8000800000a */
[----:B------:R4:W-:Y:S04]  /*253b0*/  STS.U8 [R78+UR10+0x8680], R0 ;  /* 0x008680004e007988 */ /* 0x0009e8000800000a */
[----:B0-----:R-:W2:Y:S04]  /*253c0*/  LDL.LU R4, [R1+0x70] ;  /* 0x0000700001047983 */ /* 0x001ea80000300800 */
[----:B-1----:R-:W2:Y:S04]  /*253d0*/  LDL.LU R2, [R1+0x54] ;  /* 0x0000540001027983 */ /* 0x002ea80000300800 */
[----:B----4-:R-:W4:Y:S04]  /*253e0*/  LDL.LU R0, [R1+0x50] ;  /* 0x0000500001007983 */ /* 0x010f280000300800 */
[----:B------:R0:W-:Y:S04]  /*253f0*/  STS.U8 [R78+UR10+0xa680], R7 ;  /* 0x00a680074e007988 */ /* 0x0001e8000800000a */
[----:B------:R1:W-:Y:S04]  /*25400*/  STS.U8 [R78+UR10+0x8a80], R6 ;  /* 0x008a80064e007988 */ /* 0x0003e8000800000a */
[----:B0-----:R-:W4:Y:S04]  /*25410*/  LDL.LU R7, [R1+0x8] ;  /* 0x0000080001077983 */ /* 0x001f280000300800 */
[----:B-1----:R-:W4:Y:S04]  /*25420*/  LDL.LU R6, [R1+0x4] ;  /* 0x0000040001067983 */ /* 0x002f280000300800 */
[----:B---3--:R0:W-:Y:S04]  /*25430*/  STS.U8 [R78+UR10+0xaa80], R86 ;  /* 0x00aa80564e007988 */ /* 0x0081e8000800000a */
[----:B--2---:R1:W-:Y:S04]  /*25440*/  STS.U8 [R78+UR10+0x8e80], R88 ;  /* 0x008e80584e007988 */ /* 0x0043e8000800000a */
[----:B------:R2:W-:Y:S04]  /*25450*/  STS.U8 [R78+UR10+0xae80], R90 ;  /* 0x00ae805a4e007988 */ /* 0x0005e8000800000a */
[----:B0-----:R-:W3:Y:S04]  /*25460*/  LDL.LU R86, [R1+0xa8] ;  /* 0x0000a80001567983 */ /* 0x001ee80000300800 */
[----:B-1----:R-:W3:Y:S04]  /*25470*/  LDL.LU R88, [R1+0x8c] ;  /* 0x00008c0001587983 */ /* 0x002ee80000300800 */
[----:B--2---:R-:W2:Y:S04]  /*25480*/  LDL.LU R90, [R1+0x88] ;  /* 0x00008800015a7983 */ /* 0x004ea80000300800 */
[----:B------:R0:W-:Y:S04]  /*25490*/  STS.U8 [R78+UR10+0x9280], R67 ;  /* 0x009280434e007988 */ /* 0x0001e8000800000a */
[----:B------:R1:W-:Y:S04]  /*254a0*/  STS.U8 [R78+UR10+0xb280], R72 ;  /* 0x00b280484e007988 */ /* 0x0003e8000800000a */
[----:B------:R1:W-:Y:S04]  /*254b0*/  STS.U8 [R78+UR10+0x9680], R74 ;  /* 0x0096804a4e007988 */ /* 0x0003e8000800000a */
[----:B0-----:R-:W2:Y:S04]  /*254c0*/  LDL.LU R67, [R1+0xd50] ;  /* 0x000d500001437983 */ /* 0x001ea80000300800 */
[----:B-1----:R-:W2:Y:S04]  /*254d0*/  LDL.LU R72, [R1+0xd4c] ;  /* 0x000d4c0001487983 */ /* 0x002ea80000300800 */
[----:B------:R-:W2:Y:S04]  /*254e0*/  LDL.LU R74, [R1+0xd48] ;  /* 0x000d4800014a7983 */ /* 0x000ea80000300800 */
[----:B------:R0:W-:Y:S04]  /*254f0*/  STS.U8 [R78+UR10+0xb680], R76 ;  /* 0x00b6804c4e007988 */ /* 0x0001e8000800000a */
[----:B------:R1:W-:Y:S04]  /*25500*/  STS.U8 [R78+UR10+0x9a80], R82 ;  /* 0x009a80524e007988 */ /* 0x0003e8000800000a */
[----:B------:R1:W-:Y:S04]  /*25510*/  STS.U8 [R78+UR10+0xba80], R84 ;  /* 0x00ba80544e007988 */ /* 0x0003e8000800000a */
[----:B0-----:R-:W2:Y:S04]  /*25520*/  LDL.LU R76, [R1+0xd44] ;  /* 0x000d4400014c7983 */ /* 0x001ea80000300800 */
[----:B-1----:R-:W2:Y:S04]  /*25530*/  LDL.LU R82, [R1+0xd40] ;  /* 0x000d400001527983 */ /* 0x002ea80000300800 */
[----:B------:R-:W2:Y:S01]  /*25540*/  LDL.LU R84, [R1+0xd3c] ;  /* 0x000d3c0001547983 */ /* 0x000ea20000300800 */
[----:B------:R-:W-:-:S03]  /*25550*/  LOP3.LUT R5, R5, 0x60, RZ, 0x3c, !PT ;  /* 0x0000006005057812 */ /* 0x000fc600078e3cff */
[----:B--2---:R0:W-:Y:S04]  /*25560*/  STS.U8 [R78+UR10+0x9e80], R84 ;  /* 0x009e80544e007988 */ /* 0x0041e8000800000a */
[----:B------:R1:W-:Y:S04]  /*25570*/  STS.U8 [R78+UR10+0xbe80], R82 ;  /* 0x00be80524e007988 */ /* 0x0003e8000800000a */
[----:B0-----:R-:W2:Y:S04]  /*25580*/  LDL.LU R84, [R1+0xac] ;  /* 0x0000ac0001547983 */ /* 0x001ea80000300800 */
[----:B-1----:R-:W2:Y:S04]  /*25590*/  LDL.LU R78, [R1+0xd38] ;  /* 0x000d3800014e7983 */ /* 0x002ea80000300800 */
[----:B------:R-:W2:Y:S04]  /*255a0*/  LDL.LU R82, [R1+0x74] ;  /* 0x0000740001527983 */ /* 0x000ea80000300800 */
[----:B------:R0:W-:Y:S04]  /*255b0*/  STS.U8 [R5+UR10+0x8300], R80 ;  /* 0x0083005005007988 */ /* 0x0001e8000800000a */
[----:B------:R1:W-:Y:S04]  /*255c0*/  STS.U8 [R5+UR10+0xa300], R93 ;  /* 0x00a3005d05007988 */ /* 0x0003e8000800000a */
[----:B------:R3:W-:Y:S04]  /*255d0*/  STS.U8 [R5+UR10+0x8700], R68 ;  /* 0x0087004405007988 */ /* 0x0007e8000800000a */
[----:B0-----:R-:W4:Y:S04]  /*255e0*/  LDL.LU R80, [R1+0xd34] ;  /* 0x000d340001507983 */ /* 0x001f280000300800 */
[----:B-1----:R-:W4:Y:S04]  /*255f0*/  LDL.LU R93, [R1+0xd30] ;  /* 0x000d3000015d7983 */ /* 0x002f280000300800 */
[----:B------:R0:W-:Y:S04]  /*25600*/  STS.U8 [R5+UR10+0xa700], R69 ;  /* 0x00a7004505007988 */ /* 0x0001e8000800000a */
[----:B---3--:R-:W3:Y:S04]  /*25610*/  LDL.LU R68, [R1+0xd2c] ;  /* 0x000d2c0001447983 */ /* 0x008ee80000300800 */
[----:B------:R1:W-:Y:S04]  /*25620*/  STS.U8 [R5+UR10+0x8b00], R70 ;  /* 0x008b004605007988 */ /* 0x0003e8000800000a */
[----:B0-----:R-:W3:Y:S04]  /*25630*/  LDL.LU R69, [R1+0xd28] ;  /* 0x000d280001457983 */ /* 0x001ee80000300800 */
[----:B------:R0:W-:Y:S04]  /*25640*/  STS.U8 [R5+UR10+0xab00], R3 ;  /* 0x00ab000305007988 */ /* 0x0001e8000800000a */
[----:B-1----:R-:W3:Y:S04]  /*25650*/  LDL.LU R70, [R1+0xd24] ;  /* 0x000d240001467983 */ /* 0x002ee80000300800 */
[----:B0-----:R-:W3:Y:S04]  /*25660*/  LDL.LU R3, [R1+0xd20] ;  /* 0x000d200001037983 */ /* 0x001ee80000300800 */
[----:B--2---:R-:W-:Y:S04]  /*25670*/  STS.U8 [R5+UR10+0x8f00], R82 ;  /* 0x008f005205007988 */ /* 0x004fe8000800000a */
[----:B------:R0:W-:Y:S04]  /*25680*/  STS.U8 [R5+UR10+0xaf00], R4 ;  /* 0x00af000405007988 */ /* 0x0001e8000800000a */
[----:B0-----:R-:W2:Y:S04]  /*25690*/  LDL.LU R4, [R1+0xd1c] ;  /* 0x000d1c0001047983 */ /* 0x001ea80000300800 */
[----:B------:R0:W-:Y:S04]  /*256a0*/  STS.U8 [R5+UR10+0x9300], R2 ;  /* 0x0093000205007988 */ /* 0x0001e8000800000a */
[----:B----4-:R1:W-:Y:S04]  /*256b0*/  STS.U8 [R5+UR10+0xb300], R0 ;  /* 0x00b3000005007988 */ /* 0x0103e8000800000a */
[----:B0-----:R-:W4:Y:S04]  /*256c0*/  LDL.LU R2, [R1+0xd18] ;  /* 0x000d180001027983 */ /* 0x001f280000300800 */
[----:B-1----:R-:W4:Y:S01]  /*256d0*/  LDL.LU R0, [R1+0xd14] ;  /* 0x000d140001007983 */ /* 0x002f220000300800 */
[----:B------:R-:W0:Y:S03]  /*256e0*/  S2R R82, SR_TID.X ;  /* 0x0000000000527919 */ /* 0x000e260000002100 */
[----:B--2---:R1:W-:Y:S04]  /*256f0*/  STS.U8 [R5+UR10+0x9700], R4 ;  /* 0x0097000405007988 */ /* 0x0043e8000800000a */
[----:B---3--:R2:W-:Y:S04]  /*25700*/  STS.U8 [R5+UR10+0xb700], R3 ;  /* 0x00b7000305007988 */ /* 0x0085e8000800000a */
[----:B------:R-:W-:Y:S04]  /*25710*/  STS.U8 [R5+UR10+0x9b00], R7 ;  /* 0x009b000705007988 */ /* 0x000fe8000800000a */
[----:B-1----:R-:W3:Y:S04]  /*25720*/  LDL.LU R4, [R1+0xd10] ;  /* 0x000d100001047983 */ /* 0x002ee80000300800 */
[----:B------:R-:W-:Y:S04]  /*25730*/  STS.U8 [R5+UR10+0xbb00], R6 ;  /* 0x00bb000605007988 */ /* 0x000fe8000800000a */
[----:B--2---:R-:W2:Y:S04]  /*25740*/  LDL.LU R3, [R1+0xd0c] ;  /* 0x000d0c0001037983 */ /* 0x004ea80000300800 */
[----:B------:R1:W-:Y:S04]  /*25750*/  STS.U8 [R5+UR10+0x9f00], R80 ;  /* 0x009f005005007988 */ /* 0x0003e8000800000a */
[----:B------:R0:W-:Y:S04]  /*25760*/  STS.U8 [R5+UR10+0xbf00], R78 ;  /* 0x00bf004e05007988 */ /* 0x0001e8000800000a */
[----:B-1----:R-:W2:Y:S04]  /*25770*/  LDL.LU R80, [R1+0xc8] ;  /* 0x0000c80001507983 */ /* 0x002ea80000300800 */
[----:B0-----:R-:W2:Y:S01]  /*25780*/  LDL.LU R78, [R1+0xcc] ;  /* 0x0000cc00014e7983 */ /* 0x001ea20000300800 */
[----:B------:R-:W-:-:S04]  /*25790*/  LOP3.LUT R82, R82, 0x7f, RZ, 0xc0, !PT ;  /* 0x0000007f52527812 */ /* 0x000fc800078ec0ff */
[----:B------:R-:W-:-:S05]  /*257a0*/  LOP3.LUT R82, R82, 0x70, RZ, 0x3c, !PT ;  /* 0x0000007052527812 */ /* 0x000fca00078e3cff */
[----:B--2---:R-:W-:Y:S04]  /*257b0*/  STS.U8 [R82+UR10+0x8380], R78 ;  /* 0x0083804e52007988 */ /* 0x004fe8000800000a */
[----:B------:R-:W-:Y:S04]  /*257c0*/  STS.U8 [R82+UR10+0xa380], R80 ;  /* 0x00a3805052007988 */ /* 0x000fe8000800000a */
[----:B------:R-:W-:Y:S04]  /*257d0*/  STS.U8 [R82+UR10+0x8780], R84 ;  /* 0x0087805452007988 */ /* 0x000fe8000800000a */
[----:B------:R-:W-:Y:S04]  /*257e0*/  STS.U8 [R82+UR10+0xa780], R86 ;  /* 0x00a7805652007988 */ /* 0x000fe8000800000a */
[----:B------:R-:W-:Y:S04]  /*257f0*/  STS.U8 [R82+UR10+0x8b80], R88 ;  /* 0x008b805852007988 */ /* 0x000fe8000800000a */
[----:B------:R0:W-:Y:S02]  /*25800*/  STS.U8 [R82+UR10+0xab80], R90 ;  /* 0x00ab805a52007988 */ /* 0x0001e4000800000a */
[----:B0-----:R-:W0:Y:S02]  /*25810*/  S2R R90, SR_TID.X ;  /* 0x00000000005a7919 */ /* 0x001e240000002100 */
[----:B------:R1:W-:Y:S04]  /*25820*/  STS.U8 [R82+UR10+0x8f80], R3 ;  /* 0x008f800352007988 */ /* 0x0003e8000800000a */
[----:B---3--:R2:W-:Y:S04]  /*25830*/  STS.U8 [R82+UR10+0xaf80], R4 ;  /* 0x00af800452007988 */ /* 0x0085e8000800000a */
[----:B----4-:R3:W-:Y:S04]  /*25840*/  STS.U8 [R82+UR10+0x9380], R0 ;  /* 0x0093800052007988 */ /* 0x0107e8000800000a */
[----:B------:R4:W-:Y:S04]  /*25850*/  STS.U8 [R82+UR10+0xb380], R2 ;  /* 0x00b3800252007988 */ /* 0x0009e8000800000a */
[----:B------:R0:W-:Y:S04]  /*25860*/  STS.U8 [R82+UR10+0x9780], R70 ;  /* 0x0097804652007988 */ /* 0x0001e8000800000a */
[----:B------:R0:W-:Y:S04]  /*25870*/  STS.U8 [R82+UR10+0xb780], R69 ;  /* 0x00b7804552007988 */ /* 0x0001e8000800000a */
[----:B------:R1:W-:Y:S01]  /*25880*/  STS.U8 [R82+UR10+0x9b80], R68 ;  /* 0x009b804452007988 */ /* 0x0003e2000800000a */
[----:B0-----:R-:W-:-:S03]  /*25890*/  LOP3.LUT R90, R90, 0x7f, RZ, 0xc0, !PT ;  /* 0x0000007f5a5a7812 */ /* 0x001fc600078ec0ff */
        /* <DEDUP_REMOVED lines=24> */
[----:B-1----:R-:W5:Y:S04]  /*25a20*/  LDL.LU R3, [R1+0xd08] ;  /* 0x000d080001037983 */ /* 0x002f680000300800 */
[----:B------:R-:W-:Y:S04]  /*25a30*/  STS.U8 [R90+UR10+0xea00], R18 ;  /* 0x00ea00125a007988 */ /* 0x000fe8000800000a */
[----:B--2---:R-:W5:Y:S04]  /*25a40*/  LDL.LU R4, [R1+0xd04] ;  /* 0x000d040001047983 */ /* 0x004f680000300800 */
[----:B------:R-:W-:Y:S04]  /*25a50*/  STS.U8 [R90+UR10+0xec00], R17 ;  /* 0x00ec00115a007988 */ /* 0x000fe8000800000a */
[----:B---3--:R-:W5:Y:S04]  /*25a60*/  LDL.LU R0, [R1+0xd00] ;  /* 0x000d000001007983 */ /* 0x008f680000300800 */
[----:B------:R-:W-:Y:S04]  /*25a70*/  STS.U8 [R90+UR10+0xee00], R16 ;  /* 0x00ee00105a007988 */ /* 0x000fe8000800000a */
[----:B----4-:R-:W5:Y:S04]  /*25a80*/  LDL.LU R2, [R1+0xcfc] ;  /* 0x000cfc0001027983 */ /* 0x010f680000300800 */
[----:B------:R-:W-:Y:S04]  /*25a90*/  STS.U8 [R90+UR10+0xf000], R15 ;  /* 0x00f0000f5a007988 */ /* 0x000fe8000800000a */
[----:B------:R-:W5:Y:S04]  /*25aa0*/  LDL.LU R70, [R1+0xcf8] ;  /* 0x000cf80001467983 */ /* 0x000f680000300800 */
[----:B------:R-:W-:Y:S04]  /*25ab0*/  STS.U8 [R90+UR10+0xf200], R14 ;  /* 0x00f2000e5a007988 */ /* 0x000fe8000800000a */
[----:B------:R-:W5:Y:S04]  /*25ac0*/  LDL.LU R69, [R1+0xcf4] ;  /* 0x000cf40001457983 */ /* 0x000f680000300800 */
[----:B------:R0:W-:Y:S04]  /*25ad0*/  STS.U8 [R90+UR10+0xf400], R13 ;  /* 0x00f4000d5a007988 */ /* 0x0001e8000800000a */
[----:B------:R-:W5:Y:S04]  /*25ae0*/  LDL.LU R68, [R1+0xcf0] ;  /* 0x000cf00001447983 */ /* 0x000f680000300800 */
[----:B------:R1:W-:Y:S04]  /*25af0*/  STS.U8 [R90+UR10+0xf600], R12 ;  /* 0x00f6000c5a007988 */ /* 0x0003e8000800000a */
[----:B0-----:R-:W2:Y:S04]  /*25b00*/  LDL R13, [R1+0x1a0] ;  /* 0x0001a000010d7983 */ /* 0x001ea80000100800 */
[----:B------:R-:W3:Y:S04]  /*25b10*/  LDL R21, [R1+0x1c0] ;  /* 0x0001c00001157983 */ /* 0x000ee80000100800 */
[----:B-1----:R-:W2:Y:S04]  /*25b20*/  LDL R12, [R1+0x1a4] ;  /* 0x0001a400010c7983 */ /* 0x002ea80000100800 */
[----:B------:R-:W4:Y:S04]  /*25b30*/  LDL R20, [R1+0x1c4] ;  /* 0x0001c40001147983 */ /* 0x000f280000100800 */
[----:B------:R0:W-:Y:S04]  /*25b40*/  STS.U8 [R90+UR10+0xf800], R11 ;  /* 0x00f8000b5a007988 */ /* 0x0001e8000800000a */
[----:B------:R1:W-:Y:S04]  /*25b50*/  STS.U8 [R90+UR10+0xfa00], R10 ;  /* 0x00fa000a5a007988 */ /* 0x0003e8000800000a */
[----:B------:R-:W3:Y:S04]  /*25b60*/  LDL R15, [R1+0x1e0] ;  /* 0x0001e000010f7983 */ /* 0x000ee80000100800 */
[----:B0-----:R-:W3:Y:S04]  /*25b70*/  LDL R11, [R1+0x180] ;  /* 0x00018000010b7983 */ /* 0x001ee80000100800 */
[----:B-1----:R-:W3:Y:S04]  /*25b80*/  LDL R10, [R1+0x184] ;  /* 0x00018400010a7983 */ /* 0x002ee80000100800 */
[----:B------:R-:W3:Y:S04]  /*25b90*/  LDL R14, [R1+0x1e4] ;  /* 0x0001e400010e7983 */ /* 0x000ee80000100800 */
[----:B------:R-:W3:Y:S04]  /*25ba0*/  LDL R23, [R1+0x200] ;  /* 0x0002000001177983 */ /* 0x000ee80000100800 */
[----:B------:R-:W3:Y:S04]  /*25bb0*/  LDL R22, [R1+0x204] ;  /* 0x0002040001167983 */ /* 0x000ee80000100800 */
[----:B------:R-:W3:Y:S04]  /*25bc0*/  LDL R17, [R1+0x220] ;  /* 0x0002200001117983 */ /* 0x000ee80000100800 */
[----:B------:R-:W3:Y:S04]  /*25bd0*/  LDL R16, [R1+0x224] ;  /* 0x0002240001107983 */ /* 0x000ee80000100800 */
[----:B------:R-:W3:Y:S04]  /*25be0*/  LDL R25, [R1+0x480] ;  /* 0x0004800001197983 */ /* 0x000ee80000100800 */
[----:B------:R-:W3:Y:S04]  /*25bf0*/  LDL R24, [R1+0x484] ;  /* 0x0004840001187983 */ /* 0x000ee80000100800 */
[----:B------:R0:W-:Y:S04]  /*25c00*/  STS.U8 [R90+UR10+0xfc00], R9 ;  /* 0x00fc00095a007988 */ /* 0x0001e8000800000a */
[----:B------:R-:W3:Y:S04]  /*25c10*/  LDL R19, [R1+0x498] ;  /* 0x0004980001137983 */ /* 0x000ee80000100800 */
[----:B------:R-:W3:Y:S01]  /*25c20*/  LDL R18, [R1+0x49c] ;  /* 0x00049c0001127983 */ /* 0x000ee20000100800 */
[----:B0-----:R-:W-:-:S03]  /*25c30*/  PRMT R9, RZ, 0x7610, R9 ;  /* 0x00007610ff097816 */ /* 0x001fc60000000009 */
[----:B------:R-:W3:Y:S04]  /*25c40*/  LDL R27, [R1+0x4a0] ;  /* 0x0004a000011b7983 */ /* 0x000ee80000100800 */
[----:B------:R-:W3:Y:S04]  /*25c50*/  LDL R26, [R1+0x4a4] ;  /* 0x0004a400011a7983 */ /* 0x000ee80000100800 */
[----:B------:R-:W3:Y:S04]  /*25c60*/  LDL R29, [R1+0x4c0] ;  /* 0x0004c000011d7983 */ /* 0x000ee80000100800 */
[----:B------:R-:W3:Y:S01]  /*25c70*/  LDL R28, [R1+0x4c4] ;  /* 0x0004c400011c7983 */ /* 0x000ee20000100800 */
[----:B------:R-:W0:Y:S03]  /*25c80*/  S2R R5, SR_TID.X ;  /* 0x0000000000057919 */ /* 0x000e260000002100 */
[----:B------:R-:W3:Y:S04]  /*25c90*/  LDL R31, [R1+0x4e0] ;  /* 0x0004e000011f7983 */ /* 0x000ee80000100800 */
[----:B------:R-:W3:Y:S04]  /*25ca0*/  LDL R30, [R1+0x4e4] ;  /* 0x0004e400011e7983 */ /* 0x000ee80000100800 */
[----:B------:R-:W3:Y:S04]  /*25cb0*/  LDL R67, [R1+0x288] ;  /* 0x0002880001437983 */ /* 0x000ee80000100800 */
[----:B------:R-:W3:Y:S04]  /*25cc0*/  LDL R72, [R1+0x2c8] ;  /* 0x0002c80001487983 */ /* 0x000ee80000100800 */
[----:B------:R-:W3:Y:S04]  /*25cd0*/  LDL R74, [R1+0x308] ;  /* 0x00030800014a7983 */ /* 0x000ee80000100800 */
[----:B------:R-:W3:Y:S04]  /*25ce0*/  LDL R78, [R1+0x340] ;  /* 0x00034000014e7983 */ /* 0x000ee80000100800 */
[----:B------:R-:W3:Y:S01]  /*25cf0*/  LDL R76, [R1+0x380] ;  /* 0x00038000014c7983 */ /* 0x000ee20000100800 */
[----:B------:R-:W-:-:S02]  /*25d00*/  PRMT R92, RZ, 0x7610, R92 ;  /* 0x00007610ff5c7816 */ /* 0x000fc4000000005c */
[----:B------:R-:W-:Y:S01]  /*25d10*/  PRMT R55, RZ, 0x7610, R55 ;  /* 0x00007610ff377816 */ /* 0x000fe20000000037 */
[----:B------:R-:W1:Y:S01]  /*25d20*/  S2R R6, SR_TID.X ;  /* 0x0000000000067919 */ /* 0x000e620000002100 */
[----:B------:R-:W3:Y:S04]  /*25d30*/  LDL R80, [R1+0x3c8] ;  /* 0x0003c80001507983 */ /* 0x000ee80000100800 */
[----:B--2---:R4:W2:Y:S04]  /*25d40*/  @!P1 LDG.E.U8 R9, desc[UR24][R12.64] ;  /* 0x000000180c099981 */ /* 0x0048a8000c1e1100 */
[----:B------:R1:W-:Y:S01]  /*25d50*/  STS.U8 [R90+UR10+0xfe00], R8 ;  /* 0x00fe00085a007988 */ /* 0x0003e2000800000a */
[----:B0-----:R-:W-:-:S03]  /*25d60*/  LOP3.LUT R5, R5, 0x7f, RZ, 0xc0, !PT ;  /* 0x0000007f05057812 */ /* 0x001fc600078ec0ff */
[----:B------:R-:W2:Y:S01]  /*25d70*/  @!P1 LDG.E.U8 R92, desc[UR24][R46.64] ;  /* 0x000000182e5c9981 */ /* 0x000ea2000c1e1100 */
[----:B----4-:R-:W-:Y:S02]  /*25d80*/  @!P1 IMAD.MOV.U32 R12, RZ, RZ, R20 ;  /* 0x000000ffff0c9224 */ /* 0x010fe400078e0014 */
[----:B---3--:R-:W-:Y:S01]  /*25d90*/  @!P1 IMAD.MOV.U32 R13, RZ, RZ, R21 ;  /* 0x000000ffff0d9224 */ /* 0x008fe200078e0015 */
[----:B------:R-:W3:Y:S04]  /*25da0*/  LDL R20, [R1+0x4bc] ;  /* 0x0004bc0001147983 */ /* 0x000ee80000100800 */
[----:B------:R-:W3:Y:S01]  /*25db0*/  LDL R21, [R1+0x4b8] ;  /* 0x0004b80001157983 */ /* 0x000ee20000100800 */
[----:B-1----:R-:W-:-:S06]  /*25dc0*/  PRMT R8, RZ, 0x7610, R8 ;  /* 0x00007610ff087816 */ /* 0x002fcc0000000008 */
[----:B------:R0:W4:Y:S02]  /*25dd0*/  @!P1 LDG.E.U8 R8, desc[UR24][R10.64] ;  /* 0x000000180a089981 */ /* 0x000124000c1e1100 */
[----:B0-----:R-:W-:Y:S02]  /*25de0*/  PRMT R10, RZ, 0x7610, R10 ;  /* 0x00007610ff0a7816 */ /* 0x001fe4000000000a */
[----:B------:R-:W-:-:S04]  /*25df0*/  PRMT R11, RZ, 0x7610, R11 ;  /* 0x00007610ff0b7816 */ /* 0x000fc8000000000b */
[----:B------:R0:W2:Y:S04]  /*25e00*/  @!P1 LDG.E.U8 R10, desc[UR24][R12.64] ;  /* 0x000000180c0a9981 */ /* 0x0000a8000c1e1100 */
[----:B------:R1:W2:Y:S01]  /*25e10*/  @!P1 LDG.E.U8 R11, desc[UR24][R14.64] ;  /* 0x000000180e0b9981 */ /* 0x0002a2000c1e1100 */
[----:B------:R-:W-:Y:S02]  /*25e20*/  LOP3.LUT R5, R5, 0x10, RZ, 0x3c, !PT ;  /* 0x0000001005057812 */ /* 0x000fe400078e3cff */
[----:B0-----:R-:W-:Y:S02]  /*25e30*/  PRMT R12, RZ, 0x7610, R12 ;  /* 0x00007610ff0c7816 */ /* 0x001fe4000000000c */
[----:B------:R-:W-:Y:S01]  /*25e40*/  PRMT R13, RZ, 0x7610, R13 ;  /* 0x00007610ff0d7816 */ /* 0x000fe2000000000d */
[----:B-1----:R-:W-:-:S02]  /*25e50*/  @!P1 IMAD.MOV.U32 R14, RZ, RZ, R22 ;  /* 0x000000ffff0e9224 */ /* 0x002fc400078e0016 */
[----:B------:R-:W-:Y:S01]  /*25e60*/  @!P1 IMAD.MOV.U32 R15, RZ, RZ, R23 ;  /* 0x000000ffff0f9224 */ /* 0x000fe200078e0017 */
[----:B------:R-:W2:Y:S04]  /*25e70*/  LDL R22, [R1+0x4dc] ;  /* 0x0004dc0001167983 */ /* 0x000ea80000100800 */
[----:B------:R-:W2:Y:S04]  /*25e80*/  LDL R23, [R1+0x4d8] ;  /* 0x0004d80001177983 */ /* 0x000ea80000100800 */
[----:B------:R0:W4:Y:S04]  /*25e90*/  @!P1 LDG.E.U8 R12, desc[UR24][R14.64] ;  /* 0x000000180e0c9981 */ /* 0x000128000c1e1100 */
[----:B------:R1:W4:Y:S04]  /*25ea0*/  @!P1 LDG.E.U8 R13, desc[UR24][R16.64] ;  /* 0x00000018100d9981 */ /* 0x000328000c1e1100 */
[----:B------:R-:W-:Y:S01]  /*25eb0*/  STS.U8 [R5+UR10+0xc480], R32 ;  /* 0x00c4802005007988 */ /* 0x000fe2000800000a */
[----:B0-----:R-:W-:-:S03]  /*25ec0*/  PRMT R14, RZ, 0x7610, R14 ;  /* 0x00007610ff0e7816 */ /* 0x001fc6000000000e */
[----:B------:R0:W-:Y:S01]  /*25ed0*/  STS.U8 [R5+UR10+0xc680], R33 ;  /* 0x00c6802105007988 */ /* 0x0001e2000800000a */
[----:B-1----:R-:W-:Y:S02]  /*25ee0*/  @!P1 IMAD.MOV.U32 R16, RZ, RZ, R24 ;  /* 0x000000ffff109224 */ /* 0x002fe400078e0018 */
[----:B------:R-:W-:Y:S01]  /*25ef0*/  @!P1 IMAD.MOV.U32 R17, RZ, RZ, R25 ;  /* 0x000000ffff119224 */ /* 0x000fe200078e0019 */
[----:B------:R-:W4:Y:S04]  /*25f00*/  LDL R24, [R1+0x4fc] ;  /* 0x0004fc0001187983 */ /* 0x000f280000100800 */
[----:B------:R-:W4:Y:S01]  /*25f10*/  LDL R25, [R1+0x4f8] ;  /* 0x0004f80001197983 */ /* 0x000f220000100800 */
[----:B------:R-:W-:-:S03]  /*25f20*/  PRMT R15, RZ, 0x7610, R15 ;  /* 0x00007610ff0f7816 */ /* 0x000fc6000000000f */
[----:B0-----:R-:W4:Y:S04]  /*25f30*/  LDL R33, [R1+0x500] ;  /* 0x0005000001217983 */ /* 0x001f280000100800 */
[----:B------:R-:W4:Y:S04]  /*25f40*/  LDL R32, [R1+0x504] ;  /* 0x0005040001207983 */ /* 0x000f280000100800 */
[----:B------:R0:W4:Y:S04]  /*25f50*/  @!P1 LDG.E.U8 R14, desc[UR24][R16.64] ;  /* 0x00000018100e9981 */ /* 0x000128000c1e1100 */
[----:B------:R1:W4:Y:S01]  /*25f60*/  @!P1 LDG.E.U8 R15, desc[UR24][R18.64] ;  /* 0x00000018120f9981 */ /* 0x000322000c1e1100 */
[----:B0-----:R-:W-:-:S03]  /*25f70*/  PRMT R17, RZ, 0x7610, R17 ;  /* 0x00007610ff117816 */ /* 0x001fc60000000011 */
[----:B------:R-:W-:Y:S01]  /*25f80*/  STS.U8 [R5+UR10+0xc880], R34 ;  /* 0x00c8802205007988 */ /* 0x000fe2000800000a */
[----:B-1----:R-:W-:-:S03]  /*25f90*/  @!P1 IMAD.MOV.U32 R18, RZ, RZ, R26 ;  /* 0x000000ffff129224 */ /* 0x002fc600078e001a */
[----:B------:R0:W-:Y:S01]  /*25fa0*/  STS.U8 [R5+UR10+0xca80], R35 ;  /* 0x00ca802305007988 */ /* 0x0001e2000800000a */
[----:B------:R-:W-:-:S03]  /*25fb0*/  @!P1 IMAD.MOV.U32 R19, RZ, RZ, R27 ;  /* 0x000000ffff139224 */ /* 0x000fc600078e001b */
[----:B------:R-:W4:Y:S04]  /*25fc0*/  LDL R27, [R1+0x518] ;  /* 0x00051800011b7983 */ /* 0x000f280000100800 */
[----:B------:R-:W4:Y:S04]  /*25fd0*/  LDL R26, [R1+0x51c] ;  /* 0x00051c00011a7983 */ /* 0x000f280000100800 */
[----:B------:R-:W-:Y:S04]  /*25fe0*/  STS.U8 [R5+UR10+0xcc80], R36 ;  /* 0x00cc802405007988 */ /* 0x000fe8000800000a */
[----:B------:R1:W-:Y:S04]  /*25ff0*/  STS.U8 [R5+UR10+0xce80], R37 ;  /* 0x00ce802505007988 */ /* 0x0003e8000800000a */
[----:B0-----:R-:W4:Y:S04]  /*26000*/  LDL R35, [R1+0x520] ;  /* 0x0005200001237983 */ /* 0x001f280000100800 */
[----:B------:R-:W4:Y:S04]  /*26010*/  LDL R34, [R1+0x524] ;  /* 0x0005240001227983 */ /* 0x000f280000100800 */
[----:B-1----:R-:W4:Y:S04]  /*26020*/  LDL R37, [R1+0x540] ;  /* 0x0005400001257983 */ /* 0x002f280000100800 */
[----:B------:R-:W4:Y:S04]  /*26030*/  LDL R36, [R1+0x544] ;  /* 0x0005440001247983 */ /* 0x000f280000100800 */
[----:B---3--:R0:W3:Y:S02]  /*26040*/  @!P1 LDG.E.U8 R17, desc[UR24][R20.64] ;  /* 0x0000001814119981 */ /* 0x0080e4000c1e1100 */
[----:B0-----:R-:W-:-:S02]  /*26050*/  @!P1 IMAD.MOV.U32 R20, RZ, RZ, R28 ;  /* 0x000000ffff149224 */ /* 0x001fc400078e001c */
[----:B------:R-:W-:Y:S01]  /*26060*/  @!P1 IMAD.MOV.U32 R21, RZ, RZ, R29 ;  /* 0x000000ffff159224 */ /* 0x000fe200078e001d */
[----:B------:R-:W3:Y:S04]  /*26070*/  LDL R28, [R1+0x53c] ;  /* 0x00053c00011c7983 */ /* 0x000ee80000100800 */
[----:B------:R-:W3:Y:S01]  /*26080*/  LDL R29, [R1+0x538] ;  /* 0x00053800011d7983 */ /* 0x000ee20000100800 */
[----:B------:R-:W-:-:S06]  /*26090*/  PRMT R16, RZ, 0x7610, R16 ;  /* 0x00007610ff107816 */ /* 0x000fcc0000000010 */
[----:B------:R0:W3:Y:S02]  /*260a0*/  @!P1 LDG.E.U8 R16, desc[UR24][R18.64] ;  /* 0x0000001812109981 */ /* 0x0000e4000c1e1100 */
[----:B0-----:R-:W-:Y:S02]  /*260b0*/  PRMT R18, RZ, 0x7610, R18 ;  /* 0x00007610ff127816 */ /* 0x001fe40000000012 */
[----:B------:R-:W-:Y:S01]  /*260c0*/  PRMT R19, RZ, 0x7610, R19 ;  /* 0x00007610ff137816 */ /* 0x000fe20000000013 */
[----:B------:R0:W-:Y:S04]  /*260d0*/  STS.U8 [R5+UR10+0xd080], R38 ;  /* 0x00d0802605007988 */ /* 0x0001e8000800000a */
[----:B------:R1:W3:Y:S04]  /*260e0*/  @!P1 LDG.E.U8 R18, desc[UR24][R20.64] ;  /* 0x0000001814129981 */ /* 0x0002e8000c1e1100 */
[----:B--2---:R2:W3:Y:S04]  /*260f0*/  @!P1 LDG.E.U8 R19, desc[UR24][R22.64] ;  /* 0x0000001816139981 */ /* 0x0044e8000c1e1100 */
[----:B------:R2:W-:Y:S01]  /*26100*/  STS.U8 [R5+UR10+0xd280], R39 ;  /* 0x00d2802705007988 */ /* 0x0005e2000800000a */
[----:B-1----:R-:W-:-:S02]  /*26110*/  PRMT R20, RZ, 0x7610, R20 ;  /* 0x00007610ff147816 */ /* 0x002fc40000000014 */
[----:B------:R-:W-:Y:S01]  /*26120*/  PRMT R21, RZ, 0x7610, R21 ;  /* 0x00007610ff157816 */ /* 0x000fe20000000015 */
[----:B0-----:R-:W3:Y:S01]  /*26130*/  LDL R38, [R1+0x238] ;  /* 0x0002380001267983 */ /* 0x001ee20000100800 */
[----:B--2---:R-:W-:Y:S02]  /*26140*/  @!P1 IMAD.MOV.U32 R22, RZ, RZ, R30 ;  /* 0x000000ffff169224 */ /* 0x004fe400078e001e */
[----:B------:R-:W-:Y:S01]  /*26150*/  @!P1 IMAD.MOV.U32 R23, RZ, RZ, R31 ;  /* 0x000000ffff179224 */ /* 0x000fe200078e001f */
[----:B------:R-:W2:Y:S04]  /*26160*/  LDL R30, [R1+0x464] ;  /* 0x00046400011e7983 */ /* 0x000ea80000100800 */
[----:B------:R-:W2:Y:S04]  /*26170*/  LDL R31, [R1+0x228] ;  /* 0x00022800011f7983 */ /* 0x000ea80000100800 */
[----:B------:R-:W2:Y:S04]  /*26180*/  LDL R39, [R1+0x234] ;  /* 0x0002340001277983 */ /* 0x000ea80000100800 */
[----:B------:R0:W2:Y:S04]  /*26190*/  @!P1 LDG.E.U8 R20, desc[UR24][R22.64] ;  /* 0x0000001816149981 */ /* 0x0000a8000c1e1100 */
[----:B----4-:R1:W4:Y:S04]  /*261a0*/  @!P1 LDG.E.U8 R21, desc[UR24][R24.64] ;  /* 0x0000001818159981 */ /* 0x010328000c1e1100 */
        /* <DEDUP_REMOVED lines=19> */
[----:B------:R1:W-:Y:S04]  /*262e0*/  STS.U8 [R5+UR10+0xf680], R71 ;  /* 0x00f6804705007988 */ /* 0x0003e8000800000a */
[----:B0-----:R-:W4:Y:S04]  /*262f0*/  LDL R43, [R1+0x264] ;  /* 0x00026400012b7983 */ /* 0x001f280000100800 */
[----:B------:R-:W4:Y:S04]  /*26300*/  LDL R42, [R1+0x268] ;  /* 0x00026800012a7983 */ /* 0x000f280000100800 */
[----:B-1----:R-:W4:Y:S04]  /*26310*/  LDL R71, [R1+0x284] ;  /* 0x0002840001477983 */ /* 0x002f280000100800 */
        /* <DEDUP_REMOVED lines=23> */
[----:B------:R1:W-:Y:S01]  /*26490*/  STS.U8 [R5+UR10+0xf880], R73 ;  /* 0x00f8804905007988 */ /* 0x0003e2000800000a */
[----:B0-----:R-:W-:Y:S01]  /*264a0*/  PRMT R30, RZ, 0x7610, R30 ;  /* 0x00007610ff1e7816 */ /* 0x001fe2000000001e */
[----:B-1----:R-:W-:-:S02]  /*264b0*/  @!P1 IMAD.MOV.U32 R32, RZ, RZ, R40 ;  /* 0x000000ffff209224 */ /* 0x002fc400078e0028 */
[----:B------:R-:W-:Y:S01]  /*264c0*/  @!P1 IMAD.MOV.U32 R33, RZ, RZ, R41 ;  /* 0x000000ffff219224 */ /* 0x000fe200078e0029 */
[----:B------:R-:W4:Y:S04]  /*264d0*/  LDL R40, [R1+0x2c0] ;  /* 0x0002c00001287983 */ /* 0x000f280000100800 */
[----:B------:R-:W4:Y:S01]  /*264e0*/  LDL R41, [R1+0x2bc] ;  /* 0x0002bc0001297983 */ /* 0x000f220000100800 */
[----:B------:R-:W-:-:S03]  /*264f0*/  PRMT R31, RZ, 0x7610, R31 ;  /* 0x00007610ff1f7816 */ /* 0x000fc6000000001f */
[----:B------:R-:W4:Y:S04]  /*26500*/  LDL R73, [R1+0x2c4] ;  /* 0x0002c40001497983 */ /* 0x000f280000100800 */
[----:B------:R0:W4:Y:S02]  /*26510*/  @!P1 LDG.E.U8 R30, desc[UR24][R32.64] ;  /* 0x00000018201e9981 */ /* 0x000124000c1e1100 */
[----:B0-----:R-:W-:Y:S02]  /*26520*/  PRMT R33, RZ, 0x7610, R33 ;  /* 0x00007610ff217816 */ /* 0x001fe40000000021 */
[----:B------:R0:W4:Y:S02]  /*26530*/  @!P1 LDG.E.U8 R31, desc[UR24][R34.64] ;  /* 0x00000018221f9981 */ /* 0x000124000c1e1100 */
[----:B0-----:R-:W-:-:S02]  /*26540*/  @!P1 IMAD.MOV.U32 R35, RZ, RZ, R43 ;  /* 0x000000ffff239224 */ /* 0x001fc400078e002b */
[----:B------:R-:W-:Y:S01]  /*26550*/  @!P1 IMAD.MOV.U32 R34, RZ, RZ, R42 ;  /* 0x000000ffff229224 */ /* 0x000fe200078e002a */
[----:B------:R-:W4:Y:S04]  /*26560*/  LDL R43, [R1+0x2dc] ;  /* 0x0002dc00012b7983 */ /* 0x000f280000100800 */
        /* <DEDUP_REMOVED lines=13> */
[----:B0-----:R-:W3:Y:S01]  /*26640*/  LDL R75, [R1+0x304] ;  /* 0x00030400014b7983 */ /* 0x001ee20000100800 */
[----:B-1----:R-:W-:Y:S01]  /*26650*/  PRMT R37, RZ, 0x7610, R37 ;  /* 0x00007610ff257816 */ /* 0x002fe20000000025 */
[----:B--2---:R-:W-:-:S02]  /*26660*/  @!P1 IMAD.MOV.U32 R38, RZ, RZ, R44 ;  /* 0x000000ffff269224 */ /* 0x004fc400078e002c */
[----:B------:R-:W-:Y:S01]  /*26670*/  @!P1 IMAD.MOV.U32 R39, RZ, RZ, R45 ;  /* 0x000000ffff279224 */ /* 0x000fe200078e002d */
[----:B------:R-:W2:Y:S04]  /*26680*/  LDL R44, [R1+0x300] ;  /* 0x00030000012c7983 */ /* 0x000ea80000100800 */
[----:B------:R-:W2:Y:S01]  /*26690*/  LDL R45, [R1+0x2fc] ;  /* 0x0002fc00012d7983 */ /* 0x000ea20000100800 */
[----:B------:R-:W-:-:S03]  /*266a0*/  PRMT R36, RZ, 0x7610, R36 ;  /* 0x00007610ff247816 */ /* 0x000fc60000000024 */
[----:B------:R0:W-:Y:S04]  /*266b0*/  STS.U8 [R5+UR10+0xfe80], R79 ;  /* 0x00fe804f05007988 */ /* 0x0001e8000800000a */
[----:B------:R-:W2:Y:S04]  /*266c0*/  @!P1 LDG.E.U8 R36, desc[UR24][R38.64] ;  /* 0x0000001826249981 */ /* 0x000ea8000c1e1100 */
[----:B----4-:R1:W4:Y:S04]  /*266d0*/  @!P1 LDG.E.U8 R37, desc[UR24][R40.64] ;  /* 0x0000001828259981 */ /* 0x010328000c1e1100 */
[----:B0-----:R-:W4:Y:S01]  /*266e0*/  LDL R79, [R1+0x33c] ;  /* 0x00033c00014f7983 */ /* 0x001f220000100800 */
[----:B-1----:R-:W-:-:S02]  /*266f0*/  @!P1 IMAD.MOV.U32 R40, RZ, RZ, R72 ;  /* 0x000000ffff289224 */ /* 0x002fc400078e0048 */
[----:B------:R-:W-:Y:S01]  /*26700*/  @!P1 IMAD.MOV.U32 R41, RZ, RZ, R73 ;  /* 0x000000ffff299224 */ /* 0x000fe200078e0049 */
[----:B------:R-:W4:Y:S04]  /*26710*/  LDL R72, [R1+0x320] ;  /* 0x0003200001487983 */ /* 0x000f280000100800 */
[----:B------:R-:W4:Y:S01]  /*26720*/  LDL R73, [R1+0x31c] ;  /* 0x00031c0001497983 */ /* 0x000f220000100800 */
[----:B------:R-:W-:-:S06]  /*26730*/  PRMT R39, RZ, 0x7610, R39 ;  /* 0x00007610ff277816 */ /* 0x000fcc0000000027 */
[----:B------:R3:W4:Y:S02]  /*26740*/  @!P1 LDG.E.U8 R39, desc[UR24][R42.64] ;  /* 0x000000182a279981 */ /* 0x000724000c1e1100 */
[----:B---3--:R-:W-:Y:S02]  /*26750*/  @!P1 IMAD.MOV.U32 R42, RZ, RZ, R67 ;  /* 0x000000ffff2a9224 */ /* 0x008fe400078e0043 */
[----:B------:R-:W3:Y:S01]  /*26760*/  LDL R67, [R1+0x360] ;  /* 0x0003600001437983 */ /* 0x000ee20000100800 */
[----:B------:R-:W-:-:S03]  /*26770*/  @!P1 IMAD.MOV.U32 R43, RZ, RZ, R71 ;  /* 0x000000ffff2b9224 */ /* 0x000fc600078e0047 */
[----:B------:R-:W3:Y:S01]  /*26780*/  LDL R71, [R1+0x35c] ;  /* 0x00035c0001477983 */ /* 0x000ee20000100800 */
[----:B------:R-:W-:-:S03]  /*26790*/  PRMT R38, RZ, 0x7610, R38 ;  /* 0x00007610ff267816 */ /* 0x000fc60000000026 */
[----:B------:R0:W-:Y:S04]  /*267a0*/  STS.U8 [R5+UR10+0xfc80], R77 ;  /* 0x00fc804d05007988 */ /* 0x0001e8000800000a */
[----:B------:R1:W3:Y:S04]  /*267b0*/  @!P1 LDG.E.U8 R38, desc[UR24][R40.64] ;  /* 0x0000001828269981 */ /* 0x0002e8000c1e1100 */
[----:B0-----:R-:W3:Y:S01]  /*267c0*/  LDL R77, [R1+0x37c] ;  /* 0x00037c00014d7983 */ /* 0x001ee20000100800 */
[----:B-1----:R-:W-:Y:S02]  /*267d0*/  PRMT R40, RZ, 0x7610, R40 ;  /* 0x00007610ff287816 */ /* 0x002fe40000000028 */
[----:B------:R-:W-:-:S04]  /*267e0*/  PRMT R41, RZ, 0x7610, R41 ;  /* 0x00007610ff297816 */ /* 0x000fc80000000029 */
[----:B------:R0:W3:Y:S02]  /*267f0*/  @!P1 LDG.E.U8 R40, desc[UR24][R42.64] ;  /* 0x000000182a289981 */ /* 0x0000e4000c1e1100 */
[----:B0-----:R-:W-:Y:S02]  /*26800*/  PRMT R42, RZ, 0x7610, R42 ;  /* 0x00007610ff2a7816 */ /* 0x001fe4000000002a */
[----:B------:R-:W-:Y:S01]  /*26810*/  PRMT R43, RZ, 0x7610, R43 ;  /* 0x00007610ff2b7816 */ /* 0x000fe2000000002b */
[----:B--2---:R0:W2:Y:S02]  /*26820*/  @!P1 LDG.E.U8 R41, desc[UR24][R44.64] ;  /* 0x000000182c299981 */ /* 0x0040a4000c1e1100 */
[----:B0-----:R-:W-:Y:S02]  /*26830*/  @!P1 IMAD.MOV.U32 R44, RZ, RZ, R74 ;  /* 0x000000ffff2c9224 */ /* 0x001fe400078e004a */
[----:B------:R-:W-:Y:S01]  /*26840*/  @!P1 IMAD.MOV.U32 R45, RZ, RZ, R75 ;  /* 0x000000ffff2d9224 */ /* 0x000fe200078e004b */
[----:B------:R-:W2:Y:S04]  /*26850*/  LDL R74, [R1+0x3a0] ;  /* 0x0003a000014a7983 */ /* 0x000ea80000100800 */
[----:B------:R-:W2:Y:S04]  /*26860*/  LDL R75, [R1+0x39c] ;  /* 0x00039c00014b7983 */ /* 0x000ea80000100800 */
[----:B------:R4:W2:Y:S01]  /*26870*/  @!P1 LDG.E.U8 R42, desc[UR24][R44.64] ;  /* 0x000000182c2a9981 */ /* 0x0008a2000c1e1100 */
[----:B------:R-:W-:Y:S01]  /*26880*/  PRMT R46, RZ, 0x7610, R46 ;  /* 0x00007610ff2e7816 */ /* 0x000fe2000000002e */
[----:B----4-:R-:W-:-:S02]  /*26890*/  @!P1 IMAD.MOV.U32 R44, RZ, RZ, R72 ;  /* 0x000000ffff2c9224 */ /* 0x010fc400078e0048 */
[----:B------:R-:W-:Y:S01]  /*268a0*/  @!P1 IMAD.MOV.U32 R45, RZ, RZ, R73 ;  /* 0x000000ffff2d9224 */ /* 0x000fe200078e0049 */
[----:B------:R-:W4:Y:S04]  /*268b0*/  LDL R72, [R1+0x3c0] ;  /* 0x0003c00001487983 */ /* 0x000f280000100800 */
[----:B------:R0:W4:Y:S04]  /*268c0*/  @!P1 LDG.E.U8 R43, desc[UR24][R44.64] ;  /* 0x000000182c2b9981 */ /* 0x000128000c1e1100 */
[----:B------:R-:W4:Y:S01]  /*268d0*/  LDL R73, [R1+0x3bc] ;  /* 0x0003bc0001497983 */ /* 0x000f220000100800 */
[----:B0-----:R-:W-:-:S02]  /*268e0*/  @!P1 IMAD.MOV.U32 R44, RZ, RZ, R78 ;  /* 0x000000ffff2c9224 */ /* 0x001fc400078e004e */
[----:B------:R-:W-:Y:S01]  /*268f0*/  @!P1 IMAD.MOV.U32 R45, RZ, RZ, R79 ;  /* 0x000000ffff2d9224 */ /* 0x000fe200078e004f */
[----:B------:R-:W-:Y:S01]  /*26900*/  PRMT R47, RZ, 0x7610, R47 ;  /* 0x00007610ff2f7816 */ /* 0x000fe2000000002f */
[----:B------:R0:W-:Y:S04]  /*26910*/  STS.U8 [R5+UR10+0xc280], R48 ;  /* 0x00c2803005007988 */ /* 0x0001e8000800000a */
[----:B------:R3:W4:Y:S04]  /*26920*/  @!P1 LDG.E.U8 R46, desc[UR24][R44.64] ;  /* 0x000000182c2e9981 */ /* 0x000728000c1e1100 */
[----:B------:R1:W-:Y:S04]  /*26930*/  STS.U8 [R5+UR10+0xe080], R49 ;  /* 0x00e0803105007988 */ /* 0x0003e8000800000a */
[----:B------:R-:W4:Y:S04]  /*26940*/  LDL R79, [R1+0x43c] ;  /* 0x00043c00014f7983 */ /* 0x000f280000100800 */
[----:B------:R-:W4:Y:S01]  /*26950*/  LDL R78, [R1+0x440] ;  /* 0x00044000014e7983 */ /* 0x000f220000100800 */
[----:B---3--:R-:W-:-:S03]  /*26960*/  @!P1 IMAD.MOV.U32 R44, RZ, RZ, R67 ;  /* 0x000000ffff2c9224 */ /* 0x008fc600078e0043 */
[----:B------:R-:W3:Y:S01]  /*26970*/  LDL R67, [R1+0x3e0] ;  /* 0x0003e00001437983 */ /* 0x000ee20000100800 */
[----:B------:R-:W-:-:S03]  /*26980*/  @!P1 IMAD.MOV.U32 R45, RZ, RZ, R71 ;  /* 0x000000ffff2d9224 */ /* 0x000fc600078e0047 */
[----:B------:R-:W3:Y:S01]  /*26990*/  LDL R71, [R1+0x3dc] ;  /* 0x0003dc0001477983 */ /* 0x000ee20000100800 */
[----:B0-----:R-:W-:-:S03]  /*269a0*/  PRMT R48, RZ, 0x7610, R48 ;  /* 0x00007610ff307816 */ /* 0x001fc60000000030 */
[----:B------:R0:W3:Y:S02]  /*269b0*/  @!P1 LDG.E.U8 R47, desc[UR24][R44.64] ;  /* 0x000000182c2f9981 */ /* 0x0000e4000c1e1100 */
[----:B0-----:R-:W-:Y:S02]  /*269c0*/  @!P1 IMAD.MOV.U32 R44, RZ, RZ, R76 ;  /* 0x000000ffff2c9224 */ /* 0x001fe400078e004c */
[----:B------:R-:W-:Y:S01]  /*269d0*/  @!P1 IMAD.MOV.U32 R45, RZ, RZ, R77 ;  /* 0x000000ffff2d9224 */ /* 0x000fe200078e004d */
[----:B------:R-:W3:Y:S04]  /*269e0*/  LDL R76, [R1+0x400] ;  /* 0x00040000014c7983 */ /* 0x000ee80000100800 */
[----:B------:R-:W3:Y:S04]  /*269f0*/  LDL R77, [R1+0x3fc] ;  /* 0x0003fc00014d7983 */ /* 0x000ee80000100800 */
[----:B------:R2:W3:Y:S01]  /*26a00*/  @!P1 LDG.E.U8 R48, desc[UR24][R44.64] ;  /* 0x000000182c309981 */ /* 0x0004e2000c1e1100 */
[----:B-1----:R-:W-:-:S03]  /*26a10*/  PRMT R49, RZ, 0x7610, R49 ;  /* 0x00007610ff317816 */ /* 0x002fc60000000031 */
[----:B------:R0:W-:Y:S02]  /*26a20*/  STS.U8 [R5+UR10+0xc080], R50 ;  /* 0x00c0803205007988 */ /* 0x0001e4000800000a */
[----:B0-----:R-:W-:Y:S01]  /*26a30*/  PRMT R50, RZ, 0x7610, R50 ;  /* 0x00007610ff327816 */ /* 0x001fe20000000032 */
[----:B--2---:R-:W-:Y:S02]  /*26a40*/  @!P1 IMAD.MOV.U32 R44, RZ, RZ, R74 ;  /* 0x000000ffff2c9224 */ /* 0x004fe400078e004a */
[----:B------:R-:W2:Y:S01]  /*26a50*/  LDL R74, [R1+0x420] ;  /* 0x00042000014a7983 */ /* 0x000ea20000100800 */
[----:B------:R-:W-:-:S03]  /*26a60*/  @!P1 IMAD.MOV.U32 R45, RZ, RZ, R75 ;  /* 0x000000ffff2d9224 */ /* 0x000fc600078e004b */
[----:B------:R-:W2:Y:S04]  /*26a70*/  LDL R75, [R1+0x41c] ;  /* 0x00041c00014b7983 */ /* 0x000ea80000100800 */
[----:B------:R4:W2:Y:S02]  /*26a80*/  @!P1 LDG.E.U8 R49, desc[UR24][R44.64] ;  /* 0x000000182c319981 */ /* 0x0008a4000c1e1100 */
[----:B----4-:R-:W-:Y:S02]  /*26a90*/  @!P1 IMAD.MOV.U32 R44, RZ, RZ, R72 ;  /* 0x000000ffff2c9224 */ /* 0x010fe400078e0048 */
[----:B------:R-:W4:Y:S01]  /*26aa0*/  LDL R72, [R1+0x230] ;  /* 0x0002300001487983 */ /* 0x000f220000100800 */
[----:B------:R-:W-:-:S03]  /*26ab0*/  @!P1 IMAD.MOV.U32 R45, RZ, RZ, R73 ;  /* 0x000000ffff2d9224 */ /* 0x000fc600078e0049 */
[----:B------:R-:W4:Y:S04]  /*26ac0*/  LDL R73, [R1+0x22c] ;  /* 0x00022c0001497983 */ /* 0x000f280000100800 */
[----:B------:R3:W4:Y:S02]  /*26ad0*/  @!P1 LDG.E.U8 R50, desc[UR24][R44.64] ;  /* 0x000000182c329981 */ /* 0x000724000c1e1100 */
[----:B---3--:R-:W-:Y:S02]  /*26ae0*/  @!P1 IMAD.MOV.U32 R44, RZ, RZ, R67 ;  /* 0x000000ffff2c9224 */ /* 0x008fe400078e0043 */
[----:B------:R-:W3:Y:S01]  /*26af0*/  LDL R67, [R1+0x328] ;  /* 0x0003280001437983 */ /* 0x000ee20000100800 */
[----:B------:R-:W-:-:S03]  /*26b00*/  @!P1 IMAD.MOV.U32 R45, RZ, RZ, R71 ;  /* 0x000000ffff2d9224 */ /* 0x000fc600078e0047 */
        /* <DEDUP_REMOVED lines=9> */
[----:B------:R-:W3:Y:S01]  /*26ba0*/  LDL R76, [R1+0x348] ;  /* 0x00034800014c7983 */ /* 0x000ee20000100800 */
[----:B-1----:R-:W-:-:S03]  /*26bb0*/  PRMT R53, RZ, 0x7610, R53 ;  /* 0x00007610ff357816 */ /* 0x002fc60000000035 */
[----:B------:R2:W3:Y:S04]  /*26bc0*/  @!P1 LDG.E.U8 R52, desc[UR24][R44.64] ;  /* 0x000000182c349981 */ /* 0x0004e8000c1e1100 */
[----:B------:R-:W3:Y:S04]  /*26bd0*/  LDL R77, [R1+0x344] ;  /* 0x00034400014d7983 */ /* 0x000ee80000100800 */
[----:B------:R0:W-:Y:S01]  /*26be0*/  STS.U8 [R5+UR10+0xe880], R54 ;  /* 0x00e8803605007988 */ /* 0x0001e2000800000a */
[----:B--2---:R-:W-:Y:S02]  /*26bf0*/  @!P1 IMAD.MOV.U32 R44, RZ, RZ, R74 ;  /* 0x000000ffff2c9224 */ /* 0x004fe400078e004a */
[----:B------:R-:W-:Y:S01]  /*26c00*/  @!P1 IMAD.MOV.U32 R45, RZ, RZ, R75 ;  /* 0x000000ffff2d9224 */ /* 0x000fe200078e004b */
[----:B0-----:R-:W-:Y:S01]  /*26c10*/  PRMT R54, RZ, 0x7610, R54 ;  /* 0x00007610ff367816 */ /* 0x001fe20000000036 */
[----:B------:R-:W2:Y:S04]  /*26c20*/  LDL R75, [R1+0x364] ;  /* 0x00036400014b7983 */ /* 0x000ea80000100800 */
[----:B------:R0:W2:Y:S04]  /*26c30*/  @!P1 LDG.E.U8 R53, desc[UR24][R44.64] ;  /* 0x000000182c359981 */ /* 0x0000a8000c1e1100 */
[----:B------:R-:W2:Y:S01]  /*26c40*/  LDL R74, [R1+0x368] ;  /* 0x00036800014a7983 */ /* 0x000ea20000100800 */
[----:B0-----:R-:W-:-:S02]  /*26c50*/  @!P1 IMAD.MOV.U32 R44, RZ, RZ, R78 ;  /* 0x000000ffff2c9224 */ /* 0x001fc400078e004e */
[----:B------:R-:W-:Y:S01]  /*26c60*/  @!P1 IMAD.MOV.U32 R45, RZ, RZ, R79 ;  /* 0x000000ffff2d9224 */ /* 0x000fe200078e004f */
[----:B------:R-:W-:Y:S01]  /*26c70*/  LOP3.LUT R6, R6, 0x7f, RZ, 0xc0, !PT ;  /* 0x0000007f06067812 */ /* 0x000fe200078ec0ff */
[----:B------:R0:W-:Y:S04]  /*26c80*/  STS.U8 [R5+UR10+0xea80], R56 ;  /* 0x00ea803805007988 */ /* 0x0001e8000800000a */
[----:B------:R4:W2:Y:S04]  /*26c90*/  @!P1 LDG.E.U8 R54, desc[UR24][R44.64] ;  /* 0x000000182c369981 */ /* 0x0008a8000c1e1100 */
[----:B------:R-:W-:Y:S04]  /*26ca0*/  STS.U8 [R5+UR10+0xec80], R58 ;  /* 0x00ec803a05007988 */ /* 0x000fe8000800000a */
[----:B------:R-:W-:Y:S01]  /*26cb0*/  STS.U8 [R5+UR10+0xee80], R60 ;  /* 0x00ee803c05007988 */ /* 0x000fe2000800000a */
[----:B----4-:R-:W-:-:S02]  /*26cc0*/  @!P1 IMAD.MOV.U32 R44, RZ, RZ, R72 ;  /* 0x000000ffff2c9224 */ /* 0x010fc400078e0048 */
[----:B------:R-:W-:Y:S01]  /*26cd0*/  @!P1 IMAD.MOV.U32 R45, RZ, RZ, R73 ;  /* 0x000000ffff2d9224 */ /* 0x000fe200078e0049 */
[----:B------:R-:W4:Y:S04]  /*26ce0*/  LDL R72, [R1+0x388] ;  /* 0x0003880001487983 */ /* 0x000f280000100800 */
[----:B------:R-:W4:Y:S04]  /*26cf0*/  LDL R73, [R1+0x384] ;  /* 0x0003840001497983 */ /* 0x000f280000100800 */
[----:B------:R3:W4:Y:S04]  /*26d00*/  @!P1 LDG.E.U8 R55, desc[UR24][R44.64] ;  /* 0x000000182c379981 */ /* 0x000728000c1e1100 */
[----:B------:R-:W-:Y:S04]  /*26d10*/  STS.U8 [R5+UR10+0xf080], R62 ;  /* 0x00f0803e05007988 */ /* 0x000fe8000800000a */
[----:B------:R-:W-:Y:S04]  /*26d20*/  STS.U8 [R5+UR10+0xf280], R64 ;  /* 0x00f2804005007988 */ /* 0x000fe8000800000a */
[----:B------:R-:W-:Y:S04]  /*26d30*/  STS.U8 [R5+UR10+0xf480], R66 ;  /* 0x00f4804205007988 */ /* 0x000fe8000800000a */
[----:B------:R-:W4:Y:S04]  /*26d40*/  LDL R79, [R1+0x3e4] ;  /* 0x0003e400014f7983 */ /* 0x000f280000100800 */
[----:B------:R-:W4:Y:S01]  /*26d50*/  LDL R78, [R1+0x3e8] ;  /* 0x0003e800014e7983 */ /* 0x000f220000100800 */
[----:B---3--:R-:W-:-:S03]  /*26d60*/  @!P1 IMAD.MOV.U32 R44, RZ, RZ, R67 ;  /* 0x000000ffff2c9224 */ /* 0x008fc600078e0043 */
[----:B------:R-:W3:Y:S01]  /*26d70*/  LDL R67, [R1+0x3a8] ;  /* 0x0003a80001437983 */ /* 0x000ee20000100800 */
[----:B------:R-:W-:-:S03]  /*26d80*/  @!P1 IMAD.MOV.U32 R45, RZ, RZ, R71 ;  /* 0x000000ffff2d9224 */ /* 0x000fc600078e0047 */
[----:B------:R-:W3:Y:S01]  /*26d90*/  LDL R71, [R1+0x3a4] ;  /* 0x0003a40001477983 */ /* 0x000ee20000100800 */
[----:B------:R-:W-:-:S05]  /*26da0*/  LOP3.LUT R6, R6, 0x20, RZ, 0x3c, !PT ;  /* 0x0000002006067812 */ /* 0x000fca00078e3cff */
[----:B------:R1:W-:Y:S01]  /*26db0*/  STS.U8 [R6+UR10+0xc100], R81 ;  /* 0x00c1005106007988 */ /* 0x0003e2000800000a */
[----:B0-----:R-:W-:Y:S02]  /*26dc0*/  PRMT R56, RZ, 0x7610, R56 ;  /* 0x00007610ff387816 */ /* 0x001fe40000000038 */
[----:B------:R-:W-:-:S04]  /*26dd0*/  PRMT R57, RZ, 0x7610, R57 ;  /* 0x00007610ff397816 */ /* 0x000fc80000000039 */
[----:B------:R0:W3:Y:S04]  /*26de0*/  @!P1 LDG.E.U8 R56, desc[UR24][R44.64] ;  /* 0x000000182c389981 */ /* 0x0000e8000c1e1100 */
[----:B-1----:R-:W3:Y:S01]  /*26df0*/  LDL R81, [R1+0x3c4] ;  /* 0x0003c40001517983 */ /* 0x002ee20000100800 */
[----:B------:R-:W-:Y:S02]  /*26e00*/  PRMT R58, RZ, 0x7610, R58 ;  /* 0x00007610ff3a7816 */ /* 0x000fe4000000003a */
[----:B------:R-:W-:Y:S01]  /*26e10*/  PRMT R59, RZ, 0x7610, R59 ;  /* 0x00007610ff3b7816 */ /* 0x000fe2000000003b */
[----:B0-----:R-:W-:Y:S02]  /*26e20*/  @!P1 IMAD.MOV.U32 R44, RZ, RZ, R76 ;  /* 0x000000ffff2c9224 */ /* 0x001fe400078e004c */
[----:B------:R-:W3:Y:S01]  /*26e30*/  LDL R76, [R1+0x408] ;  /* 0x00040800014c7983 */ /* 0x000ee20000100800 */
[----:B------:R-:W-:-:S03]  /*26e40*/  @!P1 IMAD.MOV.U32 R45, RZ, RZ, R77 ;  /* 0x000000ffff2d9224 */ /* 0x000fc600078e004d */
[----:B------:R-:W3:Y:S04]  /*26e50*/  LDL R77, [R1+0x404] ;  /* 0x00040400014d7983 */ /* 0x000ee80000100800 */
[----:B------:R2:W3:Y:S02]  /*26e60*/  @!P1 LDG.E.U8 R57, desc[UR24][R44.64] ;  /* 0x000000182c399981 */ /* 0x0004e4000c1e1100 */
        /* <DEDUP_REMOVED lines=13> */
[----:B------:R-:W3:Y:S01]  /*26f40*/  LDL R71, [R1+0x560] ;  /* 0x0005600001477983 */ /* 0x000ee20000100800 */
[----:B------:R-:W-:Y:S02]  /*26f50*/  PRMT R60, RZ, 0x7610, R60 ;  /* 0x00007610ff3c7816 */ /* 0x000fe4000000003c */
[----:B------:R-:W-:-:S04]  /*26f60*/  PRMT R61, RZ, 0x7610, R61 ;  /* 0x00007610ff3d7816 */ /* 0x000fc8000000003d */
[----:B------:R0:W3:Y:S01]  /*26f70*/  @!P1 LDG.E.U8 R60, desc[UR24][R44.64] ;  /* 0x000000182c3c9981 */ /* 0x0000e2000c1e1100 */
[----:B------:R-:W-:Y:S01]  /*26f80*/  PRMT R62, RZ, 0x7610, R62 ;  /* 0x00007610ff3e7816 */ /* 0x000fe2000000003e */
[----:B0-----:R-:W-:Y:S02]  /*26f90*/  @!P1 IMAD.MOV.U32 R44, RZ, RZ, R80 ;  /* 0x000000ffff2c9224 */ /* 0x001fe400078e0050 */
[----:B------:R-:W-:-:S05]  /*26fa0*/  @!P1 IMAD.MOV.U32 R45, RZ, RZ, R81 ;  /* 0x000000ffff2d9224 */ /* 0x000fca00078e0051 */
        /* <DEDUP_REMOVED lines=10> */
[----:B--2---:R-:W-:Y:S02]  /*27050*/  @!P1 IMAD.MOV.U32 R44, RZ, RZ, R74 ;  /* 0x000000ffff2c9224 */ /* 0x004fe400078e004a */
[----:B------:R-:W-:-:S05]  /*27060*/  @!P1 IMAD.MOV.U32 R45, RZ, RZ, R75 ;  /* 0x000000ffff2d9224 */ /* 0x000fca00078e004b */
[----:B------:R4:W2:Y:S01]  /*27070*/  @!P1 LDG.E.U8 R64, desc[UR24][R44.64] ;  /* 0x000000182c409981 */ /* 0x0008a2000c1e1100 */
[----:B------:R-:W-:Y:S01]  /*27080*/  PRMT R66, RZ, 0x7610, R66 ;  /* 0x00007610ff427816 */ /* 0x000fe20000000042 */
[----:B----4-:R-:W-:Y:S02]  /*27090*/  @!P1 IMAD.MOV.U32 R44, RZ, RZ, R72 ;  /* 0x000000ffff2c9224 */ /* 0x010fe400078e0048 */
[----:B------:R-:W-:-:S05]  /*270a0*/  @!P1 IMAD.MOV.U32 R45, RZ, RZ, R73 ;  /* 0x000000ffff2d9224 */ /* 0x000fca00078e0049 */
[----:B------:R3:W4:Y:S02]  /*270b0*/  @!P1 LDG.E.U8 R65, desc[UR24][R44.64] ;  /* 0x000000182c419981 */ /* 0x000724000c1e1100 */
[----:B---3--:R-:W-:Y:S02]  /*270c0*/  @!P1 IMAD.MOV.U32 R44, RZ, RZ, R67 ;  /* 0x000000ffff2c9224 */ /* 0x008fe400078e0043 */
[----:B------:R-:W-:-:S05]  /*270d0*/  @!P1 IMAD.MOV.U32 R45, RZ, RZ, R71 ;  /* 0x000000ffff2d9224 */ /* 0x000fca00078e0047 */
[----:B------:R-:W3:Y:S01]  /*270e0*/  @!P1 LDG.E.U8 R66, desc[UR24][R44.64] ;  /* 0x000000182c429981 */ /* 0x000ee2000c1e1100 */
[----:B------:R-:W0:Y:S03]  /*270f0*/  S2R R7, SR_TID.X ;  /* 0x0000000000077919 */ /* 0x000e260000002100 */
[----:B------:R1:W-:Y:S04]  /*27100*/  STS.U8 [R6+UR10+0xc300], R83 ;  /* 0x00c3005306007988 */ /* 0x0003e8000800000a */
[----:B------:R1:W-:Y:S04]  /*27110*/  STS.U8 [R6+UR10+0xc500], R85 ;  /* 0x00c5005506007988 */ /* 0x0003e8000800000a */
[----:B------:R1:W-:Y:S04]  /*27120*/  STS.U8 [R6+UR10+0xc700], R87 ;  /* 0x00c7005706007988 */ /* 0x0003e8000800000a */
[----:B------:R1:W-:Y:S04]  /*27130*/  STS.U8 [R6+UR10+0xc900], R89 ;  /* 0x00c9005906007988 */ /* 0x0003e8000800000a */
[----:B------:R1:W-:Y:S04]  /*27140*/  STS.U8 [R6+UR10+0xcb00], R91 ;  /* 0x00cb005b06007988 */ /* 0x0003e8000800000a */
[----:B------:R1:W-:Y:S01]  /*27150*/  STS.U8 [R6+UR10+0xcd00], R92 ;  /* 0x00cd005c06007988 */ /* 0x0003e2000800000a */
[----:B0-----:R-:W-:-:S04]  /*27160*/  LOP3.LUT R7, R7, 0x7f, RZ, 0xc0, !PT ;  /* 0x0000007f07077812 */ /* 0x001fc800078ec0ff */
[----:B------:R-:W-:Y:S01]  /*27170*/  LOP3.LUT R7, R7, 0x30, RZ, 0x3c, !PT ;  /* 0x0000003007077812 */ /* 0x000fe200078e3cff */
        /* <DEDUP_REMOVED lines=54> */
[----:B--2---:R1:W-:Y:S04]  /*274e0*/  STS.U8 [R7+UR10+0xfb80], R64 ;  /* 0x00fb804007007988 */ /* 0x0043e8000800000a */
[----:B----4-:R1:W-:Y:S01]  /*274f0*/  STS.U8 [R7+UR10+0xfd80], R65 ;  /* 0x00fd804107007988 */ /* 0x0103e2000800000a */
[----:B------:R-:W-:Y:S01]  /*27500*/  ULEA UR11, UR22, UR10, 0x3 ;  /* 0x0000000a160b7291 */ /* 0x000fe2000f8e18ff */
[----:B------:R-:W-:-:S03]  /*27510*/  UMOV UR4, UR5 ;  /* 0x0000000500047c82 */ /* 0x000fc60008000000 */
[----:B------:R-:W-:Y:S01]  /*27520*/  UIADD3 UR11, UPT, UPT, UR11, 0x10000, URZ ;  /* 0x000100000b0b7890 */ /* 0x000fe2000fffe0ff */
[----:B---3--:R1:W-:Y:S01]  /*27530*/  STS.U8 [R7+UR10+0xff80], R66 ;  /* 0x00ff804207007988 */ /* 0x0083e2000800000a */
[----:B------:R0:W-:Y:S06]  /*27540*/  MEMBAR.ALL.CTA ;  /* 0x0000000000007992 */ /* 0x0001ec0000008000 */
[----:B0-----:R-:W0:Y:S02]  /*27550*/  FENCE.VIEW.ASYNC.S ;  /* 0x00000000000073c6 */ /* 0x001e240000000000 */
[----:B0-----:R-:W-:Y:S06]  /*27560*/  BAR.SYNC.DEFER_BLOCKING 0x0 ;  /* 0x0000000000007b1d */ /* 0x001fec0000010000 */
[----:B------:R-:W-:Y:S05]  /*27570*/  @P0 BRA `(.L_x_9) ;  /* 0x0000000000500947 */ /* 0x000fea0003800000 */
[----:B------:R-:W-:Y:S02]  /*27580*/  UIADD3 UR31, UPT, UPT, UR8, 0x100, URZ ;  /* 0x00000100081f7890 */ /* 0x000fe4000fffe0ff */
[----:B------:R-:W-:Y:S01]  /*27590*/  UIADD3 UR38, UPT, UPT, UR8, 0x100, URZ ;  /* 0x0000010008267890 */ /* 0x000fe2000fffe0ff */
        /* <DEDUP_REMOVED lines=9> */
[----:B------:R0:W-:Y:S01]  /*27630*/  UTCQMMA gdesc[UR16], gdesc[UR12], tmem[UR8], tmem[UR18], idesc[UR19], UPT ;  /* 0x00ff120c100075ea */ /* 0x0001e2000b800308 */
[----:B------:R-:W-:Y:S01]  /*27640*/  UMOV UR40, 0x0 ;  /* 0x0000000000287882 */ /* 0x000fe20000000000 */
[----:B------:R-:W-:Y:S01]  /*27650*/  UMOV UR41, 0x8408010 ;  /* 0x0840801000297882 */ /* 0x000fe20000000000 */
[----:B------:R0:W-:Y:S01]  /*27660*/  UTCQMMA gdesc[UR32], gdesc[UR14], tmem[UR8], tmem[UR34], idesc[UR35], UPT ;  /* 0x00ff220e200075ea */ /* 0x0001e2000b800308 */
[----:B------:R-:W-:Y:S01]  /*27670*/  UMOV UR5, UR6 ;  /* 0x0000000600057c82 */ /* 0x000fe20008000000 */
[----:B------:R0:W-:Y:S01]  /*27680*/  UTCQMMA gdesc[UR26], gdesc[UR12], tmem[UR31], tmem[UR36], idesc[UR37], UPT ;  /* 0x00ff240c1a0075ea */ /* 0x0001e2000b80031f */
[----:B------:R0:W-:Y:S01]  /*27690*/  UTCQMMA gdesc[UR28], gdesc[UR14], tmem[UR38], tmem[UR40], idesc[UR41], UPT ;  /* 0x00ff280e1c0075ea */ /* 0x0001e2000b800326 */
[----:B------:R0:W-:Y:S01]  /*276a0*/  UTCBAR [UR5], URZ ;  /* 0x000000ff050073e9 */ /* 0x0001e200080000ff */
[----:B------:R-:W-:Y:S01]  /*276b0*/  NOP ;  /* 0x0000000000007918 */ /* 0x000fe20000000000 */
.L_x_9:
[----:B-1----:R-:W2:Y:S04]  /*276c0*/  LDL R9, [R1+0x8f4] ;  /* 0x0008f40001097983 */ /* 0x002ea80000100800 */
[----:B------:R-:W2:Y:S01]  /*276d0*/  LDL.LU R8, [R1+0x8dc] ;  /* 0x0008dc0001087983 */ /* 0x000ea20000300800 */
[----:B------:R-:W-:-:S04]  /*276e0*/  UIADD3 UR22, UPT, UPT, UR22, 0x1, URZ ;  /* 0x0000000116167890 */ /* 0x000fc8000fffe0ff */
[----:B------:R-:W-:-:S04]  /*276f0*/  UISETP.GT.AND UP1, UPT, UR22, 0x1, UPT ;  /* 0x000000011600788c */ /* 0x000fc8000bf24270 */
[----:B0-----:R-:W-:Y:S02]  /*27700*/  USEL UR5, URZ, 0x1, !UP1 ;  /* 0x00000001ff057887 */ /* 0x001fe4000c800000 */
[----:B------:R-:W-:Y:S02]  /*27710*/  USEL UR22, UR22, URZ, !UP1 ;  /* 0x000000ff16167287 */ /* 0x000fe4000c800000 */
[----:B------:R-:W-:Y:S01]  /*27720*/  ULOP3.LUT UR5, UR4, UR5, URZ, 0x3c, !UPT ;  /* 0x0000000504057292 */ /* 0x000fe2000f8e3cff */
[----:B--2---:R-:W-:Y:S02]  /*27730*/  ISETP.NE.U32.AND P1, PT, R8, R9, PT ;  /* 0x000000090800720c */ /* 0x004fe40003f25070 */
[----:B------:R-:W2:Y:S01]  /*27740*/  LDL.LU R9, [R1+0x8e0] ;  /* 0x0008e00001097983 */ /* 0x000ea20000300800 */
[----:B------:R-:W-:-:S03]  /*27750*/  IMAD.U32 R8, RZ, RZ, UR4 ;  /* 0x00000004ff087e24 */ /* 0x000fc6000f8e00ff */
[----:B--2---:R0:W-:Y:S07]  /*27760*/  STL [R1+0x8dc], R9 ;  /* 0x0008dc0901007387 */ /* 0x0041ee0000100800 */
[----:B------:R-:W-:Y:S05]  /*27770*/  @P1 BRA `(.L_x_10) ;  /* 0xffffff1400501947 */ /* 0x000fea000383ffff */
.L_x_7:
[----:B0-----:R-:W0:Y:S01]  /*27780*/  LDC R9, c[0x0][0x3a0] ;  /* 0x0000e800ff097b82 */ /* 0x001e220000000800 */
[----:B------:R-:W1:Y:S01]  /*27790*/  LDCU UR5, c[0x0][0x39c] ;  /* 0x00007380ff0577ac */ /* 0x000e620008000800 */
[C---:B-----5:R-:W-:Y:S02]  /*277a0*/  VIADD R0, R68.reuse, 0x1 ;  /* 0x0000000144007836 */ /* 0x060fe40000000000 */
[C---:B------:R-:W-:Y:S01]  /*277b0*/  VIADD R4, R68.reuse, 0x2 ;  /* 0x0000000244047836 */ /* 0x040fe20000000000 */
[----:B------:R-:W2:Y:S01]  /*277c0*/  LDCU UR16, c[0x0][0x39c] ;  /* 0x00007380ff1077ac */ /* 0x000ea20008000800 */
[C---:B------:R-:W-:Y:S02]  /*277d0*/  VIADD R2, R68.reuse, 0x4 ;  /* 0x0000000444027836 */ /* 0x040fe40000000000 */
[----:B------:R-:W3:Y:S01]  /*277e0*/  LDC R71, c[0x0][0x3b4] ;  /* 0x0000ed00ff477b82 */ /* 0x000ee20000000800 */
[----:B------:R-:W4:Y:S01]  /*277f0*/  LDCU UR60, c[0x0][0x3b8] ;  /* 0x00007700ff3c77ac */ /* 0x000f220008000800 */
[----:B------:R-:W-:Y:S01]  /*27800*/  VIADD R3, R68, 0x3 ;  /* 0x0000000344037836 */ /* 0x000fe20000000000 */
[----:B------:R-:W0:Y:S01]  /*27810*/  LDCU UR18, c[0x0][0x39c] ;  /* 0x00007380ff1277ac */ /* 0x000e220008000800 */
[----:B------:R-:W0:Y:S01]  /*27820*/  LDCU UR17, c[0x0][0x39c] ;  /* 0x00007380ff1177ac */ /* 0x000e220008000800 */
[----:B-1----:R-:W-:Y:S01]  /*27830*/  ISETP.GE.AND P3, PT, R0, UR5, PT ;  /* 0x0000000500007c0c */ /* 0x002fe2000bf66270 */
[----:B------:R-:W1:Y:S01]  /*27840*/  LDCU.128 UR12, c[0x0][0x390] ;  /* 0x00007200ff0c77ac */ /* 0x000e620008000c00 */
[----:B--2---:R-:W-:Y:S01]  /*27850*/  ISETP.GE.AND P2, PT, R4, UR16, PT ;  /* 0x0000001004007c0c */ /* 0x004fe2000bf46270 */
[----:B0-----:R-:W-:Y:S01]  /*27860*/  VIADD R9, R9, 0x3f ;  /* 0x0000003f09097836 */ /* 0x001fe20000000000 */
[----:B------:R-:W0:Y:S01]  /*27870*/  LDCU UR19, c[0x0][0x39c] ;  /* 0x00007380ff1377ac */ /* 0x000e220008000800 */
[----:B----4-:R-:W-:-:S03]  /*27880*/  IMAD R4, R68, UR60, RZ ;  /* 0x0000003c44047c24 */ /* 0x010fc6000f8e02ff */
[----:B------:R-:W-:Y:S01]  /*27890*/  ISETP.GE.AND P4, PT, R9, 0x40, PT ;  /* 0x000000400900780c */ /* 0x000fe20003f86270 */
[----:B------:R-:W2:Y:S01]  /*278a0*/  LDCU UR22, c[0x0][0x39c] ;  /* 0x00007380ff1677ac */ /* 0x000ea20008000800 */
[----:B------:R-:W-:Y:S01]  /*278b0*/  ISETP.GE.AND P0, PT, R2, UR18, PT ;  /* 0x0000001202007c0c */ /* 0x000fe2000bf06270 */
[----:B---3--:R-:W-:Y:S01]  /*278c0*/  IMAD R0, R69, R71, RZ ;  /* 0x0000004745007224 */ /* 0x008fe200078e02ff */
[----:B------:R-:W-:Y:S01]  /*278d0*/  SHF.R.S32.HI R6, RZ, 0x1f, R4 ;  /* 0x0000001fff067819 */ /* 0x000fe20000011404 */
[----:B------:R-:W3:Y:S01]  /*278e0*/  LDCU.64 UR30, c[0x0][0x398] ;  /* 0x00007300ff1e77ac */ /* 0x000ee20008000a00 */
[----:B------:R-:W-:Y:S01]  /*278f0*/  ISETP.GE.AND P1, PT, R3, UR17, PT ;  /* 0x0000001103007c0c */ /* 0x000fe2000bf26270 */
[----:B------:R-:W-:Y:S01]  /*27900*/  VIADD R5, R4, UR60 ;  /* 0x0000003c04057c36 */ /* 0x000fe20008000000 */
[----:B------:R-:W4:Y:S01]  /*27910*/  LDCU.64 UR6, c[0x0][0x398] ;  /* 0x00007300ff0677ac */ /* 0x000f220008000a00 */
[----:B-1----:R-:W-:Y:S01]  /*27920*/  IADD3 R2, P6, PT, R0, UR12, RZ ;  /* 0x0000000c00027c10 */ /* 0x002fe2000ffde0ff */
[----:B------:R-:W-:-:S03]  /*27930*/  IMAD R71, R71, 0x80, R0 ;  /* 0x0000008047477824 */ /* 0x000fc600078e0200 */
[----:B------:R-:W-:Y:S09]  /*27940*/  @!P4 BRA `(.L_x_11) ;  /* 0x000000000010c947 */ /* 0x000ff20003800000 */
[----:B------:R-:W-:-:S06]  /*27950*/  USHF.L.U32 UR4, UR4, 0x1f, URZ ;  /* 0x0000001f04047899 */ /* 0x000fcc00080006ff */
[----:B------:R-:W-:-:S04]  /*27960*/  IMAD.U32 R3, RZ, RZ, UR4 ;  /* 0x00000004ff037e24 */ /* 0x000fc8000f8e00ff */
[----:B------:R-:W1:Y:S02]  /*27970*/  SYNCS.PHASECHK.TRANS64.TRYWAIT P4, [UR11], R3 ;  /* 0x00000003ff0075a7 */ /* 0x000e64000808110b */
[----:B-1----:R-:W-:Y:S05]  /*27980*/  @!P4 BRA `(.L_x_12) ;  /* 0x000001800030c947 */ /* 0x002fea0003800000 */
.L_x_11:
[----:B------:R-:W-:Y:S01]  /*27990*/  LEA.HI.X.SX32 R0, R0, UR13, 0x1, P6 ;  /* 0x0000000d00007c11 */ /* 0x000fe2000b0f0eff */
[----:B------:R-:W-:Y:S01]  /*279a0*/  VIADD R72, R5, UR60 ;  /* 0x0000003c05487c36 */ /* 0x000fe20008000000 */
[C---:B------:R-:W-:Y:S01]  /*279b0*/  IADD3 R3, P4, PT, R71.reuse, UR12, RZ ;  /* 0x0000000c47037c10 */ /* 0x040fe2000ff9e0ff */
[----:B------:R-:W-:Y:S01]  /*279c0*/  BAR.SYNC.DEFER_BLOCKING 0x0 ;  /* 0x0000000000007b1d */ /* 0x000fe20000010000 */
[CC--:B------:R-:W-:Y:S02]  /*279d0*/  IADD3 R10, P6, PT, R4.reuse, R2.reuse, RZ ;  /* 0x00000002040a7210 */ /* 0x0c0fe40007fde0ff */
[----:B------:R-:W-:Y:S02]  /*279e0*/  LEA.HI.X.SX32 R71, R71, UR13, 0x1, P4 ;  /* 0x0000000d47477c11 */ /* 0x000fe4000a0f0eff */
[-C--:B------:R-:W-:Y:S01]  /*279f0*/  IADD3 R8, P4, PT, R4, R3.reuse, RZ ;  /* 0x0000000304087210 */ /* 0x080fe20007f9e0ff */
[----:B------:R-:W-:Y:S01]  /*27a00*/  IMAD.X R11, R6, 0x1, R0, P6 ;  /* 0x00000001060b7824 */ /* 0x000fe200030e0600 */
[----:B------:R-:W-:Y:S01]  /*27a10*/  SHF.R.S32.HI R7, RZ, 0x1f, R5 ;  /* 0x0000001fff077819 */ /* 0x000fe20000011405 */
[----:B------:R-:W-:Y:S01]  /*27a20*/  VIADD R4, R72, UR60 ;  /* 0x0000003c48047c36 */ /* 0x000fe20008000000 */
[----:B------:R-:W1:Y:S01]  /*27a30*/  LDCU.64 UR4, c[0x0][0x398] ;  /* 0x00007300ff0477ac */ /* 0x000e620008000a00 */
[----:B------:R-:W-:Y:S01]  /*27a40*/  IMAD.X R9, R6, 0x1, R71, P4 ;  /* 0x0000000106097824 */ /* 0x000fe200020e0647 */
[----:B------:R5:W-:Y:S02]  /*27a50*/  STL.64 [R1+0x7a0], R10 ;  /* 0x0007a00a01007387 */ /* 0x000be40000100a00 */
[----:B------:R-:W-:Y:S01]  /*27a60*/  SHF.R.S32.HI R6, RZ, 0x1f, R4 ;  /* 0x0000001fff067819 */ /* 0x000fe20000011404 */
[----:B------:R-:W4:Y:S01]  /*27a70*/  LDCU.64 UR12, c[0x0][0x398] ;  /* 0x00007300ff0c77ac */ /* 0x000f220008000a00 */
[----:B------:R3:W-:Y:S01]  /*27a80*/  STL.64 [R1+0x798], R8 ;  /* 0x0007980801007387 */ /* 0x0007e20000100a00 */
[----:B------:R-:W2:Y:S01]  /*27a90*/  LDCU.64 UR20, c[0x0][0x398] ;  /* 0x00007300ff1477ac */ /* 0x000ea20008000a00 */
[----:B------:R-:W0:Y:S01]  /*27aa0*/  LDCU.64 UR16, c[0x0][0x398] ;  /* 0x00007300ff1077ac */ /* 0x000e220008000a00 */
[C---:B-----5:R-:W-:Y:S01]  /*27ab0*/  IADD3 R10, P6, PT, R5.reuse, R2, RZ ;  /* 0x00000002050a7210 */ /* 0x060fe20007fde0ff */
[----:B------:R-:W5:Y:S02]  /*27ac0*/  @!P5 SYNCS.CCTL.IV [UR10+0x10000] ;  /* 0x01000000ff00d9b1 */ /* 0x000f64000800000a */
[----:B-----5:R-:W-:Y:S01]  /*27ad0*/  BAR.SYNC.DEFER_BLOCKING 0x0 ;  /* 0x0000000000007b1d */ /* 0x020fe20000010000 */
[----:B---3--:R-:W-:Y:S01]  /*27ae0*/  IADD3 R8, P4, PT, R5, R3, RZ ;  /* 0x0000000305087210 */ /* 0x008fe20007f9e0ff */
[----:B------:R-:W-:Y:S01]  /*27af0*/  IMAD.X R11, R7, 0x1, R0, P6 ;  /* 0x00000001070b7824 */ /* 0x000fe200030e0600 */
[----:B------:R-:W-:-:S02]  /*27b00*/  SHF.R.S32.HI R5, RZ, 0x1f, R72 ;  /* 0x0000001fff057819 */ /* 0x000fc40000011448 */
[CC--:B------:R-:W-:Y:S01]  /*27b10*/  IADD3 R78, P6, PT, R72.reuse, R2.reuse, RZ ;  /* 0x00000002484e7210 */ /* 0x0c0fe20007fde0ff */
[--C-:B------:R-:W-:Y:S01]  /*27b20*/  IMAD.X R9, R7, 0x1, R71.reuse, P4 ;  /* 0x0000000107097824 */ /* 0x100fe200020e0647 */
[----:B------:R-:W-:Y:S01]  /*27b30*/  STL.64 [R1+0x708], R10 ;  /* 0x0007080a01007387 */ /* 0x000fe20000100a00 */
[----:B------:R-:W-:Y:S01]  /*27b40*/  ISETP.GE.AND P4, PT, R69, UR14, PT ;  /* 0x0000000e45007c0c */ /* 0x000fe2000bf86270 */
[----:B------:R-:W3:Y:S01]  /*27b50*/  LDCU.64 UR26, c[0x0][0x398] ;  /* 0x00007300ff1a77ac */ /* 0x000ee20008000a00 */
[C---:B------:R-:W-:Y:S01]  /*27b60*/  IMAD.X R79, R5.reuse, 0x1, R0, P6 ;  /* 0x00000001054f7824 */ /* 0x040fe200030e0600 */
[----:B------:R-:W-:Y:S01]  /*27b70*/  IADD3 R72, P6, PT, R72, R3, RZ ;  /* 0x0000000348487210 */ /* 0x000fe20007fde0ff */
[----:B------:R5:W-:Y:S01]  /*27b80*/  STL.64 [R1+0x700], R8 ;  /* 0x0007000801007387 */ /* 0x000be20000100a00 */
[----:B------:R-:W-:Y:S01]  /*27b90*/  ISETP.LT.AND P4, PT, R68, UR31, !P4 ;  /* 0x0000001f44007c0c */ /* 0x000fe2000e781270 */
[----:B------:R-:W0:Y:S02]  /*27ba0*/  LDCU.64 UR28, c[0x0][0x398] ;  /* 0x00007300ff1c77ac */ /* 0x000e240008000a00 */
[----:B------:R-:W-:Y:S01]  /*27bb0*/  IMAD.X R73, R5, 0x1, R71, P6 ;  /* 0x0000000105497824 */ /* 0x000fe200030e0647 */
[----:B------:R-:W-:Y:S01]  /*27bc0*/  STL [R1+0xe54], R78 ;  /* 0x000e544e01007387 */ /* 0x000fe20000100800 */
[C---:B------:R-:W-:Y:S01]  /*27bd0*/  VIADD R5, R4.reuse, UR60 ;  /* 0x0000003c04057c36 */ /* 0x040fe20008000000 */
[----:B------:R-:W0:Y:S02]  /*27be0*/  LDCU UR31, c[0x0][0x398] ;  /* 0x00007300ff1f77ac */ /* 0x000e240008000800 */
[----:B------:R-:W-:Y:S01]  /*27bf0*/  STL [R1+0xe50], R79 ;  /* 0x000e504f01007387 */ /* 0x000fe20000100800 */
[----:B------:R-:W0:Y:S01]  /*27c00*/  @!P5 SYNCS.CCTL.IV [UR10+0x10008] ;  /* 0x01000800ff00d9b1 */ /* 0x000e22000800000a */
[----:B-----5:R-:W-:-:S02]  /*27c10*/  IADD3 R8, P6, PT, R4, R2, RZ ;  /* 0x0000000204087210 */ /* 0x020fc40007fde0ff */
[----:B------:R-:W-:Y:S01]  /*27c20*/  STL [R1+0xe4c], R72 ;  /* 0x000e4c4801007387 */ /* 0x000fe20000100800 */
[C---:B------:R-:W-:Y:S01]  /*27c30*/  IADD3 R12, P5, PT, R5.reuse, R2, RZ ;  /* 0x00000002050c7210 */ /* 0x040fe20007fbe0ff */
[----:B------:R-:W5:Y:S01]  /*27c40*/  LDCU.64 UR10, c[0x0][0x398] ;  /* 0x00007300ff0a77ac */ /* 0x000f620008000a00 */
[----:B------:R-:W-:Y:S01]  /*27c50*/  IMAD.X R9, R6, 0x1, R0, P6 ;  /* 0x0000000106097824 */ /* 0x000fe200030e0600 */
[----:B------:R-:W-:Y:S01]  /*27c60*/  IADD3 R10, P6, PT, R4, R3, RZ ;  /* 0x00000003040a7210 */ /* 0x000fe20007fde0ff */
[----:B------:R-:W-:Y:S01]  /*27c70*/  STL [R1+0xe48], R73 ;  /* 0x000e484901007387 */ /* 0x000fe20000100800 */
[----:B------:R-:W-:Y:S01]  /*27c80*/  VIADD R4, R5, UR60 ;  /* 0x0000003c05047c36 */ /* 0x000fe20008000000 */
[----:B------:R-:W0:Y:S02]  /*27c90*/  LDCU UR32, c[0x0][0x398] ;  /* 0x00007300ff2077ac */ /* 0x000e240008000800 */
[----:B------:R-:W-:Y:S01]  /*27ca0*/  IMAD.X R11, R6, 0x1, R71, P6 ;  /* 0x00000001060b7824 */ /* 0x000fe200030e0647 */
[----:B------:R1:W-:Y:S01]  /*27cb0*/  STL.64 [R1+0x7c8], R8 ;  /* 0x0007c80801007387 */ /* 0x0003e20000100a00 */
[----:B------:R-:W-:Y:S01]  /*27cc0*/  SHF.R.S32.HI R7, RZ, 0x1f, R4 ;  /* 0x0000001fff077819 */ /* 0x000fe20000011404 */
[----:B------:R-:W0:Y:S02]  /*27cd0*/  LDCU UR33, c[0x0][0x398] ;  /* 0x00007300ff2177ac */ /* 0x000e240008000800 */
[----:B------:R2:W-:Y:S01]  /*27ce0*/  STL.64 [R1+0x858], R10 ;  /* 0x0008580a01007387 */ /* 0x0005e20000100a00 */
[----:B------:R-:W0:Y:S03]  /*27cf0*/  LDCU UR34, c[0x0][0x398] ;  /* 0x00007300ff2277ac */ /* 0x000e260008000800 */
[----:B------:R-:W-:Y:S01]  /*27d00*/  STL.64 [R1+0xec8], R70 ;  /* 0x000ec84601007387 */ /* 0x000fe20000100a00 */
[----:B------:R-:W0:Y:S01]  /*27d10*/  LDCU UR35, c[0x0][0x398] ;  /* 0x00007300ff2377ac */ /* 0x000e220008000800 */
[----:B-1----:R-:W-:-:S02]  /*27d20*/  SHF.R.S32.HI R8, RZ, 0x1f, R5 ;  /* 0x0000001fff087819 */ /* 0x002fc40000011405 */
[----:B------:R1:W-:Y:S01]  /*27d30*/  STL.64 [R1+0xec0], R68 ;  /* 0x000ec04401007387 */ /* 0x0003e20000100a00 */
[----:B------:R-:W0:Y:S01]  /*27d40*/  LDCU UR36, c[0x0][0x398] ;  /* 0x00007300ff2477ac */ /* 0x000e220008000800 */
[-C--:B--2---:R-:W-:Y:S01]  /*27d50*/  IADD3 R10, P6, PT, R5, R3.reuse, RZ ;  /* 0x00000003050a7210 */ /* 0x084fe20007fde0ff */
[--C-:B------:R-:W-:Y:S01]  /*27d60*/  IMAD.X R13, R8, 0x1, R0.reuse, P5 ;  /* 0x00000001080d7824 */ /* 0x100fe200028e0600 */
[C---:B------:R-:W-:Y:S01]  /*27d70*/  IADD3 R16, P5, PT, R4.reuse, R2, RZ ;  /* 0x0000000204107210 */ /* 0x040fe20007fbe0ff */
[----:B------:R-:W-:Y:S01]  /*27d80*/  VIADD R5, R4, UR60 ;  /* 0x0000003c04057c36 */ /* 0x000fe20008000000 */
[----:B------:R-:W2:Y:S01]  /*27d90*/  LDCU UR37, c[0x0][0x398] ;  /* 0x00007300ff2577ac */ /* 0x000ea20008000800 */
[----:B------:R-:W-:Y:S01]  /*27da0*/  IMAD.X R11, R8, 0x1, R71, P6 ;  /* 0x00000001080b7824 */ /* 0x000fe200030e0647 */
[----:B------:R0:W-:Y:S01]  /*27db0*/  STL.64 [R1+0x850], R12 ;  /* 0x0008500c01007387 */ /* 0x0001e20000100a00 */
[----:B------:R-:W-:Y:S01]  /*27dc0*/  IMAD.X R17, R7, 0x1, R0, P5 ;  /* 0x0000000107117824 */ /* 0x000fe200028e0600 */
[----:B------:R-:W-:Y:S01]  /*27dd0*/  IADD3 R14, P6, PT, R4, R3, RZ ;  /* 0x00000003040e7210 */ /* 0x000fe20007fde0ff */
[----:B------:R-:W0:Y:S01]  /*27de0*/  LDCU UR40, c[0x0][0x398] ;  /* 0x00007300ff2877ac */ /* 0x000e220008000800 */
[----:B-1----:R-:W1:Y:S01]  /*27df0*/  LDTM.x64 R20, tmem[UR9] ;  /* 0x00000009001479ee */ /* 0x002e620008340000 */
[----:B------:R0:W-:Y:S01]  /*27e00*/  STL.64 [R1+0x848], R10 ;  /* 0x0008480a01007387 */ /* 0x0001e20000100a00 */
[----:B------:R-:W0:Y:S01]  /*27e10*/  LDCU UR42, c[0x0][0x398] ;  /* 0x00007300ff2a77ac */ /* 0x000e220008000800 */
[----:B------:R-:W0:Y:S01]  /*27e20*/  LDCU UR44, c[0x0][0x398] ;  /* 0x00007300ff2c77ac */ /* 0x000e220008000800 */
[----:B------:R-:W0:Y:S01]  /*27e30*/  LDCU UR48, c[0x0][0x398] ;  /* 0x00007300ff3077ac */ /* 0x000e220008000800 */
[----:B------:R-:W0:Y:S01]  /*27e40*/  LDCU UR50, c[0x0][0x398] ;  /* 0x00007300ff3277ac */ /* 0x000e220008000800 */
[----:B------:R-:W0:Y:S01]  /*27e50*/  LDCU UR51, c[0x0][0x398] ;  /* 0x00007300ff3377ac */ /* 0x000e220008000800 */
[----:B------:R-:W0:Y:S01]  /*27e60*/  LDCU UR52, c[0x0][0x398] ;  /* 0x00007300ff3477ac */ /* 0x000e220008000800 */
[----:B-1----:R-:W-:Y:S01]  /*27e70*/  STL [R1+0x60c], R23 ;  /* 0x00060c1701007387 */ /* 0x002fe20000100800 */
[----:B0-----:R-:W-:-:S02]  /*27e80*/  IMAD.MOV.U32 R12, RZ, RZ, R20 ;  /* 0x000000ffff0c7224 */ /* 0x001fc400078e0014 */
[----:B------:R-:W-:Y:S01]  /*27e90*/  IMAD.MOV.U32 R11, RZ, RZ, R21 ;  /* 0x000000ffff0b7224 */ /* 0x000fe200078e0015 */
[----:B------:R-:W-:Y:S01]  /*27ea0*/  STL.64 [R1+0x610], R24 ;  /* 0x0006101801007387 */ /* 0x000fe20000100a00 */
[----:B------:R-:W0:Y:S03]  /*27eb0*/  LDCU UR53, c[0x0][0x398] ;  /* 0x00007300ff3577ac */ /* 0x000e260008000800 */
[----:B------:R-:W-:Y:S01]  /*27ec0*/  STL.64 [R1+0x618], R26 ;  /* 0x0006181a01007387 */ /* 0x000fe20000100a00 */
[----:B------:R-:W1:Y:S03]  /*27ed0*/  LDCU UR56, c[0x0][0x398] ;  /* 0x00007300ff3877ac */ /* 0x000e660008000800 */
[----:B------:R-:W-:Y:S01]  /*27ee0*/  STL.64 [R1+0x620], R28 ;  /* 0x0006201c01007387 */ /* 0x000fe20000100a00 */
[----:B------:R-:W0:Y:S03]  /*27ef0*/  LDCU UR57, c[0x0][0x398] ;  /* 0x00007300ff3977ac */ /* 0x000e260008000800 */
        /* <DEDUP_REMOVED lines=40> */
[----:B------:R0:W-:Y:S01]  /*28180*/  STL.64 [R1+0x6c8], R70 ;  /* 0x0006c84601007387 */ /* 0x0001e20000100a00 */
[----:B------:R-:W0:Y:S03]  /*28190*/  LDCU UR66, c[0x0][0x39c] ;  /* 0x00007380ff4277ac */ /* 0x000e260008000800 */
[----:B------:R-:W-:Y:S01]  /*281a0*/  STL.64 [R1+0x6d0], R72 ;  /* 0x0006d04801007387 */ /* 0x000fe20000100a00 */
[----:B------:R-:W0:Y:S03]  /*281b0*/  LDCU UR67, c[0x0][0x39c] ;  /* 0x00007380ff4377ac */ /* 0x000e260008000800 */
[----:B------:R-:W-:Y:S01]  /*281c0*/  STL.64 [R1+0x6d8], R74 ;  /* 0x0006d84a01007387 */ /* 0x000fe20000100a00 */
[----:B------:R-:W0:Y:S03]  /*281d0*/  LDCU UR75, c[0x0][0x398] ;  /* 0x00007300ff4b77ac */ /* 0x000e260008000800 */
[----:B------:R-:W-:Y:S01]  /*281e0*/  STL.64 [R1+0x6e0], R76 ;  /* 0x0006e04c01007387 */ /* 0x000fe20000100a00 */
[----:B------:R-:W1:Y:S03]  /*281f0*/  LDCU UR68, c[0x0][0x39c] ;  /* 0x00007380ff4477ac */ /* 0x000e660008000800 */
[----:B------:R0:W-:Y:S01]  /*28200*/  STL.64 [R1+0x6e8], R78 ;  /* 0x0006e84e01007387 */ /* 0x0001e20000100a00 */
[----:B------:R-:W1:Y:S03]  /*28210*/  LDCU UR70, c[0x0][0x39c] ;  /* 0x00007380ff4677ac */ /* 0x000e660008000800 */
[----:B------:R-:W-:Y:S01]  /*28220*/  STL.64 [R1+0x6f0], R80 ;  /* 0x0006f05001007387 */ /* 0x000fe20000100a00 */
[----:B------:R-:W1:Y:S03]  /*28230*/  LDCU UR72, c[0x0][0x39c] ;  /* 0x00007380ff4877ac */ /* 0x000e660008000800 */
[----:B------:R-:W-:Y:S01]  /*28240*/  STL.64 [R1+0x6f8], R82 ;  /* 0x0006f85201007387 */ /* 0x000fe20000100a00 */
[----:B------:R-:W1:Y:S03]  /*28250*/  LDCU UR74, c[0x0][0x39c] ;  /* 0x00007380ff4a77ac */ /* 0x000e660008000800 */
[----:B0-----:R-:W2:Y:S01]  /*28260*/  LDL.LU.64 R70, [R1+0xec8] ;  /* 0x000ec80001467983 */ /* 0x001ea20000300a00 */
[----:B------:R-:W-:Y:S01]  /*28270*/  IMAD.MOV.U32 R78, RZ, RZ, R22 ;  /* 0x000000ffff4e7224 */ /* 0x000fe200078e0016 */
[----:B------:R-:W0:Y:S02]  /*28280*/  LDCU UR76, c[0x0][0x39c] ;  /* 0x00007380ff4c77ac */ /* 0x000e240008000800 */
[----:B------:R-:W3:Y:S01]  /*28290*/  LDL.LU.64 R68, [R1+0xec0] ;  /* 0x000ec00001447983 */ /* 0x000ee20000300a00 */
[----:B------:R-:W0:Y:S03]  /*282a0*/  LDCU UR77, c[0x0][0x39c] ;  /* 0x00007380ff4d77ac */ /* 0x000e260008000800 */
[----:B------:R-:W3:Y:S04]  /*282b0*/  LDL.LU R79, [R1+0x60c] ;  /* 0x00060c00014f7983 */ /* 0x000ee80000300800 */
[----:B------:R-:W-:Y:S01]  /*282c0*/  STL [R1+0xe5c], R78 ;  /* 0x000e5c4e01007387 */ /* 0x000fe20000100800 */
[----:B--2---:R-:W-:-:S03]  /*282d0*/  IMAD.X R15, R7, 0x1, R71, P6 ;  /* 0x00000001070f7824 */ /* 0x004fc600030e0647 */
[----:B---3--:R-:W-:Y:S04]  /*282e0*/  STL [R1+0xeb8], R79 ;  /* 0x000eb84f01007387 */ /* 0x008fe80000100800 */
[----:B------:R-:W-:Y:S04]  /*282f0*/  STL.64 [R1+0xeb0], R70 ;  /* 0x000eb04601007387 */ /* 0x000fe80000100a00 */
[----:B------:R-:W-:Y:S04]  /*28300*/  STL.64 [R1+0x830], R16 ;  /* 0x0008301001007387 */ /* 0x000fe80000100a00 */
[----:B------:R2:W-:Y:S02]  /*28310*/  STL.64 [R1+0xea8], R68 ;  /* 0x000ea84401007387 */ /* 0x0005e40000100a00 */
[----:B--2---:R-:W2:Y:S02]  /*28320*/  LDTM.x64 R16, tmem[UR9+0x40] ;  /* 0x00004009001079ee */ /* 0x004ea40008340000 */
[----:B------:R-:W-:Y:S04]  /*28330*/  STL.64 [R1+0x800], R14 ;  /* 0x0008000e01007387 */ /* 0x000fe80000100a00 */
[----:B--2---:R-:W-:Y:S04]  /*28340*/  STL.64 [R1+0x500], R16 ;  /* 0x0005001001007387 */ /* 0x004fe80000100a00 */
[----:B------:R-:W-:Y:S04]  /*28350*/  STL.64 [R1+0x508], R18 ;  /* 0x0005081201007387 */ /* 0x000fe80000100a00 */
        /* <DEDUP_REMOVED lines=29> */
[----:B------:R2:W-:Y:S04]  /*28530*/  STL.64 [R1+0x5f8], R78 ;  /* 0x0005f84e01007387 */ /* 0x0005e80000100a00 */
[----:B--2---:R-:W2:Y:S04]  /*28540*/  LDL.LU R79, [R1+0xeb8] ;  /* 0x000eb800014f7983 */ /* 0x004ea80000300800 */
[----:B------:R-:W3:Y:S04]  /*28550*/  LDL.LU.64 R70, [R1+0xeb0] ;  /* 0x000eb00001467983 */ /* 0x000ee80000300a00 */
[----:B------:R-:W4:Y:S01]  /*28560*/  LDL.LU.64 R68, [R1+0xea8] ;  /* 0x000ea80001447983 */ /* 0x000f220000300a00 */
[----:B------:R-:W-:-:S02]  /*28570*/  SHF.R.S32.HI R6, RZ, 0x1f, R5 ;  /* 0x0000001fff067819 */ /* 0x000fc40000011405 */
[C---:B------:R-:W-:Y:S02]  /*28580*/  IADD3 R14, P5, PT, R5.reuse, R2, RZ ;  /* 0x00000002050e7210 */ /* 0x040fe40007fbe0ff */
[----:B------:R-:W-:-:S03]  /*28590*/  IADD3 R8, P6, PT, R5, R3, RZ ;  /* 0x0000000305087210 */ /* 0x000fc60007fde0ff */
[C---:B------:R-:W-:Y:S01]  /*285a0*/  IMAD.X R15, R6.reuse, 0x1, R0, P5 ;  /* 0x00000001060f7824 */ /* 0x040fe200028e0600 */
[----:B--2---:R-:W-:Y:S04]  /*285b0*/  STL [R1+0xea0], R79 ;  /* 0x000ea04f01007387 */ /* 0x004fe80000100800 */
[----:B---3--:R-:W-:Y:S01]  /*285c0*/  STL.64 [R1+0xe98], R70 ;  /* 0x000e984601007387 */ /* 0x008fe20000100a00 */
[----:B------:R-:W-:-:S03]  /*285d0*/  IMAD.X R9, R6, 0x1, R71, P6 ;  /* 0x0000000106097824 */ /* 0x000fc600030e0647 */
[----:B------:R-:W-:Y:S04]  /*285e0*/  STL.64 [R1+0x7f8], R14 ;  /* 0x0007f80e01007387 */ /* 0x000fe80000100a00 */
[----:B----4-:R2:W-:Y:S02]  /*285f0*/  STL.64 [R1+0xe90], R68 ;  /* 0x000e904401007387 */ /* 0x0105e40000100a00 */
        /* <DEDUP_REMOVED lines=37> */
[----:B------:R-:W-:-:S05]  /*28850*/  VIADD R4, R5, UR60 ;  /* 0x0000003c05047c36 */ /* 0x000fca0008000000 */
[----:B------:R-:W-:Y:S02]  /*28860*/  SHF.R.S32.HI R7, RZ, 0x1f, R4 ;  /* 0x0000001fff077819 */ /* 0x000fe40000011404 */
        /* <DEDUP_REMOVED lines=57> */
[----:B--2---:R-:W-:Y:S04]  /*28c00*/  STL [R1+0x20c], R23 ;  /* 0x00020c1701007387 */ /* 0x004fe80000100800 */
        /* <DEDUP_REMOVED lines=28> */
[----:B------:R-:W-:Y:S04]  /*28dd0*/  STL.64 [R1+0x2f0], R80 ;  /* 0x0002f05001007387 */ /* 0x000fe80000100a00 */
[----:B------:R-:W-:Y:S04]  /*28de0*/  STL.64 [R1+0x2f8], R82 ;  /* 0x0002f85201007387 */ /* 0x000fe80000100a00 */
[----:B--2---:R-:W2:Y:S04]  /*28df0*/  LDL.LU R79, [R1+0xe70] ;  /* 0x000e7000014f7983 */ /* 0x004ea80000300800 */
[----:B------:R-:W3:Y:S04]  /*28e00*/  LDL.LU.64 R70, [R1+0xe68] ;  /* 0x000e680001467983 */ /* 0x000ee80000300a00 */
[----:B------:R-:W4:Y:S01]  /*28e10*/  LDL.LU.64 R68, [R1+0xe60] ;  /* 0x000e600001447983 */ /* 0x000f220000300a00 */
[----:B------:R-:W-:-:S02]  /*28e20*/  VIADD R4, R5, UR60 ;  /* 0x0000003c05047c36 */ /* 0x000fc40008000000 */
[----:B------:R-:W-:Y:S01]  /*28e30*/  IMAD.MOV.U32 R72, RZ, RZ, R22 ;  /* 0x000000ffff487224 */ /* 0x000fe200078e0016 */
[----:B------:R-:W2:Y:S02]  /*28e40*/  LDL.LU R73, [R1+0x20c] ;  /* 0x00020c0001497983 */ /* 0x000ea40000300800 */
[----:B------:R-:W-:Y:S02]  /*28e50*/  SHF.R.S32.HI R7, RZ, 0x1f, R4 ;  /* 0x0000001fff077819 */ /* 0x000fe40000011404 */
[C---:B------:R-:W-:Y:S02]  /*28e60*/  IADD3 R16, P5, PT, R4.reuse, R2, RZ ;  /* 0x0000000204107210 */ /* 0x040fe40007fbe0ff */
[C---:B------:R-:W-:Y:S01]  /*28e70*/  IADD3 R14, P6, PT, R4.reuse, R3, RZ ;  /* 0x00000003040e7210 */ /* 0x040fe20007fde0ff */
[----:B------:R-:W-:Y:S02]  /*28e80*/  VIADD R5, R4, UR60 ;  /* 0x0000003c04057c36 */ /* 0x000fe40008000000 */
[----:B------:R-:W-:Y:S01]  /*28e90*/  IMAD.X R17, R7, 0x1, R0, P5 ;  /* 0x0000000107117824 */ /* 0x000fe200028e0600 */
[----:B------:R-:W-:Y:S02]  /*28ea0*/  STL [R1+0xe58], R72 ;  /* 0x000e584801007387 */ /* 0x000fe40000100800 */
[----:B------:R-:W-:-:S02]  /*28eb0*/  SHF.R.S32.HI R6, RZ, 0x1f, R5 ;  /* 0x0000001fff067819 */ /* 0x000fc40000011405 */
[----:B------:R0:W-:Y:S01]  /*28ec0*/  STL.64 [R1+0x7b8], R16 ;  /* 0x0007b81001007387 */ /* 0x0001e20000100a00 */
[C---:B------:R-:W-:Y:S01]  /*28ed0*/  VIADD R4, R5.reuse, UR60 ;  /* 0x0000003c05047c36 */ /* 0x040fe20008000000 */
[----:B0-----:R-:W-:-:S05]  /*28ee0*/  IADD3 R16, P5, PT, R5, R2, RZ ;  /* 0x0000000205107210 */ /* 0x001fca0007fbe0ff */
[----:B------:R-:W-:Y:S02]  /*28ef0*/  IMAD.X R17, R6, 0x1, R0, P5 ;  /* 0x0000000106117824 */ /* 0x000fe400028e0600 */
[----:B------:R-:W-:Y:S02]  /*28f00*/  IMAD.MOV.U32 R10, RZ, RZ, R20 ;  /* 0x000000ffff0a7224 */ /* 0x000fe400078e0014 */
[----:B------:R-:W-:Y:S01]  /*28f10*/  IMAD.MOV.U32 R9, RZ, RZ, R21 ;  /* 0x000000ffff097224 */ /* 0x000fe200078e0015 */
[----:B------:R-:W-:-:S04]  /*28f20*/  F2FP.SATFINITE.E4M3.F32.PACK_AB_MERGE_C R78, R11, R12, RZ ;  /* 0x0000000c0b4e723e */ /* 0x000fc800048070ff */
[----:B------:R-:W-:Y:S01]  /*28f30*/  F2FP.SATFINITE.E4M3.F32.PACK_AB_MERGE_C R72, R9, R10, RZ ;  /* 0x0000000a0948723e */ /* 0x000fe200048070ff */
[----:B---3--:R-:W-:-:S05]  /*28f40*/  IMAD.X R15, R7, 0x1, R71, P6 ;  /* 0x00000001070f7824 */ /* 0x008fca00030e0647 */
[----:B------:R0:W-:Y:S01]  /*28f50*/  STL.64 [R1+0x7d8], R14 ;  /* 0x0007d80e01007387 */ /* 0x0001e20000100a00 */
[----:B------:R-:W-:Y:S02]  /*28f60*/  SHF.R.S32.HI R7, RZ, 0x1f, R4 ;  /* 0x0000001fff077819 */ /* 0x000fe40000011404 */
[----:B0-----:R-:W-:Y:S01]  /*28f70*/  IADD3 R14, P6, PT, R5, R3, RZ ;  /* 0x00000003050e7210 */ /* 0x001fe20007fde0ff */
[----:B------:R0:W-:Y:S04]  /*28f80*/  STL.64 [R1+0x7d0], R16 ;  /* 0x0007d01001007387 */ /* 0x0001e80000100a00 */
[----:B------:R-:W-:-:S05]  /*28f90*/  IMAD.X R15, R6, 0x1, R71, P6 ;  /* 0x00000001060f7824 */ /* 0x000fca00030e0647 */
[----:B------:R3:W-:Y:S01]  /*28fa0*/  STL.64 [R1+0x7b0], R14 ;  /* 0x0007b00e01007387 */ /* 0x0007e20000100a00 */
[C---:B0-----:R-:W-:Y:S01]  /*28fb0*/  IADD3 R16, P5, PT, R4.reuse, R2, RZ ;  /* 0x0000000204107210 */ /* 0x041fe20007fbe0ff */
[----:B------:R-:W-:-:S04]  /*28fc0*/  VIADD R5, R4, UR60 ;  /* 0x0000003c04057c36 */ /* 0x000fc80008000000 */
[----:B------:R-:W-:Y:S01]  /*28fd0*/  IMAD.X R17, R7, 0x1, R0, P5 ;  /* 0x0000000107117824 */ /* 0x000fe200028e0600 */
[----:B---3--:R-:W-:-:S04]  /*28fe0*/  IADD3 R14, P6, PT, R4, R3, RZ ;  /* 0x00000003040e7210 */ /* 0x008fc80007fde0ff */
[----:B------:R0:W-:Y:S01]  /*28ff0*/  STL.64 [R1+0x7a8], R16 ;  /* 0x0007a81001007387 */ /* 0x0001e20000100a00 */
[----:B------:R-:W-:Y:S01]  /*29000*/  IMAD.X R15, R7, 0x1, R71, P6 ;  /* 0x00000001070f7824 */ /* 0x000fe200030e0647 */
[----:B------:R-:W-:-:S04]  /*29010*/  SHF.R.S32.HI R6, RZ, 0x1f, R5 ;  /* 0x0000001fff067819 */ /* 0x000fc80000011405 */
        /* <DEDUP_REMOVED lines=9> */
[C---:B------:R-:W-:Y:S01]  /*290b0*/  VIADD R5, R4.reuse, UR60 ;  /* 0x0000003c04057c36 */ /* 0x040fe20008000000 */
[C---:B0-----:R-:W-:Y:S02]  /*290c0*/  IADD3 R16, P5, PT, R4.reuse, R2, RZ ;  /* 0x0000000204107210 */ /* 0x041fe40007fbe0ff */
[----:B---3--:R-:W-:-:S05]  /*290d0*/  IADD3 R14, P6, PT, R4, R3, RZ ;  /* 0x00000003040e7210 */ /* 0x008fca0007fde0ff */
[C---:B------:R-:W-:Y:S01]  /*290e0*/  IMAD.X R15, R7.reuse, 0x1, R71, P6 ;  /* 0x00000001070f7824 */ /* 0x040fe200030e0647 */
[----:B------:R-:W-:Y:S01]  /*290f0*/  SHF.R.S32.HI R6, RZ, 0x1f, R5 ;  /* 0x0000001fff067819 */ /* 0x000fe20000011405 */
[----:B------:R-:W-:Y:S01]  /*29100*/  IMAD.X R17, R7, 0x1, R0, P5 ;  /* 0x0000000107117824 */ /* 0x000fe200028e0600 */
[C---:B------:R-:W-:Y:S02]  /*29110*/  IADD3 R76, P6, PT, R5.reuse, R3, RZ ;  /* 0x00000003054c7210 */ /* 0x040fe40007fde0ff */
[----:B------:R0:W-:Y:S01]  /*29120*/  STL.64 [R1+0x748], R14 ;  /* 0x0007480e01007387 */ /* 0x0001e20000100a00 */
[C---:B------:R-:W-:Y:S02]  /*29130*/  VIADD R4, R5.reuse, UR60 ;  /* 0x0000003c05047c36 */ /* 0x040fe40008000000 */
[----:B------:R-:W-:Y:S01]  /*29140*/  IMAD.X R77, R6, 0x1, R71, P6 ;  /* 0x00000001064d7824 */ /* 0x000fe200030e0647 */
[----:B------:R-:W-:Y:S01]  /*29150*/  STL.64 [R1+0x778], R16 ;  /* 0x0007781001007387 */ /* 0x000fe20000100a00 */
[----:B0-----:R-:W-:-:S03]  /*29160*/  IADD3 R14, P5, PT, R5, R2, RZ ;  /* 0x00000002050e7210 */ /* 0x001fc60007fbe0ff */
[----:B------:R-:W-:Y:S02]  /*29170*/  STL [R1+0xe44], R76 ;  /* 0x000e444c01007387 */ /* 0x000fe40000100800 */
[----:B------:R-:W-:Y:S02]  /*29180*/  IMAD.X R15, R6, 0x1, R0, P5 ;  /* 0x00000001060f7824 */ /* 0x000fe400028e0600 */
[----:B------:R-:W-:Y:S01]  /*29190*/  STL [R1+0xe40], R77 ;  /* 0x000e404d01007387 */ /* 0x000fe20000100800 */
[----:B------:R-:W-:-:S03]  /*291a0*/  SHF.R.S32.HI R7, RZ, 0x1f, R4 ;  /* 0x0000001fff077819 */ /* 0x000fc60000011404 */
[----:B------:R0:W-:Y:S01]  /*291b0*/  STL.64 [R1+0x740], R14 ;  /* 0x0007400e01007387 */ /* 0x0001e20000100a00 */
[C---:B------:R-:W-:Y:S01]  /*291c0*/  IADD3 R92, P5, PT, R4.reuse, R2, RZ ;  /* 0x00000002045c7210 */ /* 0x040fe20007fbe0ff */
[C---:B------:R-:W-:Y:S01]  /*291d0*/  VIADD R5, R4.reuse, UR60 ;  /* 0x0000003c04057c36 */ /* 0x040fe20008000000 */
[----:B0-----:R-:W-:-:S05]  /*291e0*/  IADD3 R14, P6, PT, R4, R3, RZ ;  /* 0x00000003040e7210 */ /* 0x001fca0007fde0ff */
[C---:B------:R-:W-:Y:S01]  /*291f0*/  IMAD.X R15, R7.reuse, 0x1, R71, P6 ;  /* 0x00000001070f7824 */ /* 0x040fe200030e0647 */
[----:B------:R-:W-:Y:S01]  /*29200*/  SHF.R.S32.HI R6, RZ, 0x1f, R5 ;  /* 0x0000001fff067819 */ /* 0x000fe20000011405 */
[----:B------:R-:W-:-:S03]  /*29210*/  IMAD.X R93, R7, 0x1, R0, P5 ;  /* 0x00000001075d7824 */ /* 0x000fc600028e0600 */
[----:B------:R0:W-:Y:S01]  /*29220*/  STL.64 [R1+0x770], R14 ;  /* 0x0007700e01007387 */ /* 0x0001e20000100a00 */
[C---:B------:R-:W-:Y:S01]  /*29230*/  VIADD R4, R5.reuse, UR60 ;  /* 0x0000003c05047c36 */ /* 0x040fe20008000000 */
[C---:B------:R-:W-:Y:S02]  /*29240*/  IADD3 R90, P6, PT, R5.reuse, R3, RZ ;  /* 0x00000003055a7210 */ /* 0x040fe40007fde0ff */
[----:B0-----:R-:W-:-:S05]  /*29250*/  IADD3 R14, P5, PT, R5, R2, RZ ;  /* 0x00000002050e7210 */ /* 0x001fca0007fbe0ff */
[C---:B------:R-:W-:Y:S01]  /*29260*/  IMAD.X R15, R6.reuse, 0x1, R0, P5 ;  /* 0x00000001060f7824 */ /* 0x040fe200028e0600 */
[----:B------:R-:W-:Y:S01]  /*29270*/  SHF.R.S32.HI R7, RZ, 0x1f, R4 ;  /* 0x0000001fff077819 */ /* 0x000fe20000011404 */
[----:B------:R-:W-:Y:S01]  /*29280*/  IMAD.X R91, R6, 0x1, R71, P6 ;  /* 0x00000001065b7824 */ /* 0x000fe200030e0647 */
[C---:B------:R-:W-:Y:S02]  /*29290*/  IADD3 R16, P5, PT, R4.reuse, R2, RZ ;  /* 0x0000000204107210 */ /* 0x040fe40007fbe0ff */
[----:B------:R0:W-:Y:S01]  /*292a0*/  STL.64 [R1+0x768], R14 ;  /* 0x0007680e01007387 */ /* 0x0001e20000100a00 */
[C---:B------:R-:W-:Y:S02]  /*292b0*/  VIADD R5, R4.reuse, UR60 ;  /* 0x0000003c04057c36 */ /* 0x040fe40008000000 */
[----:B------:R-:W-:Y:S01]  /*292c0*/  IMAD.X R17, R7, 0x1, R0, P5 ;  /* 0x0000000107117824 */ /* 0x000fe200028e0600 */
[----:B0-----:R-:W-:-:S04]  /*292d0*/  IADD3 R14, P6, PT, R4, R3, RZ ;  /* 0x00000003040e7210 */ /* 0x001fc80007fde0ff */
        /* <DEDUP_REMOVED lines=18> */
[----:B------:R-:W-:Y:S01]  /*29400*/  SHF.R.S32.HI R6, RZ, 0x1f, R5 ;  /* 0x0000001fff067819 */ /* 0x000fe20000011405 */
[----:B------:R-:W-:-:S03]  /*29410*/  VIADD R4, R5, UR60 ;  /* 0x0000003c05047c36 */ /* 0x000fc60008000000 */
[----:B------:R3:W-:Y:S02]  /*29420*/  STL.64 [R1+0x738], R14 ;  /* 0x0007380e01007387 */ /* 0x0007e40000100a00 */
[----:B------:R-:W-:Y:S02]  /*29430*/  SHF.R.S32.HI R7, RZ, 0x1f, R4 ;  /* 0x0000001fff077819 */ /* 0x000fe40000011404 */
[C---:B0-----:R-:W-:Y:S02]  /*29440*/  IADD3 R16, P5, PT, R5.reuse, R2, RZ ;  /* 0x0000000205107210 */ /* 0x041fe40007fbe0ff */
[----:B---3--:R-:W-:Y:S01]  /*29450*/  IADD3 R14, P6, PT, R5, R3, RZ ;  /* 0x00000003050e7210 */ /* 0x008fe20007fde0ff */
[----:B------:R-:W-:-:S04]  /*29460*/  VIADD R5, R4, UR60 ;  /* 0x0000003c04057c36 */ /* 0x000fc80008000000 */
[----:B------:R-:W-:Y:S01]  /*29470*/  IMAD.X R15, R6, 0x1, R71, P6 ;  /* 0x00000001060f7824 */ /* 0x000fe200030e0647 */
[-C--:B------:R-:W-:Y:S01]  /*29480*/  IADD3 R86, P6, PT, R4, R3.reuse, RZ ;  /* 0x0000000304567210 */ /* 0x080fe20007fde0ff */
[--C-:B------:R-:W-:Y:S01]  /*29490*/  IMAD.X R17, R6, 0x1, R0.reuse, P5 ;  /* 0x0000000106117824 */ /* 0x100fe200028e0600 */
[-C--:B------:R-:W-:Y:S01]  /*294a0*/  IADD3 R88, P5, PT, R4, R2.reuse, RZ ;  /* 0x0000000204587210 */ /* 0x080fe20007fbe0ff */
[----:B------:R-:W-:Y:S01]  /*294b0*/  VIADD R4, R5, UR60 ;  /* 0x0000003c05047c36 */ /* 0x000fe20008000000 */
[----:B------:R-:W-:Y:S01]  /*294c0*/  SHF.R.S32.HI R8, RZ, 0x1f, R5 ;  /* 0x0000001fff087819 */ /* 0x000fe20000011405 */
[----:B------:R-:W-:Y:S01]  /*294d0*/  IMAD.X R87, R7, 0x1, R71, P6 ;  /* 0x0000000107577824 */ /* 0x000fe200030e0647 */
[----:B------:R-:W-:Y:S01]  /*294e0*/  IADD3 R74, P6, PT, R5, R3, RZ ;  /* 0x00000003054a7210 */ /* 0x000fe20007fde0ff */
[----:B------:R-:W-:Y:S01]  /*294f0*/  STL.64 [R1+0x730], R16 ;  /* 0x0007301001007387 */ /* 0x000fe20000100a00 */
[----:B------:R-:W-:Y:S01]  /*29500*/  IMAD.X R89, R7, 0x1, R0, P5 ;  /* 0x0000000107597824 */ /* 0x000fe200028e0600 */
[----:B------:R-:W-:-:S02]  /*29510*/  IADD3 R84, P5, PT, R5, R2, RZ ;  /* 0x0000000205547210 */ /* 0x000fc40007fbe0ff */
[----:B------:R0:W-:Y:S01]  /*29520*/  STL.64 [R1+0x728], R14 ;  /* 0x0007280e01007387 */ /* 0x0001e20000100a00 */
[C---:B------:R-:W-:Y:S01]  /*29530*/  IMAD.X R75, R8.reuse, 0x1, R71, P6 ;  /* 0x00000001084b7824 */ /* 0x040fe200030e0647 */
[----:B------:R-:W-:Y:S01]  /*29540*/  SHF.R.S32.HI R7, RZ, 0x1f, R4 ;  /* 0x0000001fff077819 */ /* 0x000fe20000011404 */
[----:B------:R-:W-:Y:S01]  /*29550*/  IMAD.X R85, R8, 0x1, R0, P5 ;  /* 0x0000000108557824 */ /* 0x000fe200028e0600 */
[C---:B------:R-:W-:Y:S01]  /*29560*/  IADD3 R82, P5, PT, R4.reuse, R2, RZ ;  /* 0x0000000204527210 */ /* 0x040fe20007fbe0ff */
[C---:B------:R-:W-:Y:S01]  /*29570*/  VIADD R6, R4.reuse, UR60 ;  /* 0x0000003c04067c36 */ /* 0x040fe20008000000 */
[----:B0-----:R-:W-:-:S05]  /*29580*/  IADD3 R14, P6, PT, R4, R3, RZ ;  /* 0x00000003040e7210 */ /* 0x001fca0007fde0ff */
[C-C-:B------:R-:W-:Y:S01]  /*29590*/  IMAD.X R15, R7.reuse, 0x1, R71.reuse, P6 ;  /* 0x00000001070f7824 */ /* 0x140fe200030e0647 */
[----:B------:R-:W-:Y:S01]  /*295a0*/  SHF.R.S32.HI R8, RZ, 0x1f, R6 ;  /* 0x0000001fff087819 */ /* 0x000fe20000011406 */
[----:B------:R-:W-:Y:S01]  /*295b0*/  IMAD.X R83, R7, 0x1, R0, P5 ;  /* 0x0000000107537824 */ /* 0x000fe200028e0600 */
[C---:B------:R-:W-:Y:S02]  /*295c0*/  IADD3 R80, P6, PT, R6.reuse, R3, RZ ;  /* 0x0000000306507210 */ /* 0x040fe40007fde0ff */
[----:B------:R0:W-:Y:S01]  /*295d0*/  STL.64 [R1+0x720], R14 ;  /* 0x0007200e01007387 */ /* 0x0001e20000100a00 */
[----:B------:R-:W-:Y:S02]  /*295e0*/  VIADD R5, R6, UR60 ;  /* 0x0000003c06057c36 */ /* 0x000fe40008000000 */
[----:B------:R-:W-:-:S03]  /*295f0*/  IMAD.X R81, R8, 0x1, R71, P6 ;  /* 0x0000000108517824 */ /* 0x000fc600030e0647 */
[-C--:B------:R-:W-:Y:S02]  /*29600*/  IADD3 R16, P6, PT, R5, R2.reuse, RZ ;  /* 0x0000000205107210 */ /* 0x080fe40007fde0ff */
[----:B0-----:R-:W-:Y:S02]  /*29610*/  IADD3 R14, P5, PT, R6, R2, RZ ;  /* 0x00000002060e7210 */ /* 0x001fe40007fbe0ff */
[----:B------:R-:W-:-:S03]  /*29620*/  SHF.R.S32.HI R6, RZ, 0x1f, R5 ;  /* 0x0000001fff067819 */ /* 0x000fc60000011405 */
[--C-:B------:R-:W-:Y:S02]  /*29630*/  IMAD.X R15, R8, 0x1, R0.reuse, P5 ;  /* 0x00000001080f7824 */ /* 0x100fe400028e0600 */
[----:B------:R-:W-:-:S03]  /*29640*/  IMAD.X R17, R6, 0x1, R0, P6 ;  /* 0x0000000106117824 */ /* 0x000fc600030e0600 */
[----:B------:R0:W-:Y:S01]  /*29650*/  STL.64 [R1+0x718], R14 ;  /* 0x0007180e01007387 */ /* 0x0001e20000100a00 */
[----:B------:R-:W-:-:S03]  /*29660*/  VIADD R4, R5, UR60 ;  /* 0x0000003c05047c36 */ /* 0x000fc60008000000 */
[----:B------:R3:W-:Y:S01]  /*29670*/  STL.64 [R1+0x710], R16 ;  /* 0x0007101001007387 */ /* 0x0007e20000100a00 */
[C---:B------:R-:W-:Y:S01]  /*29680*/  VIADD R76, R4.reuse, UR60 ;  /* 0x0000003c044c7c36 */ /* 0x040fe20008000000 */
[----:B0-----:R-:W-:Y:S02]  /*29690*/  IADD3 R14, P5, PT, R5, R3, RZ ;  /* 0x00000003050e7210 */ /* 0x001fe40007fbe0ff */
[----:B------:R-:W-:Y:S02]  /*296a0*/  SHF.R.S32.HI R5, RZ, 0x1f, R4 ;  /* 0x0000001fff057819 */ /* 0x000fe40000011404 */
[----:B---3--:R-:W-:Y:S01]  /*296b0*/  IADD3 R16, P6, PT, R4, R2, RZ ;  /* 0x0000000204107210 */ /* 0x008fe20007fde0ff */
[----:B------:R-:W-:Y:S01]  /*296c0*/  IMAD.X R15, R6, 0x1, R71, P5 ;  /* 0x00000001060f7824 */ /* 0x000fe200028e0647 */
[----:B------:R-:W-:-:S03]  /*296d0*/  SHF.R.S32.HI R77, RZ, 0x1f, R76 ;  /* 0x0000001fff4d7819 */ /* 0x000fc6000001144c */
[----:B------:R-:W-:Y:S01]  /*296e0*/  IMAD.X R17, R5, 0x1, R0, P6 ;  /* 0x0000000105117824 */ /* 0x000fe200030e0600 */
[----:B------:R0:W-:Y:S01]  /*296f0*/  STL.64 [R1+0x840], R14 ;  /* 0x0008400e01007387 */ /* 0x0001e20000100a00 */
[----:B------:R-:W-:-:S05]  /*29700*/  IADD3 R6, P6, PT, R76, R2, RZ ;  /* 0x000000024c067210 */ /* 0x000fca0007fde0ff */
[----:B------:R-:W-:Y:S01]  /*29710*/  IMAD.X R7, R77, 0x1, R0, P6 ;  /* 0x000000014d077824 */ /* 0x000fe200030e0600 */
[----:B0-----:R-:W-:Y:S01]  /*29720*/  IADD3 R14, P5, PT, R4, R3, RZ ;  /* 0x00000003040e7210 */ /* 0x001fe20007fbe0ff */
[----:B----4-:R-:W-:-:S04]  /*29730*/  VIADD R4, R68, 0x5 ;  /* 0x0000000544047836 */ /* 0x010fc80000000000 */
[----:B------:R-:W-:Y:S01]  /*29740*/  IMAD.X R15, R5, 0x1, R71, P5 ;  /* 0x00000001050f7824 */ /* 0x000fe200028e0647 */
[----:B------:R-:W-:Y:S01]  /*29750*/  STL.64 [R1+0x838], R16 ;  /* 0x0008381001007387 */ /* 0x000fe20000100a00 */
[----:B------:R-:W-:Y:S01]  /*29760*/  ISETP.GE.AND P6, PT, R4, UR19, PT ;  /* 0x0000001304007c0c */ /* 0x000fe2000bfc6270 */
[----:B------:R-:W0:Y:S02]  /*29770*/  LDCU.64 UR18, c[0x0][0x398] ;  /* 0x00007300ff1277ac */ /* 0x000e240008000a00 */
[----:B------:R-:W-:Y:S04]  /*29780*/  STL.64 [R1+0x810], R14 ;  /* 0x0008100e01007387 */ /* 0x000fe80000100a00 */
[----:B------:R3:W-:Y:S02]  /*29790*/  STL.64 [R1+0x808], R6 ;  /* 0x0008080601007387 */ /* 0x0007e40000100a00 */
[----:B---3--:R-:W3:Y:S02]  /*297a0*/  LDTM.x64 R4, tmem[UR9+0x140] ;  /* 0x00014009000479ee */ /* 0x008ee40008340000 */
[----:B---3--:R-:W-:Y:S04]  /*297b0*/  STL.64 [R1+0x100], R4 ;  /* 0x0001000401007387 */ /* 0x008fe80000100a00 */
        /* <DEDUP_REMOVED lines=30> */
[----:B------:R3:W-:Y:S02]  /*299a0*/  STL.64 [R1+0x1f8], R66 ;  /* 0x0001f84201007387 */ /* 0x0007e40000100a00 */
[----:B---3--:R-:W3:Y:S02]  /*299b0*/  LDTM.x64 R4, tmem[UR9+0x180] ;  /* 0x00018009000479ee */ /* 0x008ee40008340000 */
[----:B---3--:R-:W-:Y:S04]  /*299c0*/  STL.64 [R1], R4 ;  /* 0x0000000401007387 */ /* 0x008fe80000100a00 */
        /* <DEDUP_REMOVED lines=31> */
[----:B---3--:R-:W3:Y:S01]  /*29bc0*/  LDTM.x64 R4, tmem[UR9+0x1c0] ;  /* 0x0001c009000479ee */ /* 0x008ee20008340000 */
[----:B------:R-:W-:Y:S01]  /*29bd0*/  ISETP.GE.AND P5, PT, R68, UR15, PT ;  /* 0x0000000f44007c0c */ /* 0x000fe2000bfa6270 */
[----:B------:R-:W-:Y:S01]  /*29be0*/  NOP ;  /* 0x0000000000007918 */ /* 0x000fe20000000000 */
[----:B------:R-:W4:Y:S01]  /*29bf0*/  LDCU.64 UR14, c[0x0][0x398] ;  /* 0x00007300ff0e77ac */ /* 0x000f220008000a00 */
[----:B------:R-:W0:Y:S01]  /*29c00*/  LDCU UR9, c[0x0][0x398] ;  /* 0x00007300ff0977ac */ /* 0x000e220008000800 */
[----:B---3--:R3:W-:Y:S04]  /*29c10*/  STL.64 [R1+0xe08], R4 ;  /* 0x000e080401007387 */ /* 0x0087e80000100a00 */
[----:B---3--:R-:W3:Y:S04]  /*29c20*/  LDL.LU.64 R4, [R1+0x7a0] ;  /* 0x0007a00001047983 */ /* 0x008ee80000300a00 */
[----:B------:R0:W-:Y:S04]  /*29c30*/  STL.64 [R1+0xe00], R6 ;  /* 0x000e000601007387 */ /* 0x0001e80000100a00 */
[----:B0-----:R-:W2:Y:S04]  /*29c40*/  LDL.LU.64 R6, [R1+0x798] ;  /* 0x0007980001067983 */ /* 0x001ea80000300a00 */
[----:B------:R0:W-:Y:S04]  /*29c50*/  STL.64 [R1+0xdf0], R8 ;  /* 0x000df00801007387 */ /* 0x0001e80000100a00 */
[----:B0-----:R-:W4:Y:S04]  /*29c60*/  LDL.LU.64 R8, [R1+0x708] ;  /* 0x0007080001087983 */ /* 0x001f280000300a00 */
[----:B------:R0:W-:Y:S04]  /*29c70*/  STL.64 [R1+0xde8], R10 ;  /* 0x000de80a01007387 */ /* 0x0001e80000100a00 */
[----:B0-----:R-:W5:Y:S04]  /*29c80*/  LDL.LU.64 R10, [R1+0x700] ;  /* 0x00070000010a7983 */ /* 0x001f680000300a00 */
        /* <DEDUP_REMOVED lines=11> */
[----:B------:R-:W-:Y:S01]  /*29d40*/  STL.64 [R1+0xd70], R34 ;  /* 0x000d702201007387 */ /* 0x000fe20000100a00 */
[----:B------:R-:W-:Y:S01]  /*29d50*/  ISETP.LT.AND P5, PT, R70, UR6, !P5 ;  /* 0x0000000646007c0c */ /* 0x000fe2000efa1270 */
[----:B------:R-:W0:Y:S02]  /*29d60*/  LDCU UR6, c[0x0][0x39c] ;  /* 0x00007380ff0677ac */ /* 0x000e240008000800 */
        /* <DEDUP_REMOVED lines=16> */
[----:B---3--:R3:W-:Y:S02]  /*29e70*/  @P4 STG.E.U8 desc[UR24][R4.64], R78 ;  /* 0x0000004e04004986 */ /* 0x0087e4000c101118 */
[----:B---3--:R-:W-:Y:S01]  /*29e80*/  VIADD R5, R68, 0x6 ;  /* 0x0000000644057836 */ /* 0x008fe20000000000 */
[----:B------:R-:W-:-:S02]  /*29e90*/  PRMT R4, R78, 0x9910, RZ ;  /* 0x000099104e047816 */ /* 0x000fc400000000ff */
[----:B------:R-:W3:Y:S04]  /*29ea0*/  LDL.LU R78, [R1+0xe5c] ;  /* 0x000e5c00014e7983 */ /* 0x000ee80000300800 */
[----:B--2---:R2:W-:Y:S01]  /*29eb0*/  @P5 STG.E.U8 desc[UR24][R6.64], R72 ;  /* 0x0000004806005986 */ /* 0x0045e2000c101118 */
[----:B------:R-:W-:Y:S01]  /*29ec0*/  ISETP.GE.AND P5, PT, R5, UR22, PT ;  /* 0x0000001605007c0c */ /* 0x000fe2000bfa6270 */
[----:B------:R-:W0:Y:S01]  /*29ed0*/  LDCU.64 UR22, c[0x0][0x398] ;  /* 0x00007300ff1677ac */ /* 0x000e220008000a00 */
[----:B------:R-:W-:Y:S02]  /*29ee0*/  SHF.R.S32.HI R5, RZ, 0x8, R4 ;  /* 0x00000008ff057819 */ /* 0x000fe40000011404 */
[----:B------:R-:W-:Y:S02]  /*29ef0*/  PRMT R4, R72, 0x9910, RZ ;  /* 0x0000991048047816 */ /* 0x000fe400000000ff */
[----:B--2---:R-:W2:Y:S01]  /*29f00*/  LDL.LU R72, [R1+0xe58] ;  /* 0x000e580001487983 */ /* 0x004ea20000300800 */
[----:B------:R-:W-:Y:S01]  /*29f10*/  ISETP.LT.AND P4, PT, R69, UR4, !P3 ;  /* 0x0000000445007c0c */ /* 0x000fe2000df81270 */
[----:B------:R-:W0:Y:S02]  /*29f20*/  LDCU UR4, c[0x0][0x39c] ;  /* 0x00007380ff0477ac */ /* 0x000e240008000800 */
[----:B------:R-:W5:Y:S10]  /*29f30*/  LDL.LU.64 R6, [R1+0x7c8] ;  /* 0x0007c80001067983 */ /* 0x000f740000300a00 */
[----:B----4-:R4:W-:Y:S02]  /*29f40*/  @P4 STG.E.U8 desc[UR24][R8.64], R5 ;  /* 0x0000000508004986 */ /* 0x0109e4000c101118 */
[----:B----4-:R-:W-:-:S02]  /*29f50*/  SHF.R.S32.HI R5, RZ, 0x8, R4 ;  /* 0x00000008ff057819 */ /* 0x010fc40000011404 */
[----:B---3--:R-:W-:Y:S02]  /*29f60*/  F2FP.SATFINITE.E4M3.F32.PACK_AB_MERGE_C R9, R79, R78, RZ ;  /* 0x0000004e4f09723e */ /* 0x008fe400048070ff */
[----:B------:R-:W3:Y:S04]  /*29f70*/  LDL.LU R78, [R1+0xe54] ;  /* 0x000e5400014e7983 */ /* 0x000ee80000300800 */
[----:B------:R-:W3:Y:S01]  /*29f80*/  LDL.LU R79, [R1+0xe50] ;  /* 0x000e5000014f7983 */ /* 0x000ee20000300800 */
[----:B--2---:R-:W-:-:S03]  /*29f90*/  F2FP.SATFINITE.E4M3.F32.PACK_AB_MERGE_C R4, R73, R72, RZ ;  /* 0x000000484904723e */ /* 0x004fc600048070ff */
[----:B------:R-:W2:Y:S04]  /*29fa0*/  LDL.LU R72, [R1+0xe4c] ;  /* 0x000e4c0001487983 */ /* 0x000ea80000300800 */
[----:B------:R-:W2:Y:S01]  /*29fb0*/  LDL.LU R73, [R1+0xe48] ;  /* 0x000e480001497983 */ /* 0x000ea20000300800 */
[----:B-----5:R-:W-:Y:S01]  /*29fc0*/  ISETP.LT.AND P3, PT, R70, UR10, !P3 ;  /* 0x0000000a46007c0c */ /* 0x020fe2000df61270 */
[----:B------:R-:W-:Y:S01]  /*29fd0*/  VIADD R8, R68, 0x7 ;  /* 0x0000000744087836 */ /* 0x000fe20000000000 */
[C---:B------:R-:W-:Y:S01]  /*29fe0*/  ISETP.LT.AND P4, PT, R69.reuse, UR12, !P2 ;  /* 0x0000000c45007c0c */ /* 0x040fe2000d781270 */
[----:B------:R-:W4:Y:S01]  /*29ff0*/  LDL.LU R20, [R1+0x610] ;  /* 0x0006100001147983 */ /* 0x000f220000300800 */
[----:B------:R-:W-:Y:S01]  /*2a000*/  ISETP.LT.AND P2, PT, R70, UR20, !P2 ;  /* 0x0000001446007c0c */ /* 0x000fe2000d741270 */
[----:B------:R-:W5:Y:S01]  /*2a010*/  LDCU UR10, c[0x0][0x398] ;  /* 0x00007300ff0a77ac */ /* 0x000f620008000800 */
[----:B------:R-:W0:Y:S07]  /*2a020*/  LDCU UR12, c[0x0][0x398] ;  /* 0x00007300ff0c77ac */ /* 0x000e2e0008000800 */
[----:B------:R0:W-:Y:S01]  /*2a030*/  @P3 STG.E.U8 desc[UR24][R10.64], R5 ;  /* 0x000000050a003986 */ /* 0x0001e2000c101118 */
[----:B------:R-:W-:Y:S01]  /*2a040*/  ISETP.LT.AND P3, PT, R69, UR16, !P1 ;  /* 0x0000001045007c0c */ /* 0x000fe2000cf61270 */
[----:B------:R-:W1:Y:S01]  /*2a050*/  LDCU UR16, c[0x0][0x398] ;  /* 0x00007300ff1077ac */ /* 0x000e620008000800 */
[----:B------:R-:W1:Y:S01]  /*2a060*/  LDCU UR20, c[0x0][0x398] ;  /* 0x00007300ff1477ac */ /* 0x000e620008000800 */
[----:B0-----:R-:W-:Y:S01]  /*2a070*/  PRMT R5, R9, 0x9910, RZ ;  /* 0x0000991009057816 */ /* 0x001fe200000000ff */
[----:B------:R-:W4:Y:S04]  /*2a080*/  LDL.LU R10, [R1+0x614] ;  /* 0x00061400010a7983 */ /* 0x000f280000300800 */
[----:B------:R-:W4:Y:S04]  /*2a090*/  LDL.LU.64 R12, [R1+0x858] ;  /* 0x00085800010c7983 */ /* 0x000f280000300a00 */
[----:B------:R-:W4:Y:S04]  /*2a0a0*/  LDL.LU R21, [R1+0x210] ;  /* 0x0002100001157983 */ /* 0x000f280000300800 */
[----:B------:R-:W4:Y:S04]  /*2a0b0*/  LDL.LU R11, [R1+0x214] ;  /* 0x00021400010b7983 */ /* 0x000f280000300800 */
[----:B------:R-:W4:Y:S04]  /*2a0c0*/  LDL.LU.64 R18, [R1+0x850] ;  /* 0x0008500001127983 */ /* 0x000f280000300a00 */
[----:B---3--:R0:W-:Y:S02]  /*2a0d0*/  @P4 STG.E.U8 desc[UR24][R78.64], R9 ;  /* 0x000000094e004986 */ /* 0x0081e4000c101118 */
[----:B0-----:R-:W-:-:S02]  /*2a0e0*/  IMAD.MOV.U32 R78, RZ, RZ, R5 ;  /* 0x000000ffff4e7224 */ /* 0x001fc400078e0005 */
[----:B--2---:R0:W-:Y:S01]  /*2a0f0*/  @P2 STG.E.U8 desc[UR24][R72.64], R4 ;  /* 0x0000000448002986 */ /* 0x0041e2000c101118 */
[----:B------:R-:W-:-:S05]  /*2a100*/  IADD3 R32, P2, PT, R76, R3, RZ ;  /* 0x000000034c207210 */ /* 0x000fca0007f5e0ff */
[----:B------:R-:W-:Y:S01]  /*2a110*/  IMAD.X R33, R77, 0x1, R71, P2 ;  /* 0x000000014d217824 */ /* 0x000fe200010e0647 */
[----:B0-----:R-:W-:Y:S01]  /*2a120*/  SHF.R.S32.HI R72, RZ, 0x8, R78 ;  /* 0x00000008ff487819 */ /* 0x001fe2000001144e */
[----:B------:R-:W-:Y:S02]  /*2a130*/  VIADD R73, R76, UR60 ;  /* 0x0000003c4c497c36 */ /* 0x000fe40008000000 */
[----:B------:R-:W2:Y:S04]  /*2a140*/  LDL.LU R76, [R1+0xe44] ;  /* 0x000e4400014c7983 */ /* 0x000ea80000300800 */
[----:B------:R0:W-:Y:S04]  /*2a150*/  @P3 STG.E.U8 desc[UR24][R6.64], R72 ;  /* 0x0000004806003986 */ /* 0x0001e8000c101118 */
[----:B------:R-:W2:Y:S04]  /*2a160*/  LDL.LU R77, [R1+0xe40] ;  /* 0x000e4000014d7983 */ /* 0x000ea80000300800 */
[----:B0-----:R-:W3:Y:S01]  /*2a170*/  LDL.LU.64 R6, [R1+0x848] ;  /* 0x0008480001067983 */ /* 0x001ee20000300a00 */
[----:B------:R-:W-:-:S02]  /*2a180*/  SHF.R.S32.HI R78, RZ, 0x1f, R73 ;  /* 0x0000001fff4e7819 */ /* 0x000fc40000011449 */
[----:B------:R-:W-:Y:S01]  /*2a190*/  IADD3 R28, P2, PT, R73, R2, RZ ;  /* 0x00000002491c7210 */ /* 0x000fe20007f5e0ff */
[----:B------:R-:W2:Y:S01]  /*2a1a0*/  LDL.LU.64 R16, [R1+0x830] ;  /* 0x0008300001107983 */ /* 0x000ea20000300a00 */
[----:B------:R-:W-:Y:S02]  /*2a1b0*/  ISETP.LT.AND P1, PT, R70, UR18, !P1 ;  /* 0x0000001246007c0c */ /* 0x000fe4000cf21270 */
[----:B------:R-:W-:Y:S01]  /*2a1c0*/  PRMT R79, R4, 0x9910, RZ ;  /* 0x00009910044f7816 */ /* 0x000fe200000000ff */
[----:B------:R-:W-:Y:S01]  /*2a1d0*/  IMAD.X R29, R78, 0x1, R0, P2 ;  /* 0x000000014e1d7824 */ /* 0x000fe200010e0600 */
[----:B------:R-:W-:Y:S01]  /*2a1e0*/  ISETP.LT.AND P2, PT, R69, UR26, !P0 ;  /* 0x0000001a45007c0c */ /* 0x000fe2000c741270 */
[----:B------:R-:W2:Y:S01]  /*2a1f0*/  LDL.LU R14, [R1+0x618] ;  /* 0x00061800010e7983 */ /* 0x000ea20000300800 */
[----:B------:R-:W-:Y:S02]  /*2a200*/  ISETP.LT.AND P0, PT, R70, UR14, !P0 ;  /* 0x0000000e46007c0c */ /* 0x000fe4000c701270 */
[----:B------:R-:W-:Y:S01]  /*2a210*/  ISETP.GE.AND P4, PT, R8, UR4, PT ;  /* 0x0000000408007c0c */ /* 0x000fe2000bf86270 */
[----:B------:R-:W2:Y:S01]  /*2a220*/  LDL.LU R15, [R1+0x61c] ;  /* 0x00061c00010f7983 */ /* 0x000ea20000300800 */
[----:B------:R-:W-:Y:S01]  /*2a230*/  SHF.R.S32.HI R79, RZ, 0x8, R79 ;  /* 0x00000008ff4f7819 */ /* 0x000fe2000001144f */
[----:B------:R-:W0:Y:S02]  /*2a240*/  LDCU UR4, c[0x0][0x39c] ;  /* 0x00007380ff0477ac */ /* 0x000e240008000800 */
[----:B------:R-:W2:Y:S01]  /*2a250*/  LDL.LU R8, [R1+0x218] ;  /* 0x0002180001087983 */ /* 0x000ea20000300800 */
[----:B----4-:R-:W-:Y:S01]  /*2a260*/  F2FP.SATFINITE.E4M3.F32.PACK_AB_MERGE_C R10, R10, R20, RZ ;  /* 0x000000140a0a723e */ /* 0x010fe200048070ff */
[----:B------:R-:W-:Y:S01]  /*2a270*/  VIADD R72, R68, 0x8 ;  /* 0x0000000844487836 */ /* 0x000fe20000000000 */
[----:B------:R-:W4:Y:S01]  /*2a280*/  LDCU UR14, c[0x0][0x398] ;  /* 0x00007300ff0e77ac */ /* 0x000f220008000800 */
[----:B------:R-:W2:Y:S01]  /*2a290*/  LDL.LU R9, [R1+0x21c] ;  /* 0x00021c0001097983 */ /* 0x000ea20000300800 */
[----:B------:R-:W0:Y:S03]  /*2a2a0*/  LDCU UR18, c[0x0][0x398] ;  /* 0x00007300ff1277ac */ /* 0x000e260008000800 */
[----:B------:R-:W2:Y:S01]  /*2a2b0*/  LDL.LU.64 R4, [R1+0x800] ;  /* 0x0008000001047983 */ /* 0x000ea20000300a00 */
[----:B------:R-:W0:Y:S03]  /*2a2c0*/  LDCU UR26, c[0x0][0x398] ;  /* 0x00007300ff1a77ac */ /* 0x000e260008000800 */
[----:B------:R1:W-:Y:S04]  /*2a2d0*/  @P1 STG.E.U8 desc[UR24][R12.64], R79 ;  /* 0x0000004f0c001986 */ /* 0x0003e8000c101118 */
[----:B------:R-:W-:Y:S01]  /*2a2e0*/  @P2 STG.E.U8 desc[UR24][R18.64], R10 ;  /* 0x0000000a12002986 */ /* 0x000fe2000c101118 */
[----:B-1----:R-:W-:-:S03]  /*2a2f0*/  F2FP.SATFINITE.E4M3.F32.PACK_AB_MERGE_C R79, R11, R21, RZ ;  /* 0x000000150b4f723e */ /* 0x002fc600048070ff */
[----:B------:R-:W4:Y:S01]  /*2a300*/  LDL.LU.64 R12, [R1+0x7f8] ;  /* 0x0007f800010c7983 */ /* 0x000f220000300a00 */
[----:B------:R-:W-:Y:S01]  /*2a310*/  ISETP.GE.AND P3, PT, R72, UR6, PT ;  /* 0x0000000648007c0c */ /* 0x000fe2000bf66270 */
[----:B------:R-:W1:Y:S02]  /*2a320*/  LDCU UR6, c[0x0][0x39c] ;  /* 0x00007380ff0677ac */ /* 0x000e640008000800 */
[----:B---3--:R3:W-:Y:S04]  /*2a330*/  @P0 STG.E.U8 desc[UR24][R6.64], R79 ;  /* 0x0000004f06000986 */ /* 0x0087e8000c101118 */
[----:B---3--:R-:W3:Y:S01]  /*2a340*/  LDL.LU.64 R6, [R1+0x7f0] ;  /* 0x0007f00001067983 */ /* 0x008ee20000300a00 */
[----:B------:R-:W-:Y:S01]  /*2a350*/  VIADD R72, R68, 0x9 ;  /* 0x0000000944487836 */ /* 0x000fe20000000000 */
[----:B------:R-:W-:Y:S01]  /*2a360*/  ISETP.LT.AND P2, PT, R69, UR22, !P6 ;  /* 0x0000001645007c0c */ /* 0x000fe2000f741270 */
[----:B------:R-:W3:Y:S03]  /*2a370*/  LDCU UR22, c[0x0][0x398] ;  /* 0x00007300ff1677ac */ /* 0x000ee60008000800 */
[----:B0-----:R-:W-:Y:S01]  /*2a380*/  ISETP.GE.AND P1, PT, R72, UR4, PT ;  /* 0x0000000448007c0c */ /* 0x001fe2000bf26270 */
[----:B------:R-:W-:Y:S01]  /*2a390*/  VIADD R72, R68, 0xa ;  /* 0x0000000a44487836 */ /* 0x000fe20000000000 */
[----:B------:R-:W-:Y:S01]  /*2a3a0*/  PRMT R10, R10, 0x9910, RZ ;  /* 0x000099100a0a7816 */ /* 0x000fe200000000ff */
[----:B------:R-:W0:Y:S01]  /*2a3b0*/  LDCU UR4, c[0x0][0x39c] ;  /* 0x00007380ff0477ac */ /* 0x000e220008000800 */
[----:B------:R-:W-:-:S02]  /*2a3c0*/  PRMT R79, R79, 0x9910, RZ ;  /* 0x000099104f4f7816 */ /* 0x000fc400000000ff */
[----:B-1----:R-:W-:Y:S01]  /*2a3d0*/  ISETP.GE.AND P0, PT, R72, UR6, PT ;  /* 0x0000000648007c0c */ /* 0x002fe2000bf06270 */
[----:B------:R-:W1:Y:S01]  /*2a3e0*/  LDCU UR6, c[0x0][0x39c] ;  /* 0x00007380ff0677ac */ /* 0x000e620008000800 */
[----:B------:R-:W-:Y:S02]  /*2a3f0*/  SHF.R.S32.HI R72, RZ, 0x8, R10 ;  /* 0x00000008ff487819 */ /* 0x000fe4000001140a */
[C---:B------:R-:W-:Y:S01]  /*2a400*/  ISETP.LT.AND P6, PT, R70.reuse, UR28, !P6 ;  /* 0x0000001c46007c0c */ /* 0x040fe2000f7c1270 */
[----:B------:R-:W5:Y:S01]  /*2a410*/  LDL.LU.64 R10, [R1+0x7e8] ;  /* 0x0007e800010a7983 */ /* 0x000f620000300a00 */
[----:B--2---:R-:W-:Y:S01]  /*2a420*/  F2FP.SATFINITE.E4M3.F32.PACK_AB_MERGE_C R8, R9, R8, RZ ;  /* 0x000000080908723e */ /* 0x004fe200048070ff */
[----:B------:R-:W2:Y:S02]  /*2a430*/  LDCU UR28, c[0x0][0x398] ;  /* 0x00007300ff1c77ac */ /* 0x000ea40008000800 */
[----:B------:R0:W-:Y:S01]  /*2a440*/  @P2 STG.E.U8 desc[UR24][R16.64], R72 ;  /* 0x0000004810002986 */ /* 0x0001e2000c101118 */
[----:B------:R-:W-:Y:S01]  /*2a450*/  ISETP.LT.AND P2, PT, R69, UR30, !P5 ;  /* 0x0000001e45007c0c */ /* 0x000fe2000ef41270 */
[----:B------:R-:W1:Y:S01]  /*2a460*/  LDCU UR30, c[0x0][0x398] ;  /* 0x00007300ff1e77ac */ /* 0x000e620008000800 */
[----:B------:R-:W-:Y:S01]  /*2a470*/  ISETP.LT.AND P5, PT, R70, UR9, !P5 ;  /* 0x0000000946007c0c */ /* 0x000fe2000efa1270 */
[----:B------:R-:W1:Y:S01]  /*2a480*/  LDCU UR9, c[0x0][0x39c] ;  /* 0x00007380ff0977ac */ /* 0x000e620008000800 */
[----:B0-----:R-:W-:Y:S01]  /*2a490*/  IMAD.MOV.U32 R72, RZ, RZ, R79 ;  /* 0x000000ffff487224 */ /* 0x001fe200078e004f */
[----:B------:R-:W-:Y:S01]  /*2a4a0*/  F2FP.SATFINITE.E4M3.F32.PACK_AB_MERGE_C R79, R15, R14, RZ ;  /* 0x0000000e0f4f723e */ /* 0x000fe200048070ff */
[----:B------:R-:W2:Y:S03]  /*2a4b0*/  LDL.LU R16, [R1+0x620] ;  /* 0x0006200001107983 */ /* 0x000ea60000300800 */
[----:B------:R-:W-:Y:S01]  /*2a4c0*/  SHF.R.S32.HI R72, RZ, 0x8, R72 ;  /* 0x00000008ff487819 */ /* 0x000fe20000011448 */
[----:B------:R-:W2:Y:S04]  /*2a4d0*/  LDL.LU R17, [R1+0x624] ;  /* 0x0006240001117983 */ /* 0x000ea80000300800 */
[----:B------:R0:W-:Y:S04]  /*2a4e0*/  @P6 STG.E.U8 desc[UR24][R4.64], R72 ;  /* 0x0000004804006986 */ /* 0x0001e8000c101118 */
[----:B----4-:R4:W-:Y:S01]  /*2a4f0*/  @P2 STG.E.U8 desc[UR24][R12.64], R79 ;  /* 0x0000004f0c002986 */ /* 0x0109e2000c101118 */
[----:B0-----:R-:W-:-:S05]  /*2a500*/  PRMT R4, R79, 0x9910, RZ ;  /* 0x000099104f047816 */ /* 0x001fca00000000ff */
[----:B----4-:R-:W-:Y:S02]  /*2a510*/  IMAD.MOV.U32 R79, RZ, RZ, R4 ;  /* 0x000000ffff4f7224 */ /* 0x010fe400078e0004 */
[----:B------:R-:W4:Y:S04]  /*2a520*/  LDL.LU R4, [R1+0x220] ;  /* 0x0002200001047983 */ /* 0x000f280000300800 */
[----:B------:R-:W4:Y:S04]  /*2a530*/  LDL.LU R5, [R1+0x224] ;  /* 0x0002240001057983 */ /* 0x000f280000300800 */
[----:B------:R-:W2:Y:S04]  /*2a540*/  LDL.LU.64 R12, [R1+0x828] ;  /* 0x00082800010c7983 */ /* 0x000ea80000300a00 */
[----:B---3--:R0:W-:Y:S04]  /*2a550*/  @P5 STG.E.U8 desc[UR24][R6.64], R8 ;  /* 0x0000000806005986 */ /* 0x0081e8000c101118 */
[----:B0-----:R-:W3:Y:S01]  /*2a560*/  LDL.LU.64 R6, [R1+0x7e0] ;  /* 0x0007e00001067983 */ /* 0x001ee20000300a00 */
[----:B-----5:R-:W-:Y:S01]  /*2a570*/  ISETP.LT.AND P6, PT, R69, UR10, !P4 ;  /* 0x0000000a45007c0c */ /* 0x020fe2000e7c1270 */
[----:B------:R-:W0:Y:S01]  /*2a580*/  LDCU UR10, c[0x0][0x398] ;  /* 0x00007300ff0a77ac */ /* 0x000e220008000800 */
[----:B------:R-:W-:Y:S01]  /*2a590*/  VIADD R72, R68, 0xb ;  /* 0x0000000b44487836 */ /* 0x000fe20000000000 */
[----:B------:R-:W-:Y:S01]  /*2a5a0*/  SHF.R.S32.HI R79, RZ, 0x8, R79 ;  /* 0x00000008ff4f7819 */ /* 0x000fe2000001144f */
[----:B------:R-:W5:Y:S01]  /*2a5b0*/  LDL.LU.64 R14, [R1+0x7c0] ;  /* 0x0007c000010e7983 */ /* 0x000f620000300a00 */
[----:B------:R-:W-:-:S02]  /*2a5c0*/  IADD3 R26, P5, PT, R73, R3, RZ ;  /* 0x00000003491a7210 */ /* 0x000fc40007fbe0ff */
[----:B------:R-:W-:Y:S01]  /*2a5d0*/  ISETP.GE.AND P2, PT, R72, UR4, PT ;  /* 0x0000000448007c0c */ /* 0x000fe2000bf46270 */
[----:B------:R-:W-:Y:S01]  /*2a5e0*/  VIADD R72, R73, UR60 ;  /* 0x0000003c49487c36 */ /* 0x000fe20008000000 */
[----:B------:R-:W1:Y:S01]  /*2a5f0*/  LDCU UR4, c[0x0][0x39c] ;  /* 0x00007380ff0477ac */ /* 0x000e620008000800 */
[----:B------:R-:W-:-:S03]  /*2a600*/  IMAD.X R27, R78, 0x1, R71, P5 ;  /* 0x000000014e1b7824 */ /* 0x000fc600028e0647 */
[----:B------:R1:W-:Y:S01]  /*2a610*/  @P6 STG.E.U8 desc[UR24][R10.64], R79 ;  /* 0x0000004f0a006986 */ /* 0x0003e2000c101118 */
[----:B------:R-:W-:Y:S02]  /*2a620*/  SHF.R.S32.HI R73, RZ, 0x1f, R72 ;  /* 0x0000001fff497819 */ /* 0x000fe40000011448 */
[----:B------:R-:W-:Y:S02]  /*2a630*/  IADD3 R22, P5, PT, R72, R2, RZ ;  /* 0x0000000248167210 */ /* 0x000fe40007fbe0ff */
[----:B------:R-:W-:Y:S02]  /*2a640*/  ISETP.LT.AND P6, PT, R69, UR12, !P3 ;  /* 0x0000000c45007c0c */ /* 0x000fe4000dfc1270 */
[----:B0-----:R-:W-:Y:S02]  /*2a650*/  ISETP.LT.AND P4, PT, R70, UR10, !P4 ;  /* 0x0000000a46007c0c */ /* 0x001fe4000e781270 */
[----:B-1----:R-:W-:Y:S01]  /*2a660*/  PRMT R79, R8, 0x9910, RZ ;  /* 0x00009910084f7816 */ /* 0x002fe200000000ff */
[----:B------:R-:W-:Y:S01]  /*2a670*/  IMAD.X R23, R73, 0x1, R0, P5 ;  /* 0x0000000149177824 */ /* 0x000fe200028e0600 */
[----:B------:R-:W5:Y:S01]  /*2a680*/  LDL.LU.64 R8, [R1+0x7b8] ;  /* 0x0007b80001087983 */ /* 0x000f620000300a00 */
[----:B------:R-:W-:Y:S01]  /*2a690*/  IADD3 R10, P5, PT, R72, R3, RZ ;  /* 0x00000003480a7210 */ /* 0x000fe20007fbe0ff */
[----:B------:R-:W-:Y:S01]  /*2a6a0*/  VIADD R78, R68, 0xc ;  /* 0x0000000c444e7836 */ /* 0x000fe20000000000 */
[----:B----4-:R-:W-:-:S03]  /*2a6b0*/  F2FP.SATFINITE.E4M3.F32.PACK_AB_MERGE_C R4, R5, R4, RZ ;  /* 0x000000040504723e */ /* 0x010fc600048070ff */
[----:B------:R-:W-:Y:S01]  /*2a6c0*/  IMAD.X R11, R73, 0x1, R71, P5 ;  /* 0x00000001490b7824 */ /* 0x000fe200028e0647 */
[----:B------:R-:W-:Y:S01]  /*2a6d0*/  ISETP.GE.AND P5, PT, R78, UR6, PT ;  /* 0x000000064e007c0c */ /* 0x000fe2000bfa6270 */
[----:B------:R-:W0:Y:S01]  /*2a6e0*/  LDCU UR12, c[0x0][0x398] ;  /* 0x00007300ff0c77ac */ /* 0x000e220008000800 */
[----:B------:R-:W-:Y:S02]  /*2a6f0*/  SHF.R.S32.HI R73, RZ, 0x8, R79 ;  /* 0x00000008ff497819 */ /* 0x000fe4000001144f */
[----:B--2---:R-:W-:Y:S02]  /*2a700*/  F2FP.SATFINITE.E4M3.F32.PACK_AB_MERGE_C R78, R17, R16, RZ ;  /* 0x00000010114e723e */ /* 0x004fe400048070ff */
[----:B------:R-:W-:Y:S01]  /*2a710*/  ISETP.LT.AND P3, PT, R70, UR14, !P3 ;  /* 0x0000000e46007c0c */ /* 0x000fe2000df61270 */
[----:B------:R1:W-:Y:S01]  /*2a720*/  @P4 STG.E.U8 desc[UR24][R12.64], R73 ;  /* 0x000000490c004986 */ /* 0x0003e2000c101118 */
[----:B------:R-:W-:Y:S01]  /*2a730*/  PRMT R79, R78, 0x9910, RZ ;  /* 0x000099104e4f7816 */ /* 0x000fe200000000ff */
[----:B------:R-:W-:Y:S01]  /*2a740*/  VIADD R72, R72, UR60 ;  /* 0x0000003c48487c36 */ /* 0x000fe20008000000 */
[----:B------:R-:W2:Y:S01]  /*2a750*/  LDCU UR14, c[0x0][0x398] ;  /* 0x00007300ff0e77ac */ /* 0x000ea20008000800 */
[----:B------:R-:W4:Y:S01]  /*2a760*/  LDCU UR10, c[0x0][0x39c] ;  /* 0x00007380ff0a77ac */ /* 0x000f220008000800 */
[----:B------:R-:W0:Y:S01]  /*2a770*/  LDCU UR6, c[0x0][0x39c] ;  /* 0x00007380ff0677ac */ /* 0x000e220008000800 */
[----:B-1----:R-:W2:Y:S04]  /*2a780*/  LDL.LU R13, [R1+0x628] ;  /* 0x00062800010d7983 */ /* 0x002ea80000300800 */
[----:B---3--:R1:W-:Y:S04]  /*2a790*/  @P6 STG.E.U8 desc[UR24][R6.64], R78 ;  /* 0x0000004e06006986 */ /* 0x0083e8000c101118 */
[----:B-1----:R-:W2:Y:S04]  /*2a7a0*/  LDL.LU R6, [R1+0x62c] ;  /* 0x00062c0001067983 */ /* 0x002ea80000300800 */
[----:B------:R-:W3:Y:S04]  /*2a7b0*/  LDL.LU R7, [R1+0x228] ;  /* 0x0002280001077983 */ /* 0x000ee80000300800 */
[----:B------:R-:W3:Y:S04]  /*2a7c0*/  LDL.LU R5, [R1+0x22c] ;  /* 0x00022c0001057983 */ /* 0x000ee80000300800 */
[----:B------:R-:W4:Y:S04]  /*2a7d0*/  LDL.LU.64 R34, [R1+0x7d8] ;  /* 0x0007d80001227983 */ /* 0x000f280000300a00 */
[----:B------:R-:W4:Y:S01]  /*2a7e0*/  LDL.LU.64 R24, [R1+0x7d0] ;  /* 0x0007d00001187983 */ /* 0x000f220000300a00 */
[----:B------:R-:W-:Y:S01]  /*2a7f0*/  ISETP.LT.AND P4, PT, R69, UR16, !P1 ;  /* 0x0000001045007c0c */ /* 0x000fe2000cf81270 */
[----:B------:R-:W-:Y:S01]  /*2a800*/  VIADD R73, R68, 0xd ;  /* 0x0000000d44497836 */ /* 0x000fe20000000000 */
[----:B------:R-:W-:Y:S01]  /*2a810*/  SHF.R.S32.HI R79, RZ, 0x8, R79 ;  /* 0x00000008ff4f7819 */ /* 0x000fe2000001144f */
[----:B-----5:R1:W-:Y:S01]  /*2a820*/  @P3 STG.E.U8 desc[UR24][R14.64], R4 ;  /* 0x000000040e003986 */ /* 0x0203e2000c101118 */
[C---:B------:R-:W-:Y:S01]  /*2a830*/  IADD3 R78, P3, PT, R72.reuse, R2, RZ ;  /* 0x00000002484e7210 */ /* 0x040fe20007f7e0ff */
[----:B------:R-:W-:Y:S01]  /*2a840*/  VIADD R16, R72, UR60 ;  /* 0x0000003c48107c36 */ /* 0x000fe20008000000 */
[----:B------:R-:W-:Y:S01]  /*2a850*/  ISETP.GE.AND P6, PT, R73, UR9, PT ;  /* 0x0000000949007c0c */ /* 0x000fe2000bfc6270 */
[----:B------:R-:W5:Y:S01]  /*2a860*/  LDCU UR9, c[0x0][0x398] ;  /* 0x00007300ff0977ac */ /* 0x000f620008000800 */
[----:B------:R-:W-:Y:S01]  /*2a870*/  SHF.R.S32.HI R73, RZ, 0x1f, R72 ;  /* 0x0000001fff497819 */ /* 0x000fe20000011448 */
[----:B------:R-:W4:Y:S01]  /*2a880*/  LDL.LU.64 R30, [R1+0x7b0] ;  /* 0x0007b000011e7983 */ /* 0x000f220000300a00 */
[----:B------:R-:W-:Y:S01]  /*2a890*/  VIADD R12, R68, 0xe ;  /* 0x0000000e440c7836 */ /* 0x000fe20000000000 */
[----:B------:R-:W2:Y:S02]  /*2a8a0*/  LDCU UR16, c[0x0][0x398] ;  /* 0x00007300ff1077ac */ /* 0x000ea40008000800 */
[----:B------:R5:W-:Y:S01]  /*2a8b0*/  @P4 STG.E.U8 desc[UR24][R8.64], R79 ;  /* 0x0000004f08004986 */ /* 0x000be2000c101118 */
[----:B-1----:R-:W-:-:S02]  /*2a8c0*/  SHF.R.S32.HI R15, RZ, 0x1f, R16 ;  /* 0x0000001fff0f7819 */ /* 0x002fc40000011410 */
[----:B0-----:R-:W-:Y:S01]  /*2a8d0*/  ISETP.LT.AND P1, PT, R70, UR12, !P1 ;  /* 0x0000000c46007c0c */ /* 0x001fe2000cf21270 */
[----:B------:R-:W4:Y:S01]  /*2a8e0*/  LDL.LU.64 R20, [R1+0x7a8] ;  /* 0x0007a80001147983 */ /* 0x000f220000300a00 */
[C---:B-----5:R-:W-:Y:S01]  /*2a8f0*/  IMAD.X R79, R73.reuse, 0x1, R0, P3 ;  /* 0x00000001494f7824 */ /* 0x060fe200018e0600 */
[----:B------:R-:W-:Y:S02]  /*2a900*/  IADD3 R72, P3, PT, R72, R3, RZ ;  /* 0x0000000348487210 */ /* 0x000fe40007f7e0ff */
[----:B------:R-:W5:Y:S01]  /*2a910*/  LDL.LU R18, [R1+0x630] ;  /* 0x0006300001127983 */ /* 0x000f620000300800 */
[----:B------:R-:W-:Y:S01]  /*2a920*/  PRMT R4, R4, 0x9910, RZ ;  /* 0x0000991004047816 */ /* 0x000fe200000000ff */
[----:B------:R-:W0:Y:S01]  /*2a930*/  LDCU UR12, c[0x0][0x398] ;  /* 0x00007300ff0c77ac */ /* 0x000e220008000800 */
[----:B------:R-:W-:Y:S01]  /*2a940*/  IMAD.X R73, R73, 0x1, R71, P3 ;  /* 0x0000000149497824 */ /* 0x000fe200018e0647 */
[----:B------:R-:W-:-:S05]  /*2a950*/  IADD3 R8, P3, PT, R16, R2, RZ ;  /* 0x0000000210087210 */ /* 0x000fca0007f7e0ff */
[----:B------:R-:W-:Y:S01]  /*2a960*/  IMAD.X R9, R15, 0x1, R0, P3 ;  /* 0x000000010f097824 */ /* 0x000fe200018e0600 */
[----:B------:R-:W-:Y:S01]  /*2a970*/  ISETP.LT.AND P3, PT, R69, UR9, !P0 ;  /* 0x0000000945007c0c */ /* 0x000fe2000c761270 */
[----:B------:R-:W1:Y:S01]  /*2a980*/  LDCU UR9, c[0x0][0x398] ;  /* 0x00007300ff0977ac */ /* 0x000e620008000800 */
[----:B------:R-:W-:Y:S02]  /*2a990*/  ISETP.GE.AND P4, PT, R12, UR4, PT ;  /* 0x000000040c007c0c */ /* 0x000fe4000bf86270 */
[----:B------:R-:W-:Y:S02]  /*2a9a0*/  SHF.R.S32.HI R4, RZ, 0x8, R4 ;  /* 0x00000008ff047819 */ /* 0x000fe40000011404 */
[----:B---3--:R-:W-:Y:S01]  /*2a9b0*/  F2FP.SATFINITE.E4M3.F32.PACK_AB_MERGE_C R5, R5, R7, RZ ;  /* 0x000000070505723e */ /* 0x008fe200048070ff */
[----:B------:R-:W-:Y:S01]  /*2a9c0*/  VIADD R14, R68, 0x10 ;  /* 0x00000010440e7836 */ /* 0x000fe20000000000 */
[----:B--2---:R-:W-:Y:S01]  /*2a9d0*/  F2FP.SATFINITE.E4M3.F32.PACK_AB_MERGE_C R12, R6, R13, RZ ;  /* 0x0000000d060c723e */ /* 0x004fe200048070ff */
[----:B------:R-:W5:Y:S01]  /*2a9e0*/  LDL.LU R7, [R1+0x634] ;  /* 0x0006340001077983 */ /* 0x000f620000300800 */
[----:B------:R-:W-:Y:S01]  /*2a9f0*/  ISETP.LT.AND P0, PT, R70, UR14, !P0 ;  /* 0x0000000e46007c0c */ /* 0x000fe2000c701270 */
[----:B------:R-:W2:Y:S02]  /*2aa00*/  LDCU UR4, c[0x0][0x39c] ;  /* 0x00007380ff0477ac */ /* 0x000ea40008000800 */
[----:B----4-:R3:W-:Y:S01]  /*2aa10*/  @P1 STG.E.U8 desc[UR24][R34.64], R4 ;  /* 0x0000000422001986 */ /* 0x0107e2000c101118 */
[----:B------:R-:W-:Y:S01]  /*2aa20*/  VIADD R6, R68, 0xf ;  /* 0x0000000f44067836 */ /* 0x000fe20000000000 */
[----:B------:R-:W4:Y:S02]  /*2aa30*/  LDCU UR14, c[0x0][0x398] ;  /* 0x00007300ff0e77ac */ /* 0x000f240008000800 */
[----:B------:R-:W2:Y:S04]  /*2aa40*/  LDL.LU.64 R36, [R1+0x790] ;  /* 0x0007900001247983 */ /* 0x000ea80000300a00 */
[----:B------:R0:W-:Y:S01]  /*2aa50*/  @P3 STG.E.U8 desc[UR24][R24.64], R12 ;  /* 0x0000000c18003986 */ /* 0x0001e2000c101118 */
[----:B---3--:R-:W-:-:S03]  /*2aa60*/  PRMT R4, R12, 0x9910, RZ ;  /* 0x000099100c047816 */ /* 0x008fc600000000ff */
[----:B0-----:R-:W3:Y:S01]  /*2aa70*/  LDL.LU.64 R12, [R1+0x788] ;  /* 0x00078800010c7983 */ /* 0x001ee20000300a00 */
[----:B------:R-:W-:Y:S02]  /*2aa80*/  ISETP.LT.AND P1, PT, R69, UR16, !P2 ;  /* 0x0000001045007c0c */ /* 0x000fe4000d721270 */
[----:B-----5:R-:W-:Y:S01]  /*2aa90*/  F2FP.SATFINITE.E4M3.F32.PACK_AB_MERGE_C R18, R7, R18, RZ ;  /* 0x000000120712723e */ /* 0x020fe200048070ff */
[----:B------:R-:W5:Y:S01]  /*2aaa0*/  LDL.LU R25, [R1+0x230] ;  /* 0x0002300001197983 */ /* 0x000f620000300800 */
[----:B------:R-:W-:Y:S01]  /*2aab0*/  ISETP.GE.AND P3, PT, R6, UR10, PT ;  /* 0x0000000a06007c0c */ /* 0x000fe2000bf66270 */
[----:B------:R-:W-:Y:S02]  /*2aac0*/  IMAD.MOV.U32 R6, RZ, RZ, R4 ;  /* 0x000000ffff067224 */ /* 0x000fe400078e0004 */
[----:B------:R0:W-:Y:S01]  /*2aad0*/  @P0 STG.E.U8 desc[UR24][R30.64], R5 ;  /* 0x000000051e000986 */ /* 0x0001e2000c101118 */
[----:B------:R-:W-:Y:S01]  /*2aae0*/  ISETP.LT.AND P2, PT, R70, UR12, !P2 ;  /* 0x0000000c46007c0c */ /* 0x000fe2000d741270 */
[----:B------:R-:W2:Y:S01]  /*2aaf0*/  LDCU UR10, c[0x0][0x398] ;  /* 0x00007300ff0a77ac */ /* 0x000ea20008000800 */
[----:B------:R-:W-:Y:S01]  /*2ab00*/  SHF.R.S32.HI R6, RZ, 0x8, R6 ;  /* 0x00000008ff067819 */ /* 0x000fe20000011406 */
[----:B------:R-:W5:Y:S01]  /*2ab10*/  LDL.LU R4, [R1+0x234] ;  /* 0x0002340001047983 */ /* 0x000f620000300800 */
[----:B-1----:R-:W-:Y:S01]  /*2ab20*/  ISETP.LT.AND P0, PT, R69, UR9, !P5 ;  /* 0x0000000945007c0c */ /* 0x002fe2000ef01270 */
[----:B------:R-:W1:Y:S02]  /*2ab30*/  LDCU UR12, c[0x0][0x398] ;  /* 0x00007300ff0c77ac */ /* 0x000e640008000800 */
[----:B------:R2:W-:Y:S01]  /*2ab40*/  @P1 STG.E.U8 desc[UR24][R20.64], R6 ;  /* 0x0000000614001986 */ /* 0x0005e2000c101118 */
[----:B------:R-:W-:Y:S01]  /*2ab50*/  VIADD R24, R68, 0x11 ;  /* 0x0000001144187836 */ /* 0x000fe20000000000 */
[----:B------:R-:W1:Y:S01]  /*2ab60*/  LDCU UR16, c[0x0][0x398] ;  /* 0x00007300ff1077ac */ /* 0x000e620008000800 */
[----:B0-----:R-:W-:Y:S01]  /*2ab70*/  PRMT R5, R5, 0x9910, RZ ;  /* 0x0000991005057816 */ /* 0x001fe200000000ff */
[----:B------:R-:W5:Y:S01]  /*2ab80*/  LDL.LU.64 R30, [R1+0x780] ;  /* 0x00078000011e7983 */ /* 0x000f620000300a00 */
[----:B------:R-:W0:Y:S03]  /*2ab90*/  LDCU UR9, c[0x0][0x39c] ;  /* 0x00007380ff0977ac */ /* 0x000e260008000800 */
[----:B--2---:R-:W2:Y:S01]  /*2aba0*/  LDL.LU.64 R20, [R1+0x778] ;  /* 0x0007780001147983 */ /* 0x004ea20000300a00 */
[----:B------:R-:W-:Y:S01]  /*2abb0*/  IMAD.MOV.U32 R6, RZ, RZ, R5 ;  /* 0x000000ffff067224 */ /* 0x000fe200078e0005 */
[----:B------:R-:W-:Y:S01]  /*2abc0*/  ISETP.GE.AND P1, PT, R14, UR6, PT ;  /* 0x000000060e007c0c */ /* 0x000fe2000bf26270 */
[----:B------:R-:W0:Y:S01]  /*2abd0*/  LDCU UR6, c[0x0][0x398] ;  /* 0x00007300ff0677ac */ /* 0x000e220008000800 */
[----:B------:R-:W2:Y:S02]  /*2abe0*/  LDL.LU R19, [R1+0x638] ;  /* 0x0006380001137983 */ /* 0x000ea40000300800 */
[----:B------:R-:W-:-:S02]  /*2abf0*/  SHF.R.S32.HI R34, RZ, 0x8, R6 ;  /* 0x00000008ff227819 */ /* 0x000fc40000011406 */
[----:B------:R-:W2:Y:S04]  /*2ac00*/  LDL.LU R5, [R1+0x63c] ;  /* 0x00063c0001057983 */ /* 0x000ea80000300800 */
[----:B------:R-:W2:Y:S04]  /*2ac10*/  LDL.LU R17, [R1+0x238] ;  /* 0x0002380001117983 */ /* 0x000ea80000300800 */
[----:B------:R-:W2:Y:S04]  /*2ac20*/  LDL.LU R14, [R1+0x23c] ;  /* 0x00023c00010e7983 */ /* 0x000ea80000300800 */
[----:B------:R-:W2:Y:S04]  /*2ac30*/  LDL.LU.64 R6, [R1+0x748] ;  /* 0x0007480001067983 */ /* 0x000ea80000300a00 */
[----:B------:R-:W-:Y:S04]  /*2ac40*/  @P2 STG.E.U8 desc[UR24][R36.64], R34 ;  /* 0x0000002224002986 */ /* 0x000fe8000c101118 */
[----:B---3--:R3:W-:Y:S04]  /*2ac50*/  @P0 STG.E.U8 desc[UR24][R12.64], R18 ;  /* 0x000000120c000986 */ /* 0x0087e8000c101118 */
[----:B---3--:R-:W3:Y:S01]  /*2ac60*/  LDL.LU.64 R12, [R1+0x740] ;  /* 0x00074000010c7983 */ /* 0x008ee20000300a00 */
[----:B------:R-:W-:Y:S01]  /*2ac70*/  ISETP.LT.AND P5, PT, R70, UR10, !P5 ;  /* 0x0000000a46007c0c */ /* 0x000fe2000efa1270 */
[----:B------:R-:W1:Y:S01]  /*2ac80*/  LDCU UR10, c[0x0][0x398] ;  /* 0x00007300ff0a77ac */ /* 0x000e620008000800 */
[----:B----4-:R-:W-:-:S02]  /*2ac90*/  ISETP.LT.AND P0, PT, R69, UR14, !P6 ;  /* 0x0000000e45007c0c */ /* 0x010fc4000f701270 */
[----:B------:R-:W-:Y:S01]  /*2aca0*/  PRMT R18, R18, 0x9910, RZ ;  /* 0x0000991012127816 */ /* 0x000fe200000000ff */
[----:B------:R-:W4:Y:S01]  /*2acb0*/  LDCU UR14, c[0x0][0x398] ;  /* 0x00007300ff0e77ac */ /* 0x000f220008000800 */
[----:B------:R-:W-:Y:S02]  /*2acc0*/  ISETP.GE.AND P2, PT, R24, UR4, PT ;  /* 0x0000000418007c0c */ /* 0x000fe4000bf46270 */
[----:B------:R-:W-:Y:S01]  /*2acd0*/  SHF.R.S32.HI R18, RZ, 0x8, R18 ;  /* 0x00000008ff127819 */ /* 0x000fe20000011412 */
[----:B------:R-:W1:Y:S01]  /*2ace0*/  LDCU UR4, c[0x0][0x39c] ;  /* 0x00007380ff0477ac */ /* 0x000e620008000800 */
[----:B0-----:R-:W-:Y:S01]  /*2acf0*/  ISETP.LT.AND P6, PT, R70, UR6, !P6 ;  /* 0x0000000646007c0c */ /* 0x001fe2000f7c1270 */
[----:B------:R-:W-:Y:S01]  /*2ad00*/  VIADD R24, R68, 0x12 ;  /* 0x0000001244187836 */ /* 0x000fe20000000000 */
[----:B------:R-:W0:Y:S01]  /*2ad10*/  LDCU UR6, c[0x0][0x39c] ;  /* 0x00007380ff0677ac */ /* 0x000e220008000800 */
[----:B-----5:R-:W-:-:S05]  /*2ad20*/  F2FP.SATFINITE.E4M3.F32.PACK_AB_MERGE_C R4, R4, R25, RZ ;  /* 0x000000190404723e */ /* 0x020fca00048070ff */
[----:B------:R5:W-:Y:S04]  /*2ad30*/  @P5 STG.E.U8 desc[UR24][R30.64], R4 ;  /* 0x000000041e005986 */ /* 0x000be8000c101118 */
[----:B--2---:R-:W-:Y:S01]  /*2ad40*/  @P0 STG.E.U8 desc[UR24][R20.64], R18 ;  /* 0x0000001214000986 */ /* 0x004fe2000c101118 */
[----:B-1----:R-:W-:Y:S01]  /*2ad50*/  ISETP.LT.AND P0, PT, R69, UR10, !P4 ;  /* 0x0000000a45007c0c */ /* 0x002fe2000e701270 */
[----:B------:R-:W1:Y:S01]  /*2ad60*/  LDCU UR10, c[0x0][0x398] ;  /* 0x00007300ff0a77ac */ /* 0x000e620008000800 */
[----:B-----5:R-:W-:Y:S02]  /*2ad70*/  PRMT R4, R4, 0x9910, RZ ;  /* 0x0000991004047816 */ /* 0x020fe400000000ff */
[----:B------:R-:W-:Y:S01]  /*2ad80*/  ISETP.LT.AND P4, PT, R70, UR12, !P4 ;  /* 0x0000000c46007c0c */ /* 0x000fe2000e781270 */
[----:B------:R-:W2:Y:S01]  /*2ad90*/  LDCU UR12, c[0x0][0x398] ;  /* 0x00007300ff0c77ac */ /* 0x000ea20008000800 */
[----:B------:R-:W-:-:S02]  /*2ada0*/  SHF.R.S32.HI R4, RZ, 0x8, R4 ;  /* 0x00000008ff047819 */ /* 0x000fc40000011404 */
[----:B------:R-:W-:Y:S02]  /*2adb0*/  F2FP.SATFINITE.E4M3.F32.PACK_AB_MERGE_C R5, R5, R19, RZ ;  /* 0x000000130505723e */ /* 0x000fe400048070ff */
[----:B------:R-:W-:Y:S01]  /*2adc0*/  ISETP.GE.AND P5, PT, R24, UR9, PT ;  /* 0x0000000918007c0c */ /* 0x000fe2000bfa6270 */
[----:B------:R-:W5:Y:S01]  /*2add0*/  LDCU UR9, c[0x0][0x39c] ;  /* 0x00007380ff0977ac */ /* 0x000f620008000800 */
[----:B------:R-:W5:Y:S01]  /*2ade0*/  LDL.LU R24, [R1+0x640] ;  /* 0x0006400001187983 */ /* 0x000f620000300800 */
[----:B------:R-:W-:-:S03]  /*2adf0*/  F2FP.SATFINITE.E4M3.F32.PACK_AB_MERGE_C R14, R14, R17, RZ ;  /* 0x000000110e0e723e */ /* 0x000fc600048070ff */
[----:B------:R-:W5:Y:S04]  /*2ae00*/  LDL.LU R25, [R1+0x644] ;  /* 0x0006440001197983 */ /* 0x000f680000300800 */
[----:B------:R0:W-:Y:S02]  /*2ae10*/  @P6 STG.E.U8 desc[UR24][R6.64], R4 ;  /* 0x0000000406006986 */ /* 0x0001e4000c101118 */
[----:B0-----:R-:W-:Y:S01]  /*2ae20*/  VIADD R4, R68, 0x13 ;  /* 0x0000001344047836 */ /* 0x001fe20000000000 */
[----:B------:R-:W-:Y:S01]  /*2ae30*/  PRMT R6, R5, 0x9910, RZ ;  /* 0x0000991005067816 */ /* 0x000fe200000000ff */
[----:B---3--:R0:W-:Y:S03]  /*2ae40*/  @P0 STG.E.U8 desc[UR24][R12.64], R5 ;  /* 0x000000050c000986 */ /* 0x0081e6000c101118 */
[----:B------:R-:W-:Y:S01]  /*2ae50*/  ISETP.GE.AND P0, PT, R4, UR4, PT ;  /* 0x0000000404007c0c */ /* 0x000fe2000bf06270 */
[----:B------:R-:W3:Y:S01]  /*2ae60*/  LDCU UR4, c[0x0][0x39c] ;  /* 0x00007380ff0477ac */ /* 0x000ee20008000800 */
[----:B------:R-:W3:Y:S04]  /*2ae70*/  LDL.LU R4, [R1+0x240] ;  /* 0x0002400001047983 */ /* 0x000ee80000300800 */
[----:B------:R1:W-:Y:S04]  /*2ae80*/  @P4 STG.E.U8 desc[UR24][R76.64], R14 ;  /* 0x0000000e4c004986 */ /* 0x0003e8000c101118 */
[----:B0-----:R-:W3:Y:S04]  /*2ae90*/  LDL.LU R5, [R1+0x244] ;  /* 0x0002440001057983 */ /* 0x001ee80000300800 */
[----:B------:R-:W3:Y:S01]  /*2aea0*/  LDL.LU.64 R12, [R1+0x770] ;  /* 0x00077000010c7983 */ /* 0x000ee20000300a00 */
[----:B-1----:R-:W-:-:S03]  /*2aeb0*/  SHF.R.S32.HI R77, RZ, 0x8, R6 ;  /* 0x00000008ff4d7819 */ /* 0x002fc60000011406 */
[----:B------:R-:W3:Y:S04]  /*2aec0*/  LDL.LU.64 R6, [R1+0x768] ;  /* 0x0007680001067983 */ /* 0x000ee80000300a00 */
[----:B------:R-:W3:Y:S01]  /*2aed0*/  LDL.LU.64 R18, [R1+0x760] ;  /* 0x0007600001127983 */ /* 0x000ee20000300a00 */
[----:B----4-:R-:W-:Y:S01]  /*2aee0*/  ISETP.LT.AND P6, PT, R69, UR14, !P3 ;  /* 0x0000000e45007c0c */ /* 0x010fe2000dfc1270 */
[C---:B------:R-:W-:Y:S01]  /*2aef0*/  VIADD R76, R16.reuse, UR60 ;  /* 0x0000003c104c7c36 */ /* 0x040fe20008000000 */
[----:B------:R-:W-:Y:S01]  /*2af00*/  IADD3 R20, P4, PT, R16, R3, RZ ;  /* 0x0000000310147210 */ /* 0x000fe20007f9e0ff */
[----:B------:R-:W0:Y:S04]  /*2af10*/  LDCU UR14, c[0x0][0x398] ;  /* 0x00007300ff0e77ac */ /* 0x000e280008000800 */
[----:B------:R-:W-:Y:S01]  /*2af20*/  IMAD.X R21, R15, 0x1, R71, P4 ;  /* 0x000000010f157824 */ /* 0x000fe200020e0647 */
[----:B------:R-:W-:-:S05]  /*2af30*/  IADD3 R16, P4, PT, R76, R2, RZ ;  /* 0x000000024c107210 */ /* 0x000fca0007f9e0ff */
[----:B------:R1:W-:Y:S01]  /*2af40*/  @P6 STG.E.U8 desc[UR24][R92.64], R77 ;  /* 0x0000004d5c006986 */ /* 0x0003e2000c101118 */
[----:B------:R-:W-:Y:S01]  /*2af50*/  ISETP.LT.AND P3, PT, R70, UR10, !P3 ;  /* 0x0000000a46007c0c */ /* 0x000fe2000df61270 */
[----:B------:R-:W4:Y:S01]  /*2af60*/  LDCU UR10, c[0x0][0x39c] ;  /* 0x00007380ff0a77ac */ /* 0x000f220008000800 */
[----:B--2---:R-:W-:Y:S01]  /*2af70*/  ISETP.LT.AND P6, PT, R69, UR12, !P1 ;  /* 0x0000000c45007c0c */ /* 0x004fe2000cfc1270 */
[----:B------:R-:W2:Y:S01]  /*2af80*/  LDCU UR12, c[0x0][0x398] ;  /* 0x00007300ff0c77ac */ /* 0x000ea20008000800 */
[----:B-1----:R-:W-:Y:S02]  /*2af90*/  SHF.R.S32.HI R77, RZ, 0x1f, R76 ;  /* 0x0000001fff4d7819 */ /* 0x002fe4000001144c */
[----:B------:R-:W-:Y:S01]  /*2afa0*/  PRMT R93, R14, 0x9910, RZ ;  /* 0x000099100e5d7816 */ /* 0x000fe200000000ff */
[----:B------:R-:W-:Y:S02]  /*2afb0*/  VIADD R92, R68, 0x14 ;  /* 0x00000014445c7836 */ /* 0x000fe40000000000 */
[----:B------:R-:W-:Y:S01]  /*2afc0*/  IMAD.X R17, R77, 0x1, R0, P4 ;  /* 0x000000014d117824 */ /* 0x000fe200020e0600 */
[----:B------:R-:W-:-:S05]  /*2afd0*/  IADD3 R14, P4, PT, R76, R3, RZ ;  /* 0x000000034c0e7210 */ /* 0x000fca0007f9e0ff */
[----:B------:R-:W-:Y:S01]  /*2afe0*/  IMAD.X R15, R77, 0x1, R71, P4 ;  /* 0x000000014d0f7824 */ /* 0x000fe200020e0647 */
[----:B------:R-:W-:Y:S01]  /*2aff0*/  ISETP.GE.AND P4, PT, R92, UR6, PT ;  /* 0x000000065c007c0c */ /* 0x000fe2000bf86270 */
[----:B------:R-:W1:Y:S01]  /*2b000*/  LDCU UR6, c[0x0][0x39c] ;  /* 0x00007380ff0677ac */ /* 0x000e620008000800 */
[----:B------:R-:W-:Y:S02]  /*2b010*/  SHF.R.S32.HI R77, RZ, 0x8, R93 ;  /* 0x00000008ff4d7819 */ /* 0x000fe4000001145d */
[----:B0-----:R-:W-:Y:S01]  /*2b020*/  ISETP.LT.AND P1, PT, R70, UR14, !P1 ;  /* 0x0000000e46007c0c */ /* 0x001fe2000cf21270 */
[----:B------:R-:W0:Y:S01]  /*2b030*/  LDCU UR14, c[0x0][0x398] ;  /* 0x00007300ff0e77ac */ /* 0x000e220008000800 */
[----:B-----5:R-:W-:-:S04]  /*2b040*/  F2FP.SATFINITE.E4M3.F32.PACK_AB_MERGE_C R92, R25, R24, RZ ;  /* 0x00000018195c723e */ /* 0x020fc800048070ff */
[----:B------:R-:W-:Y:S02]  /*2b050*/  PRMT R93, R92, 0x9910, RZ ;  /* 0x000099105c5d7816 */ /* 0x000fe400000000ff */
[----:B---3--:R-:W-:Y:S01]  /*2b060*/  F2FP.SATFINITE.E4M3.F32.PACK_AB_MERGE_C R5, R5, R4, RZ ;  /* 0x000000040505723e */ /* 0x008fe200048070ff */
[----:B------:R-:W-:Y:S04]  /*2b070*/  @P3 STG.E.U8 desc[UR24][R12.64], R77 ;  /* 0x0000004d0c003986 */ /* 0x000fe8000c101118 */
[----:B------:R3:W-:Y:S01]  /*2b080*/  @P6 STG.E.U8 desc[UR24][R6.64], R92 ;  /* 0x0000005c06006986 */ /* 0x0007e2000c101118 */
[----:B------:R-:W-:Y:S01]  /*2b090*/  ISETP.LT.AND P3, PT, R69, UR16, !P2 ;  /* 0x0000001045007c0c */ /* 0x000fe2000d761270 */
[----:B------:R-:W5:Y:S02]  /*2b0a0*/  LDCU UR16, c[0x0][0x398] ;  /* 0x00007300ff1077ac */ /* 0x000f640008000800 */
[----:B---3--:R-:W3:Y:S04]  /*2b0b0*/  LDL.LU R6, [R1+0x648] ;  /* 0x0006480001067983 */ /* 0x008ee80000300800 */
[----:B------:R-:W3:Y:S01]  /*2b0c0*/  LDL.LU R4, [R1+0x64c] ;  /* 0x00064c0001047983 */ /* 0x000ee20000300800 */
[----:B------:R-:W-:-:S03]  /*2b0d0*/  VIADD R77, R68, 0x15 ;  /* 0x00000015444d7836 */ /* 0x000fc60000000000 */
[----:B------:R-:W4:Y:S04]  /*2b0e0*/  LDL.LU R31, [R1+0x248] ;  /* 0x00024800011f7983 */ /* 0x000f280000300800 */
[----:B------:R-:W4:Y:S04]  /*2b0f0*/  LDL.LU R7, [R1+0x24c] ;  /* 0x00024c0001077983 */ /* 0x000f280000300800 */
[----:B------:R-:W4:Y:S01]  /*2b100*/  LDL.LU.64 R12, [R1+0x820] ;  /* 0x00082000010c7983 */ /* 0x000f220000300a00 */
[----:B------:R-:W-:Y:S01]  /*2b110*/  ISETP.GE.AND P6, PT, R77, UR9, PT ;  /* 0x000000094d007c0c */ /* 0x000fe2000bfc6270 */
[----:B------:R-:W-:Y:S01]  /*2b120*/  IMAD.MOV.U32 R77, RZ, RZ, R93 ;  /* 0x000000ffff4d7224 */ /* 0x000fe200078e005d */
[----:B------:R-:W0:Y:S01]  /*2b130*/  LDCU UR9, c[0x0][0x398] ;  /* 0x00007300ff0977ac */ /* 0x000e220008000800 */
[----:B------:R-:W5:Y:S03]  /*2b140*/  LDL.LU.64 R34, [R1+0x818] ;  /* 0x0008180001227983 */ /* 0x000f660000300a00 */
[----:B------:R-:W-:Y:S01]  /*2b150*/  SHF.R.S32.HI R77, RZ, 0x8, R77 ;  /* 0x00000008ff4d7819 */ /* 0x000fe2000001144d */
[----:B------:R-:W-:Y:S04]  /*2b160*/  @P1 STG.E.U8 desc[UR24][R90.64], R5 ;  /* 0x000000055a001986 */ /* 0x000fe8000c101118 */
[----:B------:R0:W-:Y:S04]  /*2b170*/  @P3 STG.E.U8 desc[UR24][R18.64], R77 ;  /* 0x0000004d12003986 */ /* 0x0001e8000c101118 */
[----:B------:R-:W5:Y:S04]  /*2b180*/  LDL.LU.64 R40, [R1+0x758] ;  /* 0x0007580001287983 */ /* 0x000f680000300a00 */
[----:B0-----:R-:W5:Y:S01]  /*2b190*/  LDL.LU.64 R18, [R1+0x750] ;  /* 0x0007500001127983 */ /* 0x001f620000300a00 */
[----:B------:R-:W-:-:S05]  /*2b1a0*/  VIADD R90, R76, UR60 ;  /* 0x0000003c4c5a7c36 */ /* 0x000fca0008000000 */
[----:B------:R-:W-:Y:S02]  /*2b1b0*/  SHF.R.S32.HI R76, RZ, 0x1f, R90 ;  /* 0x0000001fff4c7819 */ /* 0x000fe4000001145a */
[C---:B------:R-:W-:Y:S01]  /*2b1c0*/  IADD3 R92, P1, PT, R90.reuse, R2, RZ ;  /* 0x000000025a5c7210 */ /* 0x040fe20007f3e0ff */
[----:B------:R-:W-:-:S04]  /*2b1d0*/  VIADD R30, R90, UR60 ;  /* 0x0000003c5a1e7c36 */ /* 0x000fc80008000000 */
[----:B------:R-:W-:Y:S01]  /*2b1e0*/  IMAD.X R93, R76, 0x1, R0, P1 ;  /* 0x000000014c5d7824 */ /* 0x000fe200008e0600 */
[----:B------:R-:W-:Y:S02]  /*2b1f0*/  IADD3 R90, P1, PT, R90, R3, RZ ;  /* 0x000000035a5a7210 */ /* 0x000fe40007f3e0ff */
[----:B------:R-:W-:Y:S02]  /*2b200*/  PRMT R77, R5, 0x9910, RZ ;  /* 0x00009910054d7816 */ /* 0x000fe400000000ff */
[----:B--2---:R-:W-:Y:S01]  /*2b210*/  ISETP.LT.AND P2, PT, R70, UR12, !P2 ;  /* 0x0000000c46007c0c */ /* 0x004fe2000d741270 */
[----:B------:R-:W-:Y:S01]  /*2b220*/  IMAD.X R91, R76, 0x1, R71, P1 ;  /* 0x000000014c5b7824 */ /* 0x000fe200008e0647 */
[----:B------:R-:W-:Y:S01]  /*2b230*/  SHF.R.S32.HI R25, RZ, 0x1f, R30 ;  /* 0x0000001fff197819 */ /* 0x000fe2000001141e */
[----:B------:R-:W-:Y:S01]  /*2b240*/  VIADD R24, R68, 0x16 ;  /* 0x0000001644187836 */ /* 0x000fe20000000000 */
[----:B------:R-:W-:Y:S01]  /*2b250*/  IADD3 R76, P1, PT, R30, R2, RZ ;  /* 0x000000021e4c7210 */ /* 0x000fe20007f3e0ff */
[----:B------:R-:W-:Y:S01]  /*2b260*/  IMAD.MOV.U32 R5, RZ, RZ, R77 ;  /* 0x000000ffff057224 */ /* 0x000fe200078e004d */
[----:B------:R-:W-:Y:S01]  /*2b270*/  ISETP.LT.AND P3, PT, R69, UR9, !P5 ;  /* 0x0000000945007c0c */ /* 0x000fe2000ef61270 */
[----:B------:R-:W0:Y:S02]  /*2b280*/  LDCU UR12, c[0x0][0x398] ;  /* 0x00007300ff0c77ac */ /* 0x000e240008000800 */
[----:B------:R-:W-:Y:S01]  /*2b290*/  IMAD.X R77, R25, 0x1, R0, P1 ;  /* 0x00000001194d7824 */ /* 0x000fe200008e0600 */
[----:B------:R-:W-:Y:S01]  /*2b2a0*/  ISETP.GE.AND P1, PT, R24, UR4, PT ;  /* 0x0000000418007c0c */ /* 0x000fe2000bf26270 */
[----:B------:R-:W2:Y:S01]  /*2b2b0*/  LDCU UR9, c[0x0][0x398] ;  /* 0x00007300ff0977ac */ /* 0x000ea20008000800 */
[----:B------:R-:W2:Y:S01]  /*2b2c0*/  LDL.LU R24, [R1+0x650] ;  /* 0x0006500001187983 */ /* 0x000ea20000300800 */
[----:B------:R-:W-:Y:S01]  /*2b2d0*/  ISETP.LT.AND P5, PT, R70, UR14, !P5 ;  /* 0x0000000e46007c0c */ /* 0x000fe2000efa1270 */
[----:B------:R-:W0:Y:S01]  /*2b2e0*/  LDCU UR14, c[0x0][0x398] ;  /* 0x00007300ff0e77ac */ /* 0x000e220008000800 */
[----:B------:R-:W0:Y:S01]  /*2b2f0*/  LDCU UR4, c[0x0][0x39c] ;  /* 0x00007380ff0477ac */ /* 0x000e220008000800 */
[----:B---3--:R-:W-:-:S02]  /*2b300*/  F2FP.SATFINITE.E4M3.F32.PACK_AB_MERGE_C R4, R4, R6, RZ ;  /* 0x000000060404723e */ /* 0x008fc400048070ff */
[----:B------:R-:W-:Y:S02]  /*2b310*/  SHF.R.S32.HI R6, RZ, 0x8, R5 ;  /* 0x00000008ff067819 */ /* 0x000fe40000011405 */
[----:B------:R-:W3:Y:S04]  /*2b320*/  LDL.LU R5, [R1+0x654] ;  /* 0x0006540001057983 */ /* 0x000ee80000300800 */
[----:B------:R-:W3:Y:S04]  /*2b330*/  LDL.LU.64 R38, [R1+0x738] ;  /* 0x0007380001267983 */ /* 0x000ee80000300a00 */
[----:B----4-:R4:W-:Y:S01]  /*2b340*/  @P2 STG.E.U8 desc[UR24][R12.64], R6 ;  /* 0x000000060c002986 */ /* 0x0109e2000c101118 */
[----:B-----5:R-:W-:Y:S01]  /*2b350*/  ISETP.LT.AND P2, PT, R69, UR16, !P0 ;  /* 0x0000001045007c0c */ /* 0x020fe2000c741270 */
[----:B------:R-:W5:Y:S02]  /*2b360*/  LDCU UR16, c[0x0][0x398] ;  /* 0x00007300ff1077ac */ /* 0x000f640008000800 */
[----:B------:R-:W5:Y:S04]  /*2b370*/  LDL.LU.64 R36, [R1+0x730] ;  /* 0x0007300001247983 */ /* 0x000f680000300a00 */
[----:B------:R0:W-:Y:S01]  /*2b380*/  @P3 STG.E.U8 desc[UR24][R34.64], R4 ;  /* 0x0000000422003986 */ /* 0x0001e2000c101118 */
[----:B----4-:R-:W-:Y:S01]  /*2b390*/  VIADD R12, R68, 0x17 ;  /* 0x00000017440c7836 */ /* 0x010fe20000000000 */
[----:B------:R-:W-:-:S02]  /*2b3a0*/  PRMT R6, R4, 0x9910, RZ ;  /* 0x0000991004067816 */ /* 0x000fc400000000ff */
[----:B------:R-:W4:Y:S02]  /*2b3b0*/  LDL.LU R13, [R1+0x250] ;  /* 0x00025000010d7983 */ /* 0x000f240000300800 */
[----:B------:R-:W-:Y:S01]  /*2b3c0*/  ISETP.GE.AND P3, PT, R12, UR10, PT ;  /* 0x0000000a0c007c0c */ /* 0x000fe2000bf66270 */
[----:B------:R-:W-:Y:S01]  /*2b3d0*/  IMAD.MOV.U32 R12, RZ, RZ, R6 ;  /* 0x000000ffff0c7224 */ /* 0x000fe200078e0006 */
[----:B------:R-:W-:Y:S01]  /*2b3e0*/  F2FP.SATFINITE.E4M3.F32.PACK_AB_MERGE_C R7, R7, R31, RZ ;  /* 0x0000001f0707723e */ /* 0x000fe200048070ff */
[----:B0-----:R-:W4:Y:S01]  /*2b3f0*/  LDL.LU R4, [R1+0x254] ;  /* 0x0002540001047983 */ /* 0x001f220000300800 */
[----:B------:R-:W0:Y:S02]  /*2b400*/  LDCU UR10, c[0x0][0x398] ;  /* 0x00007300ff0a77ac */ /* 0x000e240008000800 */
[----:B------:R-:W-:Y:S01]  /*2b410*/  SHF.R.S32.HI R12, RZ, 0x8, R12 ;  /* 0x00000008ff0c7819 */ /* 0x000fe2000001140c */
[----:B------:R-:W4:Y:S04]  /*2b420*/  LDL.LU.64 R34, [R1+0x728] ;  /* 0x0007280001227983 */ /* 0x000f280000300a00 */
[----:B------:R-:W-:Y:S04]  /*2b430*/  @P5 STG.E.U8 desc[UR24][R40.64], R7 ;  /* 0x0000000728005986 */ /* 0x000fe8000c101118 */
[----:B------:R0:W-:Y:S04]  /*2b440*/  @P2 STG.E.U8 desc[UR24][R18.64], R12 ;  /* 0x0000000c12002986 */ /* 0x0001e8000c101118 */
[----:B0-----:R-:W4:Y:S04]  /*2b450*/  LDL.LU R18, [R1+0x658] ;  /* 0x0006580001127983 */ /* 0x001f280000300800 */
[----:B------:R-:W4:Y:S01]  /*2b460*/  LDL.LU R19, [R1+0x65c] ;  /* 0x00065c0001137983 */ /* 0x000f220000300800 */
[----:B------:R-:W-:Y:S01]  /*2b470*/  PRMT R7, R7, 0x9910, RZ ;  /* 0x0000991007077816 */ /* 0x000fe200000000ff */
[----:B------:R-:W-:Y:S01]  /*2b480*/  VIADD R6, R68, 0x18 ;  /* 0x0000001844067836 */ /* 0x000fe20000000000 */
[----:B------:R-:W-:Y:S01]  /*2b490*/  ISETP.LT.AND P0, PT, R70, UR12, !P0 ;  /* 0x0000000c46007c0c */ /* 0x000fe2000c701270 */
[----:B------:R-:W0:Y:S01]  /*2b4a0*/  LDCU UR12, c[0x0][0x398] ;  /* 0x00007300ff0c77ac */ /* 0x000e220008000800 */
[----:B--2---:R-:W-:Y:S01]  /*2b4b0*/  ISETP.LT.AND P5, PT, R69, UR9, !P4 ;  /* 0x0000000945007c0c */ /* 0x004fe2000e7a1270 */
[----:B------:R-:W-:Y:S01]  /*2b4c0*/  IMAD.MOV.U32 R12, RZ, RZ, R7 ;  /* 0x000000ffff0c7224 */ /* 0x000fe200078e0007 */
[----:B-1----:R-:W-:Y:S01]  /*2b4d0*/  ISETP.GE.AND P2, PT, R6, UR6, PT ;  /* 0x0000000606007c0c */ /* 0x002fe2000bf46270 */
[----:B------:R-:W1:Y:S01]  /*2b4e0*/  LDCU UR9, c[0x0][0x39c] ;  /* 0x00007380ff0977ac */ /* 0x000e620008000800 */
[----:B------:R-:W2:Y:S01]  /*2b4f0*/  LDL.LU R6, [R1+0x258] ;  /* 0x0002580001067983 */ /* 0x000ea20000300800 */
[----:B------:R-:W-:Y:S01]  /*2b500*/  ISETP.LT.AND P4, PT, R70, UR10, !P4 ;  /* 0x0000000a46007c0c */ /* 0x000fe2000e781270 */
[----:B------:R-:W0:Y:S02]  /*2b510*/  LDCU UR6, c[0x0][0x398] ;  /* 0x00007300ff0677ac */ /* 0x000e240008000800 */
[----:B------:R-:W2:Y:S01]  /*2b520*/  LDL.LU R7, [R1+0x25c] ;  /* 0x00025c0001077983 */ /* 0x000ea20000300800 */
[----:B------:R-:W0:Y:S01]  /*2b530*/  LDCU UR10, c[0x0][0x398] ;  /* 0x00007300ff0a77ac */ /* 0x000e220008000800 */
[----:B---3--:R-:W-:-:S02]  /*2b540*/  F2FP.SATFINITE.E4M3.F32.PACK_AB_MERGE_C R5, R5, R24, RZ ;  /* 0x000000180505723e */ /* 0x008fc400048070ff */
[----:B------:R-:W-:Y:S01]  /*2b550*/  SHF.R.S32.HI R24, RZ, 0x8, R12 ;  /* 0x00000008ff187819 */ /* 0x000fe2000001140c */
[----:B------:R-:W-:-:S04]  /*2b560*/  VIADD R12, R68, 0x19 ;  /* 0x00000019440c7836 */ /* 0x000fc80000000000 */
[----:B------:R-:W-:Y:S04]  /*2b570*/  @P0 STG.E.U8 desc[UR24][R38.64], R24 ;  /* 0x0000001826000986 */ /* 0x000fe8000c101118 */
[----:B-----5:R3:W-:Y:S01]  /*2b580*/  @P5 STG.E.U8 desc[UR24][R36.64], R5 ;  /* 0x0000000524005986 */ /* 0x0207e2000c101118 */
[----:B------:R-:W-:Y:S01]  /*2b590*/  ISETP.LT.AND P5, PT, R69, UR14, !P6 ;  /* 0x0000000e45007c0c */ /* 0x000fe2000f7a1270 */
[----:B------:R-:W5:Y:S01]  /*2b5a0*/  LDCU UR14, c[0x0][0x398] ;  /* 0x00007300ff0e77ac */ /* 0x000f620008000800 */
[----:B------:R-:W-:Y:S01]  /*2b5b0*/  ISETP.GE.AND P0, PT, R12, UR4, PT ;  /* 0x000000040c007c0c */ /* 0x000fe2000bf06270 */
[----:B------:R-:W-:Y:S01]  /*2b5c0*/  VIADD R12, R68, 0x1a ;  /* 0x0000001a440c7836 */ /* 0x000fe20000000000 */
[----:B---3--:R-:W-:Y:S01]  /*2b5d0*/  PRMT R5, R5, 0x9910, RZ ;  /* 0x0000991005057816 */ /* 0x008fe200000000ff */
[----:B------:R-:W3:Y:S01]  /*2b5e0*/  LDCU UR4, c[0x0][0x39c] ;  /* 0x00007380ff0477ac */ /* 0x000ee20008000800 */
[----:B----4-:R-:W-:-:S02]  /*2b5f0*/  F2FP.SATFINITE.E4M3.F32.PACK_AB_MERGE_C R4, R4, R13, RZ ;  /* 0x0000000d0404723e */ /* 0x010fc400048070ff */
[----:B------:R-:W-:-:S03]  /*2b600*/  SHF.R.S32.HI R5, RZ, 0x8, R5 ;  /* 0x00000008ff057819 */ /* 0x000fc60000011405 */
[----:B------:R4:W-:Y:S01]  /*2b610*/  @P4 STG.E.U8 desc[UR24][R34.64], R4 ;  /* 0x0000000422004986 */ /* 0x0009e2000c101118 */
[----:B-1----:R-:W-:Y:S01]  /*2b620*/  ISETP.GE.AND P4, PT, R12, UR9, PT ;  /* 0x000000090c007c0c */ /* 0x002fe2000bf86270 */
[----:B------:R-:W1:Y:S02]  /*2b630*/  LDCU UR9, c[0x0][0x39c] ;  /* 0x00007380ff0977ac */ /* 0x000e640008000800 */
[----:B------:R0:W-:Y:S04]  /*2b640*/  @P5 STG.E.U8 desc[UR24][R88.64], R5 ;  /* 0x0000000558005986 */ /* 0x0001e8000c101118 */
[----:B------:R-:W3:Y:S01]  /*2b650*/  LDL.LU.64 R12, [R1+0x720] ;  /* 0x00072000010c7983 */ /* 0x000ee20000300a00 */
[----:B----4-:R-:W-:-:S05]  /*2b660*/  PRMT R4, R4, 0x9910, RZ ;  /* 0x0000991004047816 */ /* 0x010fca00000000ff */
[----:B0-----:R-:W-:Y:S02]  /*2b670*/  IMAD.MOV.U32 R88, RZ, RZ, R4 ;  /* 0x000000ffff587224 */ /* 0x001fe400078e0004 */
[----:B------:R-:W4:Y:S01]  /*2b680*/  LDL.LU.64 R4, [R1+0x718] ;  /* 0x0007180001047983 */ /* 0x000f220000300a00 */
[----:B------:R-:W-:-:S03]  /*2b690*/  F2FP.SATFINITE.E4M3.F32.PACK_AB_MERGE_C R89, R19, R18, RZ ;  /* 0x000000121359723e */ /* 0x000fc600048070ff */
[----:B------:R-:W4:Y:S04]  /*2b6a0*/  LDL.LU R18, [R1+0x660] ;  /* 0x0006600001127983 */ /* 0x000f280000300800 */
[----:B------:R-:W4:Y:S01]  /*2b6b0*/  LDL.LU R19, [R1+0x664] ;  /* 0x0006640001137983 */ /* 0x000f220000300800 */
[C---:B------:R-:W-:Y:S01]  /*2b6c0*/  ISETP.LT.AND P6, PT, R70.reuse, UR6, !P6 ;  /* 0x0000000646007c0c */ /* 0x040fe2000f7c1270 */
[----:B------:R-:W0:Y:S01]  /*2b6d0*/  LDCU UR6, c[0x0][0x39c] ;  /* 0x00007380ff0677ac */ /* 0x000e220008000800 */
[----:B------:R-:W-:Y:S02]  /*2b6e0*/  ISETP.LT.AND P5, PT, R69, UR10, !P1 ;  /* 0x0000000a45007c0c */ /* 0x000fe4000cfa1270 */
[----:B------:R-:W-:Y:S01]  /*2b6f0*/  SHF.R.S32.HI R88, RZ, 0x8, R88 ;  /* 0x00000008ff587819 */ /* 0x000fe20000011458 */
[----:B------:R-:W0:Y:S01]  /*2b700*/  LDCU UR10, c[0x0][0x398] ;  /* 0x00007300ff0a77ac */ /* 0x000e220008000800 */
[----:B------:R-:W-:-:S02]  /*2b710*/  ISETP.LT.AND P1, PT, R70, UR12, !P1 ;  /* 0x0000000c46007c0c */ /* 0x000fc4000cf21270 */
[----:B--2---:R-:W-:Y:S01]  /*2b720*/  F2FP.SATFINITE.E4M3.F32.PACK_AB_MERGE_C R24, R7, R6, RZ ;  /* 0x000000060718723e */ /* 0x004fe200048070ff */
[----:B------:R-:W2:Y:S01]  /*2b730*/  LDCU UR12, c[0x0][0x398] ;  /* 0x00007300ff0c77ac */ /* 0x000ea20008000800 */
[----:B------:R-:W4:Y:S04]  /*2b740*/  LDL.LU R6, [R1+0x260] ;  /* 0x0002600001067983 */ /* 0x000f280000300800 */
[----:B------:R0:W-:Y:S01]  /*2b750*/  @P6 STG.E.U8 desc[UR24][R86.64], R88 ;  /* 0x0000005856006986 */ /* 0x0001e2000c101118 */
[----:B-----5:R-:W-:Y:S01]  /*2b760*/  ISETP.LT.AND P6, PT, R69, UR14, !P3 ;  /* 0x0000000e45007c0c */ /* 0x020fe2000dfc1270 */
[----:B------:R-:W5:Y:S02]  /*2b770*/  LDCU UR14, c[0x0][0x398] ;  /* 0x00007300ff0e77ac */ /* 0x000f640008000800 */
[----:B------:R1:W-:Y:S04]  /*2b780*/  @P5 STG.E.U8 desc[UR24][R84.64], R89 ;  /* 0x0000005954005986 */ /* 0x0003e8000c101118 */
[----:B------:R-:W5:Y:S01]  /*2b790*/  LDL.LU R7, [R1+0x264] ;  /* 0x0002640001077983 */ /* 0x000f620000300800 */
[----:B0-----:R-:W-:-:S03]  /*2b7a0*/  PRMT R87, R89, 0x9910, RZ ;  /* 0x0000991059577816 */ /* 0x001fc600000000ff */
[----:B------:R0:W-:Y:S02]  /*2b7b0*/  @P1 STG.E.U8 desc[UR24][R74.64], R24 ;  /* 0x000000184a001986 */ /* 0x0001e4000c101118 */
[----:B-1----:R-:W-:Y:S02]  /*2b7c0*/  IMAD.MOV.U32 R84, RZ, RZ, R87 ;  /* 0x000000ffff547224 */ /* 0x002fe400078e0057 */
[----:B------:R-:W-:-:S03]  /*2b7d0*/  VIADD R86, R68, 0x1b ;  /* 0x0000001b44567836 */ /* 0x000fc60000000000 */
[----:B0-----:R-:W-:Y:S01]  /*2b7e0*/  SHF.R.S32.HI R75, RZ, 0x8, R84 ;  /* 0x00000008ff4b7819 */ /* 0x001fe20000011454 */
[C---:B------:R-:W-:Y:S01]  /*2b7f0*/  VIADD R84, R30.reuse, UR60 ;  /* 0x0000003c1e547c36 */ /* 0x040fe20008000000 */
[-C--:B------:R-:W-:Y:S02]  /*2b800*/  IADD3 R74, P1, PT, R30, R3.reuse, RZ ;  /* 0x000000031e4a7210 */ /* 0x080fe40007f3e0ff */
[----:B---3--:R-:W-:Y:S01]  /*2b810*/  ISETP.GE.AND P5, PT, R86, UR4, PT ;  /* 0x0000000456007c0c */ /* 0x008fe2000bfa6270 */
[----:B------:R0:W-:Y:S01]  /*2b820*/  @P6 STG.E.U8 desc[UR24][R82.64], R75 ;  /* 0x0000004b52006986 */ /* 0x0001e2000c101118 */
[----:B------:R-:W-:Y:S01]  /*2b830*/  ISETP.LT.AND P3, PT, R70, UR10, !P3 ;  /* 0x0000000a46007c0c */ /* 0x000fe2000df61270 */
[----:B------:R-:W1:Y:S02]  /*2b840*/  LDCU UR4, c[0x0][0x39c] ;  /* 0x00007380ff0477ac */ /* 0x000e640008000800 */
[----:B------:R-:W3:Y:S01]  /*2b850*/  LDL.LU.64 R30, [R1+0x710] ;  /* 0x00071000011e7983 */ /* 0x000ee20000300a00 */
[----:B0-----:R-:W-:Y:S01]  /*2b860*/  IMAD.X R75, R25, 0x1, R71, P1 ;  /* 0x00000001194b7824 */ /* 0x001fe200008e0647 */
[----:B------:R-:W-:Y:S01]  /*2b870*/  SHF.R.S32.HI R82, RZ, 0x1f, R84 ;  /* 0x0000001fff527819 */ /* 0x000fe20000011454 */
[----:B------:R-:W-:Y:S01]  /*2b880*/  VIADD R83, R68, 0x1c ;  /* 0x0000001c44537836 */ /* 0x000fe20000000000 */
[----:B------:R-:W-:Y:S01]  /*2b890*/  IADD3 R86, P1, PT, R84, R2, RZ ;  /* 0x0000000254567210 */ /* 0x000fe20007f3e0ff */
[----:B------:R-:W0:Y:S04]  /*2b8a0*/  LDCU UR10, c[0x0][0x39c] ;  /* 0x00007380ff0a77ac */ /* 0x000e280008000800 */
[----:B------:R-:W-:Y:S01]  /*2b8b0*/  IMAD.X R87, R82, 0x1, R0, P1 ;  /* 0x0000000152577824 */ /* 0x000fe200008e0600 */
[----:B------:R-:W-:-:S02]  /*2b8c0*/  IADD3 R88, P1, PT, R84, R3, RZ ;  /* 0x0000000354587210 */ /* 0x000fc40007f3e0ff */
[----:B--2---:R-:W-:Y:S01]  /*2b8d0*/  ISETP.LT.AND P6, PT, R69, UR12, !P2 ;  /* 0x0000000c45007c0c */ /* 0x004fe2000d7c1270 */
[----:B------:R-:W2:Y:S02]  /*2b8e0*/  LDCU UR12, c[0x0][0x398] ;  /* 0x00007300ff0c77ac */ /* 0x000ea40008000800 */
[----:B------:R-:W-:Y:S01]  /*2b8f0*/  IMAD.X R89, R82, 0x1, R71, P1 ;  /* 0x0000000152597824 */ /* 0x000fe200008e0647 */
[----:B------:R-:W-:Y:S01]  /*2b900*/  ISETP.GE.AND P1, PT, R83, UR6, PT ;  /* 0x0000000653007c0c */ /* 0x000fe2000bf26270 */
[----:B------:R-:W0:Y:S01]  /*2b910*/  LDCU UR6, c[0x0][0x39c] ;  /* 0x00007380ff0677ac */ /* 0x000e220008000800 */
[----:B------:R-:W-:-:S04]  /*2b920*/  PRMT R85, R24, 0x9910, RZ ;  /* 0x0000991018557816 */ /* 0x000fc800000000ff */
[----:B------:R-:W-:-:S05]  /*2b930*/  SHF.R.S32.HI R82, RZ, 0x8, R85 ;  /* 0x00000008ff527819 */ /* 0x000fca0000011455 */
[----:B------:R-:W-:Y:S01]  /*2b940*/  @P3 STG.E.U8 desc[UR24][R12.64], R82 ;  /* 0x000000520c003986 */ /* 0x000fe2000c101118 */
[----:B----4-:R-:W-:-:S03]  /*2b950*/  F2FP.SATFINITE.E4M3.F32.PACK_AB_MERGE_C R83, R19, R18, RZ ;  /* 0x000000121353723e */ /* 0x010fc600048070ff */
[----:B------:R-:W4:Y:S04]  /*2b960*/  LDL.LU R18, [R1+0x668] ;  /* 0x0006680001127983 */ /* 0x000f280000300800 */
[----:B------:R-:W4:Y:S04]  /*2b970*/  LDL.LU R19, [R1+0x66c] ;  /* 0x00066c0001137983 */ /* 0x000f280000300800 */
[----:B------:R0:W-:Y:S04]  /*2b980*/  @P6 STG.E.U8 desc[UR24][R4.64], R83 ;  /* 0x0000005304006986 */ /* 0x0001e8000c101118 */
[----:B------:R-:W4:Y:S04]  /*2b990*/  LDL.LU R25, [R1+0x268] ;  /* 0x0002680001197983 */ /* 0x000f280000300800 */
[----:B0-----:R-:W4:Y:S04]  /*2b9a0*/  LDL.LU R4, [R1+0x26c] ;  /* 0x00026c0001047983 */ /* 0x001f280000300800 */
[----:B------:R-:W4:Y:S04]  /*2b9b0*/  LDL.LU.64 R12, [R1+0x840] ;  /* 0x00084000010c7983 */ /* 0x000f280000300a00 */
[----:B------:R-:W4:Y:S04]  /*2b9c0*/  LDL.LU.64 R38, [R1+0x838] ;  /* 0x0008380001267983 */ /* 0x000f280000300a00 */
[----:B------:R-:W4:Y:S04]  /*2b9d0*/  LDL.LU.64 R36, [R1+0x810] ;  /* 0x0008100001247983 */ /* 0x000f280000300a00 */
[----:B------:R-:W4:Y:S01]  /*2b9e0*/  LDL.LU.64 R34, [R1+0x808] ;  /* 0x0008080001227983 */ /* 0x000f220000300a00 */
[----:B-----5:R-:W-:-:S02]  /*2b9f0*/  ISETP.LT.AND P2, PT, R70, UR14, !P2 ;  /* 0x0000000e46007c0c */ /* 0x020fc4000d741270 */
[----:B------:R-:W-:Y:S01]  /*2ba00*/  F2FP.SATFINITE.E4M3.F32.PACK_AB_MERGE_C R6, R7, R6, RZ ;  /* 0x000000060706723e */ /* 0x000fe200048070ff */
[----:B------:R-:W-:Y:S01]  /*2ba10*/  VIADD R82, R68, 0x1d ;  /* 0x0000001d44527836 */ /* 0x000fe20000000000 */
[----:B------:R-:W-:Y:S01]  /*2ba20*/  PRMT R85, R83, 0x9910, RZ ;  /* 0x0000991053557816 */ /* 0x000fe200000000ff */
[----:B------:R-:W0:Y:S01]  /*2ba30*/  LDCU UR14, c[0x0][0x398] ;  /* 0x00007300ff0e77ac */ /* 0x000e220008000800 */
[----:B------:R-:W-:-:S03]  /*2ba40*/  ISETP.LT.AND P3, PT, R69, UR16, !P0 ;  /* 0x0000001045007c0c */ /* 0x000fc6000c761270 */
[----:B------:R-:W-:Y:S01]  /*2ba50*/  IMAD.MOV.U32 R83, RZ, RZ, R85 ;  /* 0x000000ffff537224 */ /* 0x000fe200078e0055 */
[----:B------:R-:W-:Y:S01]  /*2ba60*/  ISETP.GE.AND P6, PT, R82, UR9, PT ;  /* 0x0000000952007c0c */ /* 0x000fe2000bfc6270 */
[----:B------:R-:W5:Y:S02]  /*2ba70*/  LDCU UR9, c[0x0][0x398] ;  /* 0x00007300ff0977ac */ /* 0x000f640008000800 */
[----:B------:R0:W-:Y:S01]  /*2ba80*/  @P2 STG.E.U8 desc[UR24][R80.64], R6 ;  /* 0x0000000650002986 */ /* 0x0001e2000c101118 */
[----:B------:R-:W1:Y:S01]  /*2ba90*/  LDCU UR16, c[0x0][0x398] ;  /* 0x00007300ff1077ac */ /* 0x000e620008000800 */
[----:B--2---:R-:W-:Y:S01]  /*2baa0*/  ISETP.LT.AND P0, PT, R70, UR12, !P0 ;  /* 0x0000000c46007c0c */ /* 0x004fe2000c701270 */
[----:B------:R-:W-:Y:S02]  /*2bab0*/  VIADD R82, R84, UR60 ;  /* 0x0000003c54527c36 */ /* 0x000fe40008000000 */
[----:B------:R-:W-:Y:S01]  /*2bac0*/  VIADD R24, R68, 0x1e ;  /* 0x0000001e44187836 */ /* 0x000fe20000000000 */
[----:B------:R-:W2:Y:S01]  /*2bad0*/  LDCU UR12, c[0x0][0x398] ;  /* 0x00007300ff0c77ac */ /* 0x000ea20008000800 */
[----:B0-----:R-:W-:-:S05]  /*2bae0*/  SHF.R.S32.HI R81, RZ, 0x8, R83 ;  /* 0x00000008ff517819 */ /* 0x001fca0000011453 */
[----:B---3--:R0:W-:Y:S02]  /*2baf0*/  @P3 STG.E.U8 desc[UR24][R30.64], R81 ;  /* 0x000000511e003986 */ /* 0x0081e4000c101118 */
[----:B0-----:R-:W-:Y:S02]  /*2bb00*/  PRMT R81, R6, 0x9910, RZ ;  /* 0x0000991006517816 */ /* 0x001fe400000000ff */
[----:B------:R-:W3:Y:S03]  /*2bb10*/  LDL.LU R31, [R1+0x670] ;  /* 0x00067000011f7983 */ /* 0x000ee60000300800 */
[----:B------:R-:W-:Y:S01]  /*2bb20*/  IMAD.MOV.U32 R6, RZ, RZ, R81 ;  /* 0x000000ffff067224 */ /* 0x000fe200078e0051 */
[----:B-----5:R-:W-:Y:S01]  /*2bb30*/  ISETP.LT.AND P3, PT, R69, UR9, !P4 ;  /* 0x0000000945007c0c */ /* 0x020fe2000e761270 */
[----:B------:R-:W-:-:S03]  /*2bb40*/  VIADD R5, R82, UR60 ;  /* 0x0000003c52057c36 */ /* 0x000fc60008000000 */
[----:B------:R-:W-:Y:S01]  /*2bb50*/  SHF.R.S32.HI R6, RZ, 0x8, R6 ;  /* 0x00000008ff067819 */ /* 0x000fe20000011406 */
[----:B------:R-:W0:Y:S01]  /*2bb60*/  LDCU UR9, c[0x0][0x398] ;  /* 0x00007300ff0977ac */ /* 0x000e220008000800 */
[----:B------:R-:W-:Y:S02]  /*2bb70*/  ISETP.LT.AND P4, PT, R70, UR14, !P4 ;  /* 0x0000000e46007c0c */ /* 0x000fe4000e781270 */
[----:B------:R-:W-:Y:S01]  /*2bb80*/  SHF.R.S32.HI R80, RZ, 0x1f, R82 ;  /* 0x0000001fff507819 */ /* 0x000fe20000011452 */
[----:B------:R-:W5:Y:S01]  /*2bb90*/  LDCU UR14, c[0x0][0x398] ;  /* 0x00007300ff0e77ac */ /* 0x000f620008000800 */
[----:B------:R-:W-:-:S05]  /*2bba0*/  IADD3 R84, P2, PT, R82, R2, RZ ;  /* 0x0000000252547210 */ /* 0x000fca0007f5e0ff */
[----:B------:R-:W-:Y:S01]  /*2bbb0*/  IMAD.X R85, R80, 0x1, R0, P2 ;  /* 0x0000000150557824 */ /* 0x000fe200010e0600 */
[----:B------:R-:W-:Y:S02]  /*2bbc0*/  IADD3 R82, P2, PT, R82, R3, RZ ;  /* 0x0000000352527210 */ /* 0x000fe40007f5e0ff */
[----:B------:R-:W-:-:S03]  /*2bbd0*/  SHF.R.S32.HI R7, RZ, 0x1f, R5 ;  /* 0x0000001fff077819 */ /* 0x000fc60000011405 */
[----:B------:R-:W-:Y:S01]  /*2bbe0*/  IMAD.X R83, R80, 0x1, R71, P2 ;  /* 0x0000000150537824 */ /* 0x000fe200010e0647 */
[----:B------:R-:W-:-:S05]  /*2bbf0*/  IADD3 R80, P2, PT, R5, R2, RZ ;  /* 0x0000000205507210 */ /* 0x000fca0007f5e0ff */
[----:B------:R-:W-:Y:S01]  /*2bc00*/  IMAD.X R81, R7, 0x1, R0, P2 ;  /* 0x0000000107517824 */ /* 0x000fe200010e0600 */
[----:B-1----:R-:W-:Y:S02]  /*2bc10*/  ISETP.GE.AND P2, PT, R24, UR4, PT ;  /* 0x0000000418007c0c */ /* 0x002fe4000bf46270 */
[----:B----4-:R-:W-:Y:S02]  /*2bc20*/  F2FP.SATFINITE.E4M3.F32.PACK_AB_MERGE_C R19, R19, R18, RZ ;  /* 0x000000121313723e */ /* 0x010fe400048070ff */
[----:B------:R-:W-:Y:S01]  /*2bc30*/  F2FP.SATFINITE.E4M3.F32.PACK_AB_MERGE_C R4, R4, R25, RZ ;  /* 0x000000190404723e */ /* 0x000fe200048070ff */
[----:B------:R-:W3:Y:S01]  /*2bc40*/  LDL.LU R18, [R1+0x674] ;  /* 0x0006740001127983 */ /* 0x000ee20000300800 */
[----:B------:R-:W-:Y:S01]  /*2bc50*/  VIADD R30, R68, 0x20 ;  /* 0x00000020441e7836 */ /* 0x000fe20000000000 */
[----:B------:R-:W1:Y:S02]  /*2bc60*/  LDCU UR4, c[0x0][0x39c] ;  /* 0x00007380ff0477ac */ /* 0x000e640008000800 */
[----:B------:R4:W-:Y:S01]  /*2bc70*/  @P0 STG.E.U8 desc[UR24][R12.64], R6 ;  /* 0x000000060c000986 */ /* 0x0009e2000c101118 */
[----:B------:R-:W-:Y:S01]  /*2bc80*/  ISETP.LT.AND P0, PT, R69, UR16, !P5 ;  /* 0x0000001045007c0c */ /* 0x000fe2000ef01270 */
[----:B------:R-:W0:Y:S02]  /*2bc90*/  LDCU UR16, c[0x0][0x398] ;  /* 0x00007300ff1077ac */ /* 0x000e240008000800 */
[----:B------:R-:W5:Y:S04]  /*2bca0*/  LDL.LU R25, [R1+0x270] ;  /* 0x0002700001197983 */ /* 0x000f680000300800 */
[----:B----4-:R-:W4:Y:S01]  /*2bcb0*/  LDL.LU R6, [R1+0x274] ;  /* 0x0002740001067983 */ /* 0x010f220000300800 */
[----:B------:R-:W-:-:S04]  /*2bcc0*/  PRMT R12, R19, 0x9910, RZ ;  /* 0x00009910130c7816 */ /* 0x000fc800000000ff */
[----:B------:R-:W-:Y:S01]  /*2bcd0*/  SHF.R.S32.HI R12, RZ, 0x8, R12 ;  /* 0x00000008ff0c7819 */ /* 0x000fe2000001140c */
[----:B------:R0:W-:Y:S04]  /*2bce0*/  @P3 STG.E.U8 desc[UR24][R38.64], R19 ;  /* 0x0000001326003986 */ /* 0x0001e8000c101118 */
[----:B------:R1:W-:Y:S01]  /*2bcf0*/  @P4 STG.E.U8 desc[UR24][R36.64], R4 ;  /* 0x0000000424004986 */ /* 0x0003e2000c101118 */
[----:B------:R-:W-:-:S03]  /*2bd00*/  VIADD R13, R68, 0x1f ;  /* 0x0000001f440d7836 */ /* 0x000fc60000000000 */
[----:B------:R2:W-:Y:S04]  /*2bd10*/  @P0 STG.E.U8 desc[UR24][R34.64], R12 ;  /* 0x0000000c22000986 */ /* 0x0005e8000c101118 */
[----:B0-----:R-:W4:Y:S01]  /*2bd20*/  LDL.LU R19, [R1+0x678] ;  /* 0x0006780001137983 */ /* 0x001f220000300800 */
[----:B-1----:R-:W-:-:S03]  /*2bd30*/  PRMT R4, R4, 0x9910, RZ ;  /* 0x0000991004047816 */ /* 0x002fc600000000ff */
[----:B--2---:R-:W2:Y:S01]  /*2bd40*/  LDL.LU R12, [R1+0x67c] ;  /* 0x00067c00010c7983 */ /* 0x004ea20000300800 */
[----:B------:R-:W-:Y:S01]  /*2bd50*/  ISETP.GE.AND P3, PT, R13, UR10, PT ;  /* 0x0000000a0d007c0c */ /* 0x000fe2000bf66270 */
[----:B------:R-:W-:Y:S01]  /*2bd60*/  IMAD.MOV.U32 R24, RZ, RZ, R4 ;  /* 0x000000ffff187224 */ /* 0x000fe200078e0004 */
[----:B------:R-:W0:Y:S01]  /*2bd70*/  LDCU UR10, c[0x0][0x398] ;  /* 0x00007300ff0a77ac */ /* 0x000e220008000800 */
[----:B------:R-:W2:Y:S04]  /*2bd80*/  LDL.LU R13, [R1+0x278] ;  /* 0x00027800010d7983 */ /* 0x000ea80000300800 */
[----:B------:R-:W2:Y:S01]  /*2bd90*/  LDL.LU R4, [R1+0x27c] ;  /* 0x00027c0001047983 */ /* 0x000ea20000300800 */
[----:B------:R-:W-:Y:S01]  /*2bda0*/  ISETP.LT.AND P5, PT, R70, UR12, !P5 ;  /* 0x0000000c46007c0c */ /* 0x000fe2000efa1270 */
[----:B------:R-:W1:Y:S01]  /*2bdb0*/  LDCU UR12, c[0x0][0x398] ;  /* 0x00007300ff0c77ac */ /* 0x000e620008000800 */
[----:B------:R-:W-:-:S02]  /*2bdc0*/  ISETP.LT.AND P4, PT, R69, UR9, !P1 ;  /* 0x0000000945007c0c */ /* 0x000fc4000cf81270 */
[----:B------:R-:W-:Y:S01]  /*2bdd0*/  ISETP.GE.AND P0, PT, R30, UR6, PT ;  /* 0x000000061e007c0c */ /* 0x000fe2000bf06270 */
[----:B------:R-:W1:Y:S01]  /*2bde0*/  LDCU UR6, c[0x0][0x398] ;  /* 0x00007300ff0677ac */ /* 0x000e620008000800 */
[----:B------:R-:W-:Y:S01]  /*2bdf0*/  SHF.R.S32.HI R30, RZ, 0x8, R24 ;  /* 0x00000008ff1e7819 */ /* 0x000fe20000011418 */
[----:B------:R-:W1:Y:S01]  /*2be00*/  LDCU UR9, c[0x0][0x39c] ;  /* 0x00007380ff0977ac */ /* 0x000e620008000800 */
[----:B0-----:R-:W-:Y:S01]  /*2be10*/  ISETP.LT.AND P1, PT, R70, UR10, !P1 ;  /* 0x0000000a46007c0c */ /* 0x001fe2000cf21270 */
[----:B------:R-:W0:Y:S04]  /*2be20*/  LDCU UR10, c[0x0][0x398] ;  /* 0x00007300ff0a77ac */ /* 0x000e280008000800 */
[----:B------:R-:W-:Y:S01]  /*2be30*/  @P5 STG.E.U8 desc[UR24][R32.64], R30 ;  /* 0x0000001e20005986 */ /* 0x000fe2000c101118 */
[----:B------:R-:W-:-:S05]  /*2be40*/  VIADD R24, R68, 0x21 ;  /* 0x0000002144187836 */ /* 0x000fca0000000000 */
[----:B------:R-:W-:Y:S01]  /*2be50*/  ISETP.GE.AND P5, PT, R24, UR4, PT ;  /* 0x0000000418007c0c */ /* 0x000fe2000bfa6270 */
[----:B------:R-:W0:Y:S01]  /*2be60*/  LDCU UR4, c[0x0][0x39c] ;  /* 0x00007380ff0477ac */ /* 0x000e220008000800 */
[----:B---3--:R-:W-:-:S05]  /*2be70*/  F2FP.SATFINITE.E4M3.F32.PACK_AB_MERGE_C R18, R18, R31, RZ ;  /* 0x0000001f1212723e */ /* 0x008fca00048070ff */
[----:B------:R3:W-:Y:S01]  /*2be80*/  @P4 STG.E.U8 desc[UR24][R28.64], R18 ;  /* 0x000000121c004986 */ /* 0x0007e2000c101118 */
[----:B-----5:R-:W-:Y:S01]  /*2be90*/  ISETP.LT.AND P4, PT, R69, UR14, !P6 ;  /* 0x0000000e45007c0c */ /* 0x020fe2000f781270 */
[----:B------:R-:W5:Y:S01]  /*2bea0*/  LDCU UR14, c[0x0][0x398] ;  /* 0x00007300ff0e77ac */ /* 0x000f620008000800 */
[----:B-1----:R-:W-:Y:S02]  /*2beb0*/  ISETP.LT.AND P6, PT, R70, UR6, !P6 ;  /* 0x0000000646007c0c */ /* 0x002fe4000f7c1270 */
[----:B----4-:R-:W-:Y:S02]  /*2bec0*/  F2FP.SATFINITE.E4M3.F32.PACK_AB_MERGE_C R6, R6, R25, RZ ;  /* 0x000000190606723e */ /* 0x010fe400048070ff */
[----:B--2---:R-:W-:Y:S02]  /*2bed0*/  F2FP.SATFINITE.E4M3.F32.PACK_AB_MERGE_C R12, R12, R19, RZ ;  /* 0x000000130c0c723e */ /* 0x004fe400048070ff */
[----:B---3--:R-:W-:Y:S01]  /*2bee0*/  PRMT R18, R18, 0x9910, RZ ;  /* 0x0000991012127816 */ /* 0x008fe200000000ff */
[----:B------:R1:W-:Y:S01]  /*2bef0*/  @P1 STG.E.U8 desc[UR24][R26.64], R6 ;  /* 0x000000061a001986 */ /* 0x0003e2000c101118 */
[----:B------:R-:W-:-:S03]  /*2bf00*/  F2FP.SATFINITE.E4M3.F32.PACK_AB_MERGE_C R4, R4, R13, RZ ;  /* 0x0000000d0404723e */ /* 0x000fc600048070ff */
[----:B------:R-:W2:Y:S01]  /*2bf10*/  LDL.LU R19, [R1+0x680] ;  /* 0x0006800001137983 */ /* 0x000ea20000300800 */
[----:B------:R-:W-:Y:S01]  /*2bf20*/  SHF.R.S32.HI R18, RZ, 0x8, R18 ;  /* 0x00000008ff127819 */ /* 0x000fe20000011412 */
[----:B------:R-:W-:Y:S01]  /*2bf30*/  VIADD R24, R68, 0x22 ;  /* 0x0000002244187836 */ /* 0x000fe20000000000 */
[----:B------:R-:W3:Y:S01]  /*2bf40*/  LDCU UR6, c[0x0][0x39c] ;  /* 0x00007380ff0677ac */ /* 0x000ee20008000800 */
[----:B-1----:R-:W-:Y:S02]  /*2bf50*/  PRMT R6, R6, 0x9910, RZ ;  /* 0x0000991006067816 */ /* 0x002fe400000000ff */
[----:B------:R-:W-:Y:S01]  /*2bf60*/  @P4 STG.E.U8 desc[UR24][R22.64], R18 ;  /* 0x0000001216004986 */ /* 0x000fe2000c101118 */
[----:B0-----:R-:W-:Y:S01]  /*2bf70*/  ISETP.LT.AND P4, PT, R69, UR10, !P2 ;  /* 0x0000000a45007c0c */ /* 0x001fe2000d781270 */
[----:B------:R-:W0:Y:S01]  /*2bf80*/  LDCU UR10, c[0x0][0x398] ;  /* 0x00007300ff0a77ac */ /* 0x000e220008000800 */
[----:B------:R-:W-:-:S05]  /*2bf90*/  SHF.R.S32.HI R6, RZ, 0x8, R6 ;  /* 0x00000008ff067819 */ /* 0x000fca0000011406 */
[----:B------:R1:W-:Y:S01]  /*2bfa0*/  @P6 STG.E.U8 desc[UR24][R10.64], R6 ;  /* 0x000000060a006986 */ /* 0x0003e2000c101118 */
[----:B------:R-:W-:Y:S01]  /*2bfb0*/  ISETP.LT.AND P2, PT, R70, UR12, !P2 ;  /* 0x0000000c46007c0c */ /* 0x000fe2000d741270 */
[----:B------:R-:W4:Y:S02]  /*2bfc0*/  LDCU UR12, c[0x0][0x398] ;  /* 0x00007300ff0c77ac */ /* 0x000f240008000800 */
[----:B-1----:R-:W2:Y:S01]  /*2bfd0*/  LDL.LU R11, [R1+0x684] ;  /* 0x00068400010b7983 */ /* 0x002ea20000300800 */
[----:B------:R-:W-:-:S03]  /*2bfe0*/  VIADD R10, R68, 0x23 ;  /* 0x00000023440a7836 */ /* 0x000fc60000000000 */
[----:B------:R1:W-:Y:S02]  /*2bff0*/  @P4 STG.E.U8 desc[UR24][R78.64], R12 ;  /* 0x0000000c4e004986 */ /* 0x0003e4000c101118 */
[----:B------:R-:W-:Y:S02]  /*2c000*/  ISETP.GE.AND P4, PT, R10, UR4, PT ;  /* 0x000000040a007c0c */ /* 0x000fe4000bf86270 */
[----:B------:R-:W-:Y:S01]  /*2c010*/  ISETP.GE.AND P1, PT, R24, UR9, PT ;  /* 0x0000000918007c0c */ /* 0x000fe2000bf26270 */
[----:B------:R-:W2:Y:S01]  /*2c020*/  LDL.LU R13, [R1+0x280] ;  /* 0x00028000010d7983 */ /* 0x000ea20000300800 */
[----:B------:R-:W-:Y:S01]  /*2c030*/  PRMT R6, R12, 0x9910, RZ ;  /* 0x000099100c067816 */ /* 0x000fe200000000ff */
[----:B------:R-:W0:Y:S02]  /*2c040*/  LDCU UR9, c[0x0][0x398] ;  /* 0x00007300ff0977ac */ /* 0x000e240008000800 */
[----:B------:R-:W2:Y:S01]  /*2c050*/  LDL.LU R10, [R1+0x284] ;  /* 0x00028400010a7983 */ /* 0x000ea20000300800 */
[----:B-----5:R-:W-:Y:S01]  /*2c060*/  ISETP.LT.AND P6, PT, R69, UR14, !P3 ;  /* 0x0000000e45007c0c */ /* 0x020fe2000dfc1270 */
[----:B------:R-:W5:Y:S01]  /*2c070*/  LDCU UR14, c[0x0][0x398] ;  /* 0x00007300ff0e77ac */ /* 0x000f620008000800 */
[----:B-1----:R-:W-:Y:S01]  /*2c080*/  IMAD.MOV.U32 R78, RZ, RZ, R6 ;  /* 0x000000ffff4e7224 */ /* 0x002fe200078e0006 */
[----:B------:R1:W-:Y:S01]  /*2c090*/  @P2 STG.E.U8 desc[UR24][R72.64], R4 ;  /* 0x0000000448002986 */ /* 0x0003e2000c101118 */
[----:B------:R-:W-:Y:S01]  /*2c0a0*/  VIADD R18, R68, 0x24 ;  /* 0x0000002444127836 */ /* 0x000fe20000000000 */
[----:B------:R-:W0:Y:S02]  /*2c0b0*/  LDCU UR4, c[0x0][0x39c] ;  /* 0x00007380ff0477ac */ /* 0x000e240008000800 */
[----:B-1----:R-:W-:-:S02]  /*2c0c0*/  SHF.R.S32.HI R73, RZ, 0x8, R78 ;  /* 0x00000008ff497819 */ /* 0x002fc4000001144e */
[----:B------:R-:W-:-:S04]  /*2c0d0*/  IADD3 R72, P2, PT, R5, R3, RZ ;  /* 0x0000000305487210 */ /* 0x000fc80007f5e0ff */
[----:B------:R1:W-:Y:S01]  /*2c0e0*/  @P6 STG.E.U8 desc[UR24][R8.64], R73 ;  /* 0x0000004908006986 */ /* 0x0003e2000c101118 */
[----:B------:R-:W-:-:S03]  /*2c0f0*/  PRMT R4, R4, 0x9910, RZ ;  /* 0x0000991004047816 */ /* 0x000fc600000000ff */
[----:B-1----:R-:W2:Y:S04]  /*2c100*/  LDL.LU R8, [R1+0x688] ;  /* 0x0006880001087983 */ /* 0x002ea80000300800 */
[----:B------:R-:W2:Y:S01]  /*2c110*/  LDL.LU R9, [R1+0x68c] ;  /* 0x00068c0001097983 */ /* 0x000ea20000300800 */
[----:B------:R-:W-:Y:S02]  /*2c120*/  IMAD.X R73, R7, 0x1, R71, P2 ;  /* 0x0000000107497824 */ /* 0x000fe400010e0647 */
[----:B------:R-:W-:Y:S01]  /*2c130*/  IMAD.MOV.U32 R12, RZ, RZ, R4 ;  /* 0x000000ffff0c7224 */ /* 0x000fe200078e0004 */
[----:B------:R-:W2:Y:S04]  /*2c140*/  LDL.LU R7, [R1+0x288] ;  /* 0x0002880001077983 */ /* 0x000ea80000300800 */
[----:B------:R-:W2:Y:S01]  /*2c150*/  LDL.LU R4, [R1+0x28c] ;  /* 0x00028c0001047983 */ /* 0x000ea20000300800 */
[----:B------:R-:W-:-:S05]  /*2c160*/  VIADD R6, R5, UR60 ;  /* 0x0000003c05067c36 */ /* 0x000fca0008000000 */
[----:B------:R-:W-:Y:S02]  /*2c170*/  SHF.R.S32.HI R5, RZ, 0x1f, R6 ;  /* 0x0000001fff057819 */ /* 0x000fe40000011406 */
[----:B------:R-:W-:Y:S02]  /*2c180*/  IADD3 R78, P2, PT, R6, R2, RZ ;  /* 0x00000002064e7210 */ /* 0x000fe40007f5e0ff */
[----:B0-----:R-:W-:Y:S01]  /*2c190*/  ISETP.LT.AND P3, PT, R70, UR9, !P3 ;  /* 0x0000000946007c0c */ /* 0x001fe2000df61270 */
[----:B------:R-:W0:Y:S02]  /*2c1a0*/  LDCU UR9, c[0x0][0x39c] ;  /* 0x00007380ff0977ac */ /* 0x000e240008000800 */
[----:B------:R-:W-:Y:S01]  /*2c1b0*/  IMAD.X R79, R5, 0x1, R0, P2 ;  /* 0x00000001054f7824 */ /* 0x000fe200010e0600 */
[----:B------:R-:W-:Y:S01]  /*2c1c0*/  ISETP.LT.AND P2, PT, R69, UR10, !P0 ;  /* 0x0000000a45007c0c */ /* 0x000fe2000c741270 */
[----:B------:R-:W1:Y:S01]  /*2c1d0*/  LDCU UR10, c[0x0][0x398] ;  /* 0x00007300ff0a77ac */ /* 0x000e620008000800 */
[----:B---3--:R-:W-:-:S02]  /*2c1e0*/  ISETP.GE.AND P6, PT, R18, UR6, PT ;  /* 0x0000000612007c0c */ /* 0x008fc4000bfc6270 */
[----:B------:R-:W-:Y:S01]  /*2c1f0*/  SHF.R.S32.HI R18, RZ, 0x8, R12 ;  /* 0x00000008ff127819 */ /* 0x000fe2000001140c */
[----:B------:R-:W3:Y:S01]  /*2c200*/  LDCU UR6, c[0x0][0x398] ;  /* 0x00007300ff0677ac */ /* 0x000ee20008000800 */
[----:B----4-:R-:W-:-:S03]  /*2c210*/  ISETP.LT.AND P0, PT, R70, UR12, !P0 ;  /* 0x0000000c46007c0c */ /* 0x010fc6000c701270 */
[----:B------:R-:W-:Y:S01]  /*2c220*/  @P3 STG.E.U8 desc[UR24][R20.64], R18 ;  /* 0x0000001214003986 */ /* 0x000fe2000c101118 */
[----:B------:R-:W4:Y:S01]  /*2c230*/  LDCU UR12, c[0x0][0x398] ;  /* 0x00007300ff0c77ac */ /* 0x000f220008000800 */
[----:B------:R-:W-:-:S05]  /*2c240*/  VIADD R12, R68, 0x25 ;  /* 0x00000025440c7836 */ /* 0x000fca0000000000 */
[----:B------:R-:W-:Y:S01]  /*2c250*/  ISETP.GE.AND P3, PT, R12, UR4, PT ;  /* 0x000000040c007c0c */ /* 0x000fe2000bf66270 */
[----:B------:R-:W0:Y:S01]  /*2c260*/  LDCU UR4, c[0x0][0x39c] ;  /* 0x00007380ff0477ac */ /* 0x000e220008000800 */
[----:B--2---:R-:W-:-:S05]  /*2c270*/  F2FP.SATFINITE.E4M3.F32.PACK_AB_MERGE_C R11, R11, R19, RZ ;  /* 0x000000130b0b723e */ /* 0x004fca00048070ff */
[----:B------:R2:W-:Y:S01]  /*2c280*/  @P2 STG.E.U8 desc[UR24][R16.64], R11 ;  /* 0x0000000b10002986 */ /* 0x0005e2000c101118 */
[----:B-----5:R-:W-:Y:S01]  /*2c290*/  ISETP.LT.AND P2, PT, R69, UR14, !P5 ;  /* 0x0000000e45007c0c */ /* 0x020fe2000ef41270 */
[----:B------:R-:W5:Y:S01]  /*2c2a0*/  LDCU UR14, c[0x0][0x398] ;  /* 0x00007300ff0e77ac */ /* 0x000f620008000800 */
[----:B------:R-:W-:Y:S02]  /*2c2b0*/  F2FP.SATFINITE.E4M3.F32.PACK_AB_MERGE_C R10, R10, R13, RZ ;  /* 0x0000000d0a0a723e */ /* 0x000fe400048070ff */
[----:B--2---:R-:W-:-:S03]  /*2c2c0*/  PRMT R11, R11, 0x9910, RZ ;  /* 0x000099100b0b7816 */ /* 0x004fc600000000ff */
[----:B------:R2:W-:Y:S01]  /*2c2d0*/  @P0 STG.E.U8 desc[UR24][R14.64], R10 ;  /* 0x0000000a0e000986 */ /* 0x0005e2000c101118 */
[----:B------:R-:W-:Y:S02]  /*2c2e0*/  SHF.R.S32.HI R11, RZ, 0x8, R11 ;  /* 0x00000008ff0b7819 */ /* 0x000fe4000001140b */
[----:B---3--:R-:W-:Y:S02]  /*2c2f0*/  ISETP.LT.AND P5, PT, R70, UR6, !P5 ;  /* 0x0000000646007c0c */ /* 0x008fe4000efa1270 */
[----:B------:R-:W-:Y:S02]  /*2c300*/  F2FP.SATFINITE.E4M3.F32.PACK_AB_MERGE_C R4, R4, R7, RZ ;  /* 0x000000070404723e */ /* 0x000fe400048070ff */
[----:B--2---:R-:W-:Y:S01]  /*2c310*/  PRMT R10, R10, 0x9910, RZ ;  /* 0x000099100a0a7816 */ /* 0x004fe200000000ff */
[----:B------:R2:W-:Y:S01]  /*2c320*/  @P2 STG.E.U8 desc[UR24][R92.64], R11 ;  /* 0x0000000b5c002986 */ /* 0x0005e2000c101118 */
[----:B-1----:R-:W-:Y:S01]  /*2c330*/  ISETP.LT.AND P2, PT, R69, UR10, !P1 ;  /* 0x0000000a45007c0c */ /* 0x002fe2000cf41270 */
[----:B------:R-:W-:Y:S01]  /*2c340*/  VIADD R12, R68, 0x26 ;  /* 0x00000026440c7836 */ /* 0x000fe20000000000 */
[----:B----4-:R-:W-:Y:S01]  /*2c350*/  ISETP.LT.AND P1, PT, R70, UR12, !P1 ;  /* 0x0000000c46007c0c */ /* 0x010fe2000cf21270 */
[----:B------:R-:W1:Y:S01]  /*2c360*/  LDCU UR10, c[0x0][0x398] ;  /* 0x00007300ff0a77ac */ /* 0x000e620008000800 */
[----:B------:R-:W3:Y:S01]  /*2c370*/  LDCU UR6, c[0x0][0x39c] ;  /* 0x00007380ff0677ac */ /* 0x000ee20008000800 */
[----:B--2---:R-:W-:Y:S01]  /*2c380*/  IMAD.MOV.U32 R92, RZ, RZ, R10 ;  /* 0x000000ffff5c7224 */ /* 0x004fe200078e000a */
[----:B------:R-:W-:Y:S01]  /*2c390*/  F2FP.SATFINITE.E4M3.F32.PACK_AB_MERGE_C R93, R9, R8, RZ ;  /* 0x00000008095d723e */ /* 0x000fe200048070ff */
[----:B------:R-:W2:Y:S01]  /*2c3a0*/  LDL.LU R10, [R1+0x690] ;  /* 0x00069000010a7983 */ /* 0x000ea20000300800 */
[----:B0-----:R-:W-:Y:S01]  /*2c3b0*/  ISETP.GE.AND P0, PT, R12, UR9, PT ;  /* 0x000000090c007c0c */ /* 0x001fe2000bf06270 */
[----:B------:R-:W0:Y:S01]  /*2c3c0*/  LDCU UR9, c[0x0][0x398] ;  /* 0x00007300ff0977ac */ /* 0x000e220008000800 */
[----:B------:R-:W-:Y:S01]  /*2c3d0*/  SHF.R.S32.HI R92, RZ, 0x8, R92 ;  /* 0x00000008ff5c7819 */ /* 0x000fe2000001145c */
[----:B------:R-:W2:Y:S01]  /*2c3e0*/  LDL.LU R11, [R1+0x694] ;  /* 0x00069400010b7983 */ /* 0x000ea20000300800 */
[----:B------:R-:W4:Y:S03]  /*2c3f0*/  LDCU UR12, c[0x0][0x398] ;  /* 0x00007300ff0c77ac */ /* 0x000f260008000800 */
[----:B------:R-:W2:Y:S04]  /*2c400*/  LDL.LU R8, [R1+0x290] ;  /* 0x0002900001087983 */ /* 0x000ea80000300800 */
[----:B------:R-:W2:Y:S04]  /*2c410*/  LDL.LU R9, [R1+0x294] ;  /* 0x0002940001097983 */ /* 0x000ea80000300800 */
[----:B------:R0:W-:Y:S04]  /*2c420*/  @P5 STG.E.U8 desc[UR24][R90.64], R92 ;  /* 0x0000005c5a005986 */ /* 0x0001e8000c101118 */
[----:B------:R1:W-:Y:S01]  /*2c430*/  @P2 STG.E.U8 desc[UR24][R76.64], R93 ;  /* 0x0000005d4c002986 */ /* 0x0003e2000c101118 */
[----:B0-----:R-:W-:Y:S01]  /*2c440*/  PRMT R91, R93, 0x9910, RZ ;  /* 0x000099105d5b7816 */ /* 0x001fe200000000ff */
[----:B------:R-:W-:-:S04]  /*2c450*/  VIADD R90, R68, 0x27 ;  /* 0x00000027445a7836 */ /* 0x000fc80000000000 */
[----:B-1----:R-:W-:Y:S01]  /*2c460*/  IMAD.MOV.U32 R76, RZ, RZ, R91 ;  /* 0x000000ffff4c7224 */ /* 0x002fe200078e005b */
[----:B------:R0:W-:Y:S01]  /*2c470*/  @P1 STG.E.U8 desc[UR24][R74.64], R4 ;  /* 0x000000044a001986 */ /* 0x0001e2000c101118 */
[----:B------:R-:W-:Y:S01]  /*2c480*/  ISETP.GE.AND P2, PT, R90, UR4, PT ;  /* 0x000000045a007c0c */ /* 0x000fe2000bf46270 */
[----:B------:R-:W-:Y:S01]  /*2c490*/  VIADD R90, R6, UR60 ;  /* 0x0000003c065a7c36 */ /* 0x000fe20008000000 */
[----:B------:R-:W-:Y:S01]  /*2c4a0*/  PRMT R91, R4, 0x9910, RZ ;  /* 0x00009910045b7816 */ /* 0x000fe200000000ff */
[----:B------:R-:W1:Y:S01]  /*2c4b0*/  LDCU UR4, c[0x0][0x39c] ;  /* 0x00007380ff0477ac */ /* 0x000e620008000800 */
[----:B0-----:R-:W-:Y:S02]  /*2c4c0*/  SHF.R.S32.HI R74, RZ, 0x8, R76 ;  /* 0x00000008ff4a7819 */ /* 0x001fe4000001144c */
[----:B------:R-:W-:Y:S02]  /*2c4d0*/  IADD3 R76, P1, PT, R6, R3, RZ ;  /* 0x00000003064c7210 */ /* 0x000fe40007f3e0ff */
[----:B------:R-:W2:Y:S03]  /*2c4e0*/  LDL.LU R6, [R1+0x698] ;  /* 0x0006980001067983 */ /* 0x000ea60000300800 */
[----:B------:R-:W-:Y:S01]  /*2c4f0*/  IMAD.X R77, R5, 0x1, R71, P1 ;  /* 0x00000001054d7824 */ /* 0x000fe200008e0647 */
[----:B------:R-:W2:Y:S04]  /*2c500*/  LDL.LU R7, [R1+0x69c] ;  /* 0x00069c0001077983 */ /* 0x000ea80000300800 */
[----:B------:R-:W2:Y:S04]  /*2c510*/  LDL.LU R4, [R1+0x298] ;  /* 0x0002980001047983 */ /* 0x000ea80000300800 */
[----:B------:R-:W2:Y:S01]  /*2c520*/  LDL.LU R5, [R1+0x29c] ;  /* 0x00029c0001057983 */ /* 0x000ea20000300800 */
[----:B-----5:R-:W-:Y:S01]  /*2c530*/  ISETP.LT.AND P5, PT, R69, UR14, !P4 ;  /* 0x0000000e45007c0c */ /* 0x020fe2000e7a1270 */
[----:B------:R-:W0:Y:S01]  /*2c540*/  LDCU UR14, c[0x0][0x398] ;  /* 0x00007300ff0e77ac */ /* 0x000e220008000800 */
[----:B------:R-:W-:-:S02]  /*2c550*/  ISETP.LT.AND P4, PT, R70, UR9, !P4 ;  /* 0x0000000946007c0c */ /* 0x000fc4000e781270 */
[----:B------:R-:W-:Y:S01]  /*2c560*/  SHF.R.S32.HI R91, RZ, 0x8, R91 ;  /* 0x00000008ff5b7819 */ /* 0x000fe2000001145b */
[----:B------:R-:W5:Y:S08]  /*2c570*/  LDCU UR9, c[0x0][0x398] ;  /* 0x00007300ff0977ac */ /* 0x000f700008000800 */
[----:B------:R0:W-:Y:S02]  /*2c580*/  @P5 STG.E.U8 desc[UR24][R86.64], R74 ;  /* 0x0000004a56005986 */ /* 0x0001e4000c101118 */
[----:B0-----:R-:W-:-:S02]  /*2c590*/  SHF.R.S32.HI R86, RZ, 0x1f, R90 ;  /* 0x0000001fff567819 */ /* 0x001fc4000001145a */
[----:B------:R-:W-:Y:S01]  /*2c5a0*/  IADD3 R74, P1, PT, R90, R2, RZ ;  /* 0x000000025a4a7210 */ /* 0x000fe20007f3e0ff */
[----:B------:R-:W-:-:S04]  /*2c5b0*/  VIADD R87, R68, 0x28 ;  /* 0x0000002844577836 */ /* 0x000fc80000000000 */
[----:B------:R-:W-:Y:S01]  /*2c5c0*/  IMAD.X R75, R86, 0x1, R0, P1 ;  /* 0x00000001564b7824 */ /* 0x000fe200008e0600 */
[----:B------:R-:W-:Y:S01]  /*2c5d0*/  ISETP.LT.AND P1, PT, R69, UR10, !P6 ;  /* 0x0000000a45007c0c */ /* 0x000fe2000f721270 */
[----:B------:R-:W-:Y:S01]  /*2c5e0*/  @P4 STG.E.U8 desc[UR24][R88.64], R91 ;  /* 0x0000005b58004986 */ /* 0x000fe2000c101118 */
[----:B----4-:R-:W-:Y:S01]  /*2c5f0*/  ISETP.LT.AND P6, PT, R70, UR12, !P6 ;  /* 0x0000000c46007c0c */ /* 0x010fe2000f7c1270 */
[----:B------:R-:W0:Y:S01]  /*2c600*/  LDCU UR10, c[0x0][0x398] ;  /* 0x00007300ff0a77ac */ /* 0x000e220008000800 */
[----:B-1----:R-:W-:Y:S01]  /*2c610*/  ISETP.GE.AND P5, PT, R87, UR4, PT ;  /* 0x0000000457007c0c */ /* 0x002fe2000bfa6270 */
[----:B------:R-:W-:Y:S01]  /*2c620*/  VIADD R87, R68, 0x29 ;  /* 0x0000002944577836 */ /* 0x000fe20000000000 */
[----:B------:R-:W1:Y:S04]  /*2c630*/  LDCU UR4, c[0x0][0x39c] ;  /* 0x00007380ff0477ac */ /* 0x000e680008000800 */
[----:B---3--:R-:W-:Y:S01]  /*2c640*/  ISETP.GE.AND P4, PT, R87, UR6, PT ;  /* 0x0000000657007c0c */ /* 0x008fe2000bf86270 */
[----:B------:R-:W3:Y:S01]  /*2c650*/  LDCU UR6, c[0x0][0x398] ;  /* 0x00007300ff0677ac */ /* 0x000ee20008000800 */
[----:B------:R-:W4:Y:S01]  /*2c660*/  LDCU UR12, c[0x0][0x398] ;  /* 0x00007300ff0c77ac */ /* 0x000f220008000800 */
[----:B--2---:R-:W-:-:S05]  /*2c670*/  F2FP.SATFINITE.E4M3.F32.PACK_AB_MERGE_C R92, R11, R10, RZ ;  /* 0x0000000a0b5c723e */ /* 0x004fca00048070ff */
[----:B------:R2:W-:Y:S01]  /*2c680*/  @P1 STG.E.U8 desc[UR24][R84.64], R92 ;  /* 0x0000005c54001986 */ /* 0x0005e2000c101118 */
[----:B------:R-:W-:Y:S02]  /*2c690*/  F2FP.SATFINITE.E4M3.F32.PACK_AB_MERGE_C R87, R9, R8, RZ ;  /* 0x000000080957723e */ /* 0x000fe400048070ff */
[----:B------:R-:W-:Y:S01]  /*2c6a0*/  ISETP.LT.AND P1, PT, R69, UR14, !P3 ;  /* 0x0000000e45007c0c */ /* 0x000fe2000df21270 */
[----:B------:R-:W0:Y:S02]  /*2c6b0*/  LDCU UR14, c[0x0][0x398] ;  /* 0x00007300ff0e77ac */ /* 0x000e240008000800 */
[----:B------:R1:W-:Y:S01]  /*2c6c0*/  @P6 STG.E.U8 desc[UR24][R82.64], R87 ;  /* 0x0000005752006986 */ /* 0x0003e2000c101118 */
[----:B--2---:R-:W-:-:S05]  /*2c6d0*/  PRMT R92, R92, 0x9910, RZ ;  /* 0x000099105c5c7816 */ /* 0x004fca00000000ff */
[----:B-1----:R-:W-:-:S05]  /*2c6e0*/  IMAD.MOV.U32 R83, RZ, RZ, R92 ;  /* 0x000000ffff537224 */ /* 0x002fca00078e005c */
[----:B------:R-:W-:-:S05]  /*2c6f0*/  SHF.R.S32.HI R83, RZ, 0x8, R83 ;  /* 0x00000008ff537819 */ /* 0x000fca0000011453 */
[----:B------:R1:W-:Y:S02]  /*2c700*/  @P1 STG.E.U8 desc[UR24][R80.64], R83 ;  /* 0x0000005350001986 */ /* 0x0003e4000c101118 */
[----:B-1----:R-:W-:Y:S02]  /*2c710*/  F2FP.SATFINITE.E4M3.F32.PACK_AB_MERGE_C R81, R7, R6, RZ ;  /* 0x000000060751723e */ /* 0x002fe400048070ff */
[----:B------:R-:W2:Y:S04]  /*2c720*/  LDL.LU R6, [R1+0x6a0] ;  /* 0x0006a00001067983 */ /* 0x000ea80000300800 */
[----:B------:R-:W2:Y:S01]  /*2c730*/  LDL.LU R7, [R1+0x6a4] ;  /* 0x0006a40001077983 */ /* 0x000ea20000300800 */
[----:B------:R-:W-:-:S03]  /*2c740*/  F2FP.SATFINITE.E4M3.F32.PACK_AB_MERGE_C R80, R5, R4, RZ ;  /* 0x000000040550723e */ /* 0x000fc600048070ff */
[----:B------:R-:W4:Y:S04]  /*2c750*/  LDL.LU R4, [R1+0x2a0] ;  /* 0x0002a00001047983 */ /* 0x000f280000300800 */
[----:B------:R-:W4:Y:S01]  /*2c760*/  LDL.LU R5, [R1+0x2a4] ;  /* 0x0002a40001057983 */ /* 0x000f220000300800 */
[----:B------:R-:W-:Y:S01]  /*2c770*/  ISETP.LT.AND P3, PT, R70, UR16, !P3 ;  /* 0x0000001046007c0c */ /* 0x000fe2000df61270 */
[----:B------:R-:W-:Y:S01]  /*2c780*/  VIADD R82, R68, 0x2a ;  /* 0x0000002a44527836 */ /* 0x000fe20000000000 */
[----:B------:R-:W-:Y:S01]  /*2c790*/  PRMT R84, R87, 0x9910, RZ ;  /* 0x0000991057547816 */ /* 0x000fe200000000ff */
[----:B------:R-:W1:Y:S01]  /*2c7a0*/  LDCU UR16, c[0x0][0x398] ;  /* 0x00007300ff1077ac */ /* 0x000e620008000800 */
[----:B-----5:R-:W-:Y:S02]  /*2c7b0*/  ISETP.LT.AND P6, PT, R69, UR9, !P0 ;  /* 0x0000000945007c0c */ /* 0x020fe4000c7c1270 */
[----:B------:R-:W-:Y:S01]  /*2c7c0*/  ISETP.GE.AND P1, PT, R82, UR4, PT ;  /* 0x0000000452007c0c */ /* 0x000fe2000bf26270 */
[----:B------:R-:W5:Y:S01]  /*2c7d0*/  LDCU UR4, c[0x0][0x39c] ;  /* 0x00007380ff0477ac */ /* 0x000f620008000800 */
[----:B------:R-:W-:Y:S01]  /*2c7e0*/  SHF.R.S32.HI R82, RZ, 0x8, R84 ;  /* 0x00000008ff527819 */ /* 0x000fe20000011454 */
[----:B------:R-:W1:Y:S04]  /*2c7f0*/  LDCU UR9, c[0x0][0x398] ;  /* 0x00007300ff0977ac */ /* 0x000e680008000800 */
[----:B------:R3:W-:Y:S04]  /*2c800*/  @P3 STG.E.U8 desc[UR24][R72.64], R82 ;  /* 0x0000005248003986 */ /* 0x0007e8000c101118 */
[----:B------:R1:W-:Y:S01]  /*2c810*/  @P6 STG.E.U8 desc[UR24][R78.64], R81 ;  /* 0x000000514e006986 */ /* 0x0003e2000c101118 */
[----:B0-----:R-:W-:Y:S01]  /*2c820*/  ISETP.LT.AND P6, PT, R70, UR10, !P0 ;  /* 0x0000000a46007c0c */ /* 0x001fe2000c7c1270 */
[----:B------:R-:W0:Y:S01]  /*2c830*/  LDCU UR10, c[0x0][0x398] ;  /* 0x00007300ff0a77ac */ /* 0x000e220008000800 */
[----:B---3--:R-:W-:-:S05]  /*2c840*/  IADD3 R72, P3, PT, R90, R3, RZ ;  /* 0x000000035a487210 */ /* 0x008fca0007f7e0ff */
[----:B------:R-:W-:Y:S01]  /*2c850*/  IMAD.X R73, R86, 0x1, R71, P3 ;  /* 0x0000000156497824 */ /* 0x000fe200018e0647 */
[----:B------:R-:W-:Y:S01]  /*2c860*/  ISETP.LT.AND P3, PT, R69, UR6, !P2 ;  /* 0x0000000645007c0c */ /* 0x000fe2000d761270 */
[----:B-1----:R-:W-:Y:S01]  /*2c870*/  VIADD R78, R68, 0x2b ;  /* 0x0000002b444e7836 */ /* 0x002fe20000000000 */
[----:B------:R-:W-:-:S03]  /*2c880*/  PRMT R81, R81, 0x9910, RZ ;  /* 0x0000991051517816 */ /* 0x000fc600000000ff */
[----:B------:R1:W-:Y:S01]  /*2c890*/  @P6 STG.E.U8 desc[UR24][R76.64], R80 ;  /* 0x000000504c006986 */ /* 0x0003e2000c101118 */
[----:B------:R-:W-:Y:S01]  /*2c8a0*/  PRMT R79, R80, 0x9910, RZ ;  /* 0x00009910504f7816 */ /* 0x000fe200000000ff */
[----:B------:R-:W3:Y:S01]  /*2c8b0*/  LDCU UR6, c[0x0][0x39c] ;  /* 0x00007380ff0677ac */ /* 0x000ee20008000800 */
[----:B-----5:R-:W-:Y:S02]  /*2c8c0*/  ISETP.GE.AND P0, PT, R78, UR4, PT ;  /* 0x000000044e007c0c */ /* 0x020fe4000bf06270 */
[----:B------:R-:W-:Y:S01]  /*2c8d0*/  SHF.R.S32.HI R78, RZ, 0x8, R81 ;  /* 0x00000008ff4e7819 */ /* 0x000fe20000011451 */
[----:B------:R-:W5:Y:S04]  /*2c8e0*/  LDCU UR4, c[0x0][0x39c] ;  /* 0x00007380ff0477ac */ /* 0x000f680008000800 */
[----:B------:R2:W-:Y:S01]  /*2c8f0*/  @P3 STG.E.U8 desc[UR24][R74.64], R78 ;  /* 0x0000004e4a003986 */ /* 0x0005e2000c101118 */
[----:B-1----:R-:W-:-:S02]  /*2c900*/  SHF.R.S32.HI R76, RZ, 0x8, R79 ;  /* 0x00000008ff4c7819 */ /* 0x002fc4000001144f */
[----:B--2---:R-:W-:Y:S02]  /*2c910*/  F2FP.SATFINITE.E4M3.F32.PACK_AB_MERGE_C R78, R7, R6, RZ ;  /* 0x00000006074e723e */ /* 0x004fe400048070ff */
[----:B------:R-:W2:Y:S04]  /*2c920*/  LDL.LU R6, [R1+0x6a8] ;  /* 0x0006a80001067983 */ /* 0x000ea80000300800 */
[----:B------:R-:W2:Y:S01]  /*2c930*/  LDL.LU R7, [R1+0x6ac] ;  /* 0x0006ac0001077983 */ /* 0x000ea20000300800 */
[----:B----4-:R-:W-:-:S03]  /*2c940*/  F2FP.SATFINITE.E4M3.F32.PACK_AB_MERGE_C R79, R5, R4, RZ ;  /* 0x00000004054f723e */ /* 0x010fc600048070ff */
[----:B------:R-:W4:Y:S04]  /*2c950*/  LDL.LU R4, [R1+0x2a8] ;  /* 0x0002a80001047983 */ /* 0x000f280000300800 */
[----:B------:R-:W4:Y:S01]  /*2c960*/  LDL.LU R5, [R1+0x2ac] ;  /* 0x0002ac0001057983 */ /* 0x000f220000300800 */
[----:B------:R-:W-:Y:S01]  /*2c970*/  ISETP.LT.AND P2, PT, R70, UR12, !P2 ;  /* 0x0000000c46007c0c */ /* 0x000fe2000d741270 */
[----:B------:R-:W1:-:S12]  /*2c980*/  LDCU UR12, c[0x0][0x398] ;  /* 0x00007300ff0c77ac */ /* 0x000e580008000800 */
[----:B------:R1:W-:Y:S01]  /*2c990*/  @P2 STG.E.U8 desc[UR24][R72.64], R76 ;  /* 0x0000004c48002986 */ /* 0x0003e2000c101118 */
[----:B------:R-:W-:Y:S01]  /*2c9a0*/  ISETP.LT.AND P2, PT, R69, UR9, !P5 ;  /* 0x0000000945007c0c */ /* 0x000fe2000ef41270 */
[----:B------:R-:W-:Y:S01]  /*2c9b0*/  VIADD R77, R68, 0x2d ;  /* 0x0000002d444d7836 */ /* 0x000fe20000000000 */
[----:B0-----:R-:W-:Y:S01]  /*2c9c0*/  ISETP.LT.AND P5, PT, R70, UR10, !P5 ;  /* 0x0000000a46007c0c */ /* 0x001fe2000efa1270 */
[----:B------:R-:W0:Y:S01]  /*2c9d0*/  LDCU UR9, c[0x0][0x398] ;  /* 0x00007300ff0977ac */ /* 0x000e220008000800 */
[----:B------:R-:W0:Y:S01]  /*2c9e0*/  LDCU UR10, c[0x0][0x398] ;  /* 0x00007300ff0a77ac */ /* 0x000e220008000800 */
[----:B-1----:R-:W-:Y:S02]  /*2c9f0*/  VIADD R76, R90, UR60 ;  /* 0x0000003c5a4c7c36 */ /* 0x002fe40008000000 */
[----:B------:R-:W-:-:S03]  /*2ca00*/  VIADD R72, R68, 0x2c ;  /* 0x0000002c44487836 */ /* 0x000fc60000000000 */
[----:B------:R-:W-:Y:S02]  /*2ca10*/  SHF.R.S32.HI R73, RZ, 0x1f, R76 ;  /* 0x0000001fff497819 */ /* 0x000fe4000001144c */
[----:B------:R-:W-:Y:S02]  /*2ca20*/  IADD3 R74, P6, PT, R76, R2, RZ ;  /* 0x000000024c4a7210 */ /* 0x000fe40007fde0ff */
[----:B-----5:R-:W-:Y:S01]  /*2ca30*/  ISETP.GE.AND P3, PT, R72, UR4, PT ;  /* 0x0000000448007c0c */ /* 0x020fe2000bf66270 */
[----:B------:R-:W1:Y:S02]  /*2ca40*/  LDCU UR4, c[0x0][0x398] ;  /* 0x00007300ff0477ac */ /* 0x000e640008000800 */
[----:B------:R-:W-:Y:S01]  /*2ca50*/  IMAD.X R75, R73, 0x1, R0, P6 ;  /* 0x00000001494b7824 */ /* 0x000fe200030e0600 */
[C---:B------:R-:W-:Y:S01]  /*2ca60*/  IADD3 R72, P6, PT, R76.reuse, R3, RZ ;  /* 0x000000034c487210 */ /* 0x040fe20007fde0ff */
[----:B------:R-:W-:-:S04]  /*2ca70*/  VIADD R76, R76, UR60 ;  /* 0x0000003c4c4c7c36 */ /* 0x000fc80008000000 */
[----:B------:R-:W-:Y:S01]  /*2ca80*/  IMAD.X R73, R73, 0x1, R71, P6 ;  /* 0x0000000149497824 */ /* 0x000fe200030e0647 */
[----:B------:R5:W-:Y:S04]  /*2ca90*/  @P2 STG.E.U8 desc[UR24][R74.64], R78 ;  /* 0x0000004e4a002986 */ /* 0x000be8000c101118 */
[----:B------:R0:W-:Y:S01]  /*2caa0*/  @P5 STG.E.U8 desc[UR24][R72.64], R79 ;  /* 0x0000004f48005986 */ /* 0x0001e2000c101118 */
[----:B------:R-:W-:Y:S01]  /*2cab0*/  ISETP.LT.AND P5, PT, R69, UR12, !P4 ;  /* 0x0000000c45007c0c */ /* 0x000fe2000e7a1270 */
[----:B------:R-:W1:Y:S01]  /*2cac0*/  LDCU UR12, c[0x0][0x398] ;  /* 0x00007300ff0c77ac */ /* 0x000e620008000800 */
[----:B-----5:R-:W-:Y:S02]  /*2cad0*/  IADD3 R74, P6, PT, R76, R2, RZ ;  /* 0x000000024c4a7210 */ /* 0x020fe40007fde0ff */
[----:B------:R-:W-:-:S02]  /*2cae0*/  PRMT R78, R78, 0x9910, RZ ;  /* 0x000099104e4e7816 */ /* 0x000fc400000000ff */
[----:B0-----:R-:W-:Y:S02]  /*2caf0*/  SHF.R.S32.HI R73, RZ, 0x1f, R76 ;  /* 0x0000001fff497819 */ /* 0x001fe4000001144c */
[----:B------:R-:W-:-:S03]  /*2cb00*/  SHF.R.S32.HI R78, RZ, 0x8, R78 ;  /* 0x00000008ff4e7819 */ /* 0x000fc6000001144e */
[----:B------:R-:W-:Y:S01]  /*2cb10*/  IMAD.X R75, R73, 0x1, R0, P6 ;  /* 0x00000001494b7824 */ /* 0x000fe200030e0600 */
[----:B---3--:R-:W-:Y:S01]  /*2cb20*/  ISETP.GE.AND P2, PT, R77, UR6, PT ;  /* 0x000000064d007c0c */ /* 0x008fe2000bf46270 */
[----:B------:R-:W0:Y:S01]  /*2cb30*/  LDCU UR6, c[0x0][0x398] ;  /* 0x00007300ff0677ac */ /* 0x000e220008000800 */
[----:B------:R-:W-:Y:S02]  /*2cb40*/  PRMT R77, R79, 0x9910, RZ ;  /* 0x000099104f4d7816 */ /* 0x000fe400000000ff */
[----:B------:R4:W-:Y:S01]  /*2cb50*/  @P5 STG.E.U8 desc[UR24][R74.64], R78 ;  /* 0x0000004e4a005986 */ /* 0x0009e2000c101118 */
[----:B--2---:R-:W-:-:S03]  /*2cb60*/  F2FP.SATFINITE.E4M3.F32.PACK_AB_MERGE_C R79, R7, R6, RZ ;  /* 0x00000006074f723e */ /* 0x004fc600048070ff */
[----:B------:R-:W2:Y:S04]  /*2cb70*/  LDL.LU R6, [R1+0x6b0] ;  /* 0x0006b00001067983 */ /* 0x000ea80000300800 */
[----:B------:R-:W2:Y:S01]  /*2cb80*/  LDL.LU R7, [R1+0x6b4] ;  /* 0x0006b40001077983 */ /* 0x000ea20000300800 */
[----:B----4-:R-:W-:-:S03]  /*2cb90*/  F2FP.SATFINITE.E4M3.F32.PACK_AB_MERGE_C R78, R5, R4, RZ ;  /* 0x00000004054e723e */ /* 0x010fc600048070ff */
[----:B------:R-:W3:Y:S04]  /*2cba0*/  LDL.LU R4, [R1+0x2b0] ;  /* 0x0002b00001047983 */ /* 0x000ee80000300800 */
[----:B------:R-:W3:Y:S01]  /*2cbb0*/  LDL.LU R5, [R1+0x2b4] ;  /* 0x0002b40001057983 */ /* 0x000ee20000300800 */
[----:B-1----:R-:W-:Y:S01]  /*2cbc0*/  ISETP.LT.AND P4, PT, R70, UR4, !P4 ;  /* 0x0000000446007c0c */ /* 0x002fe2000e781270 */
[----:B------:R-:W1:Y:S01]  /*2cbd0*/  LDCU UR4, c[0x0][0x39c] ;  /* 0x00007380ff0477ac */ /* 0x000e620008000800 */
[----:B------:R-:W-:Y:S02]  /*2cbe0*/  IADD3 R72, P6, PT, R76, R3, RZ ;  /* 0x000000034c487210 */ /* 0x000fe40007fde0ff */
[----:B------:R-:W-:-:S03]  /*2cbf0*/  SHF.R.S32.HI R77, RZ, 0x8, R77 ;  /* 0x00000008ff4d7819 */ /* 0x000fc6000001144d */
[----:B------:R-:W-:Y:S02]  /*2cc00*/  IMAD.X R73, R73, 0x1, R71, P6 ;  /* 0x0000000149497824 */ /* 0x000fe400030e0647 */
[----:B------:R-:W-:Y:S01]  /*2cc10*/  VIADD R76, R76, UR60 ;  /* 0x0000003c4c4c7c36 */ /* 0x000fe20008000000 */
[----:B0-----:R-:W-:Y:S01]  /*2cc20*/  ISETP.LT.AND P5, PT, R69, UR6, !P1 ;  /* 0x0000000645007c0c */ /* 0x001fe2000cfa1270 */
[----:B------:R-:W0:Y:S02]  /*2cc30*/  LDCU UR6, c[0x0][0x39c] ;  /* 0x00007380ff0677ac */ /* 0x000e240008000800 */
[----:B------:R4:W-:Y:S01]  /*2cc40*/  @P4 STG.E.U8 desc[UR24][R72.64], R77 ;  /* 0x0000004d48004986 */ /* 0x0009e2000c101118 */
[----:B------:R-:W-:Y:S01]  /*2cc50*/  ISETP.LT.AND P4, PT, R70, UR9, !P1 ;  /* 0x0000000946007c0c */ /* 0x000fe2000cf81270 */
[----:B------:R-:W5:Y:S01]  /*2cc60*/  LDCU UR9, c[0x0][0x398] ;  /* 0x00007300ff0977ac */ /* 0x000f620008000800 */
[----:B------:R-:W-:Y:S02]  /*2cc70*/  IADD3 R74, P1, PT, R76, R2, RZ ;  /* 0x000000024c4a7210 */ /* 0x000fe40007f3e0ff */
[----:B----4-:R-:W-:-:S02]  /*2cc80*/  SHF.R.S32.HI R73, RZ, 0x1f, R76 ;  /* 0x0000001fff497819 */ /* 0x010fc4000001144c */
[----:B------:R-:W-:Y:S01]  /*2cc90*/  IADD3 R72, P6, PT, R76, R3, RZ ;  /* 0x000000034c487210 */ /* 0x000fe20007fde0ff */
[----:B------:R-:W-:Y:S02]  /*2cca0*/  VIADD R77, R68, 0x2e ;  /* 0x0000002e444d7836 */ /* 0x000fe40000000000 */
[C---:B------:R-:W-:Y:S02]  /*2ccb0*/  IMAD.X R75, R73.reuse, 0x1, R0, P1 ;  /* 0x00000001494b7824 */ /* 0x040fe400008e0600 */
[----:B------:R-:W-:Y:S01]  /*2ccc0*/  IMAD.X R73, R73, 0x1, R71, P6 ;  /* 0x0000000149497824 */ /* 0x000fe200030e0647 */
[----:B-1----:R-:W-:Y:S01]  /*2ccd0*/  ISETP.GE.AND P1, PT, R77, UR4, PT ;  /* 0x000000044d007c0c */ /* 0x002fe2000bf26270 */
[----:B------:R-:W1:Y:S01]  /*2cce0*/  LDCU UR4, c[0x0][0x39c] ;  /* 0x00007380ff0477ac */ /* 0x000e620008000800 */
[----:B------:R-:W-:Y:S01]  /*2ccf0*/  @P5 STG.E.U8 desc[UR24][R74.64], R79 ;  /* 0x0000004f4a005986 */ /* 0x000fe2000c101118 */
[----:B------:R-:W-:-:S03]  /*2cd00*/  VIADD R76, R76, UR60 ;  /* 0x0000003c4c4c7c36 */ /* 0x000fc60008000000 */
[----:B------:R4:W-:Y:S01]  /*2cd10*/  @P4 STG.E.U8 desc[UR24][R72.64], R78 ;  /* 0x0000004e48004986 */ /* 0x0009e2000c101118 */
[----:B------:R-:W-:Y:S01]  /*2cd20*/  ISETP.LT.AND P5, PT, R69, UR10, !P0 ;  /* 0x0000000a45007c0c */ /* 0x000fe2000c7a1270 */
[----:B------:R-:W-:Y:S01]  /*2cd30*/  VIADD R77, R68, 0x2f ;  /* 0x0000002f444d7836 */ /* 0x000fe20000000000 */
[----:B------:R-:W-:Y:S01]  /*2cd40*/  ISETP.LT.AND P4, PT, R70, UR12, !P0 ;  /* 0x0000000c46007c0c */ /* 0x000fe2000c781270 */
[----:B------:R-:W0:Y:S01]  /*2cd50*/  LDCU UR10, c[0x0][0x398] ;  /* 0x00007300ff0a77ac */ /* 0x000e220008000800 */
[----:B----4-:R-:W-:Y:S01]  /*2cd60*/  PRMT R72, R79, 0x9910, RZ ;  /* 0x000099104f487816 */ /* 0x010fe200000000ff */
[----:B------:R-:W4:Y:S01]  /*2cd70*/  LDCU UR12, c[0x0][0x398] ;  /* 0x00007300ff0c77ac */ /* 0x000f220008000800 */
[----:B------:R-:W-:Y:S02]  /*2cd80*/  PRMT R79, R78, 0x9910, RZ ;  /* 0x000099104e4f7816 */ /* 0x000fe400000000ff */
[----:B------:R-:W-:Y:S01]  /*2cd90*/  SHF.R.S32.HI R73, RZ, 0x1f, R76 ;  /* 0x0000001fff497819 */ /* 0x000fe2000001144c */
[----:B------:R-:W-:Y:S01]  /*2cda0*/  IMAD.MOV.U32 R78, RZ, RZ, R72 ;  /* 0x000000ffff4e7224 */ /* 0x000fe200078e0048 */
[----:B------:R-:W-:-:S04]  /*2cdb0*/  IADD3 R74, P0, PT, R76, R2, RZ ;  /* 0x000000024c4a7210 */ /* 0x000fc80007f1e0ff */
[----:B------:R-:W-:Y:S01]  /*2cdc0*/  SHF.R.S32.HI R78, RZ, 0x8, R78 ;  /* 0x00000008ff4e7819 */ /* 0x000fe2000001144e */
[----:B------:R-:W-:Y:S01]  /*2cdd0*/  IMAD.X R75, R73, 0x1, R0, P0 ;  /* 0x00000001494b7824 */ /* 0x000fe200000e0600 */
[----:B-1----:R-:W-:Y:S01]  /*2cde0*/  ISETP.GE.AND P0, PT, R77, UR4, PT ;  /* 0x000000044d007c0c */ /* 0x002fe2000bf06270 */
[----:B------:R-:W1:Y:S01]  /*2cdf0*/  LDCU UR4, c[0x0][0x39c] ;  /* 0x00007380ff0477ac */ /* 0x000e620008000800 */
[----:B------:R-:W-:Y:S02]  /*2ce00*/  SHF.R.S32.HI R77, RZ, 0x8, R79 ;  /* 0x00000008ff4d7819 */ /* 0x000fe4000001144f */
[----:B------:R2:W-:Y:S02]  /*2ce10*/  @P5 STG.E.U8 desc[UR24][R74.64], R78 ;  /* 0x0000004e4a005986 */ /* 0x0005e4000c101118 */
[----:B--2---:R-:W-:Y:S02]  /*2ce20*/  F2FP.SATFINITE.E4M3.F32.PACK_AB_MERGE_C R78, R7, R6, RZ ;  /* 0x00000006074e723e */ /* 0x004fe400048070ff */
[----:B------:R-:W2:Y:S04]  /*2ce30*/  LDL.LU R6, [R1+0x6b8] ;  /* 0x0006b80001067983 */ /* 0x000ea80000300800 */
[----:B------:R-:W2:Y:S01]  /*2ce40*/  LDL.LU R7, [R1+0x6bc] ;  /* 0x0006bc0001077983 */ /* 0x000ea20000300800 */
[----:B---3--:R-:W-:-:S03]  /*2ce50*/  F2FP.SATFINITE.E4M3.F32.PACK_AB_MERGE_C R79, R5, R4, RZ ;  /* 0x00000004054f723e */ /* 0x008fc600048070ff */
[----:B------:R-:W3:Y:S04]  /*2ce60*/  LDL.LU R4, [R1+0x2b8] ;  /* 0x0002b80001047983 */ /* 0x000ee80000300800 */
[----:B------:R-:W3:Y:S01]  /*2ce70*/  LDL.LU R5, [R1+0x2bc] ;  /* 0x0002bc0001057983 */ /* 0x000ee20000300800 */
[C---:B------:R-:W-:Y:S01]  /*2ce80*/  IADD3 R72, P6, PT, R76.reuse, R3, RZ ;  /* 0x000000034c487210 */ /* 0x040fe20007fde0ff */
[----:B------:R-:W-:-:S04]  /*2ce90*/  VIADD R76, R76, UR60 ;  /* 0x0000003c4c4c7c36 */ /* 0x000fc80008000000 */
[----:B------:R-:W-:Y:S01]  /*2cea0*/  IMAD.X R73, R73, 0x1, R71, P6 ;  /* 0x0000000149497824 */ /* 0x000fe200030e0647 */
[----:B------:R-:W-:-:S04]  /*2ceb0*/  IADD3 R74, P6, PT, R76, R2, RZ ;  /* 0x000000024c4a7210 */ /* 0x000fc80007fde0ff */
[----:B------:R0:W-:Y:S01]  /*2cec0*/  @P4 STG.E.U8 desc[UR24][R72.64], R77 ;  /* 0x0000004d48004986 */ /* 0x0001e2000c101118 */
[----:B-----5:R-:W-:Y:S01]  /*2ced0*/  ISETP.LT.AND P4, PT, R69, UR9, !P3 ;  /* 0x0000000945007c0c */ /* 0x020fe2000df81270 */
[----:B------:R-:W5:Y:S01]  /*2cee0*/  LDCU UR9, c[0x0][0x398] ;  /* 0x00007300ff0977ac */ /* 0x000f620008000800 */
[----:B------:R-:W-:Y:S01]  /*2cef0*/  ISETP.LT.AND P3, PT, R70, UR14, !P3 ;  /* 0x0000000e46007c0c */ /* 0x000fe2000df61270 */
[----:B------:R-:W1:Y:S01]  /*2cf00*/  LDCU UR14, c[0x0][0x398] ;  /* 0x00007300ff0e77ac */ /* 0x000e620008000800 */
[----:B0-----:R-:W-:Y:S01]  /*2cf10*/  VIADD R72, R68, 0x30 ;  /* 0x0000003044487836 */ /* 0x001fe20000000000 */
[----:B------:R-:W-:-:S04]  /*2cf20*/  SHF.R.S32.HI R73, RZ, 0x1f, R76 ;  /* 0x0000001fff497819 */ /* 0x000fc8000001144c */
[----:B------:R-:W-:Y:S01]  /*2cf30*/  ISETP.GE.AND P5, PT, R72, UR6, PT ;  /* 0x0000000648007c0c */ /* 0x000fe2000bfa6270 */
[C---:B------:R-:W-:Y:S01]  /*2cf40*/  IMAD.X R75, R73.reuse, 0x1, R0, P6 ;  /* 0x00000001494b7824 */ /* 0x040fe200030e0600 */
[C---:B------:R-:W-:Y:S01]  /*2cf50*/  IADD3 R72, P6, PT, R76.reuse, R3, RZ ;  /* 0x000000034c487210 */ /* 0x040fe20007fde0ff */
[----:B------:R-:W-:Y:S01]  /*2cf60*/  VIADD R76, R76, UR60 ;  /* 0x0000003c4c4c7c36 */ /* 0x000fe20008000000 */
[----:B------:R-:W0:Y:S03]  /*2cf70*/  LDCU UR6, c[0x0][0x398] ;  /* 0x00007300ff0677ac */ /* 0x000e260008000800 */
[----:B------:R-:W-:Y:S01]  /*2cf80*/  IMAD.X R73, R73, 0x1, R71, P6 ;  /* 0x0000000149497824 */ /* 0x000fe200030e0647 */
[----:B------:R1:W-:Y:S04]  /*2cf90*/  @P4 STG.E.U8 desc[UR24][R74.64], R78 ;  /* 0x0000004e4a004986 */ /* 0x0003e8000c101118 */
[----:B------:R0:W-:Y:S01]  /*2cfa0*/  @P3 STG.E.U8 desc[UR24][R72.64], R79 ;  /* 0x0000004f48003986 */ /* 0x0001e2000c101118 */
[----:B------:R-:W-:Y:S01]  /*2cfb0*/  ISETP.LT.AND P3, PT, R69, UR10, !P2 ;  /* 0x0000000a45007c0c */ /* 0x000fe2000d761270 */
[----:B------:R-:W-:Y:S01]  /*2cfc0*/  VIADD R77, R68, 0x31 ;  /* 0x00000031444d7836 */ /* 0x000fe20000000000 */
[----:B------:R-:W2:Y:S01]  /*2cfd0*/  LDCU UR10, c[0x0][0x398] ;  /* 0x00007300ff0a77ac */ /* 0x000ea20008000800 */
[----:B-1----:R-:W-:-:S02]  /*2cfe0*/  IADD3 R74, P6, PT, R76, R2, RZ ;  /* 0x000000024c4a7210 */ /* 0x002fc40007fde0ff */
[----:B------:R-:W-:Y:S02]  /*2cff0*/  PRMT R78, R78, 0x9910, RZ ;  /* 0x000099104e4e7816 */ /* 0x000fe400000000ff */
[----:B0-----:R-:W-:Y:S02]  /*2d000*/  SHF.R.S32.HI R73, RZ, 0x1f, R76 ;  /* 0x0000001fff497819 */ /* 0x001fe4000001144c */
[----:B------:R-:W-:-:S03]  /*2d010*/  SHF.R.S32.HI R78, RZ, 0x8, R78 ;  /* 0x00000008ff4e7819 */ /* 0x000fc6000001144e */
[----:B------:R-:W-:Y:S01]  /*2d020*/  IMAD.X R75, R73, 0x1, R0, P6 ;  /* 0x00000001494b7824 */ /* 0x000fe200030e0600 */
[----:B------:R-:W-:Y:S01]  /*2d030*/  ISETP.GE.AND P4, PT, R77, UR4, PT ;  /* 0x000000044d007c0c */ /* 0x000fe2000bf86270 */
[----:B------:R-:W0:Y:S01]  /*2d040*/  LDCU UR4, c[0x0][0x39c] ;  /* 0x00007380ff0477ac */ /* 0x000e220008000800 */
[----:B------:R-:W-:Y:S02]  /*2d050*/  PRMT R77, R79, 0x9910, RZ ;  /* 0x000099104f4d7816 */ /* 0x000fe400000000ff */
[----:B------:R3:W-:Y:S01]  /*2d060*/  @P3 STG.E.U8 desc[UR24][R74.64], R78 ;  /* 0x0000004e4a003986 */ /* 0x0007e2000c101118 */
[----:B--2---:R-:W-:-:S03]  /*2d070*/  F2FP.SATFINITE.E4M3.F32.PACK_AB_MERGE_C R79, R7, R6, RZ ;  /* 0x00000006074f723e */ /* 0x004fc600048070ff */
[----:B------:R-:W2:Y:S04]  /*2d080*/  LDL.LU R6, [R1+0x6c0] ;  /* 0x0006c00001067983 */ /* 0x000ea80000300800 */
[----:B------:R-:W2:Y:S01]  /*2d090*/  LDL.LU R7, [R1+0x6c4] ;  /* 0x0006c40001077983 */ /* 0x000ea20000300800 */
[----:B---3--:R-:W-:-:S03]  /*2d0a0*/  F2FP.SATFINITE.E4M3.F32.PACK_AB_MERGE_C R78, R5, R4, RZ ;  /* 0x00000004054e723e */ /* 0x008fc600048070ff */
[----:B------:R-:W3:Y:S04]  /*2d0b0*/  LDL.LU R4, [R1+0x2c0] ;  /* 0x0002c00001047983 */ /* 0x000ee80000300800 */
[----:B------:R-:W3:Y:S01]  /*2d0c0*/  LDL.LU R5, [R1+0x2c4] ;  /* 0x0002c40001057983 */ /* 0x000ee20000300800 */
[----:B------:R-:W-:Y:S01]  /*2d0d0*/  ISETP.LT.AND P2, PT, R70, UR6, !P2 ;  /* 0x0000000646007c0c */ /* 0x000fe2000d741270 */
[----:B------:R-:W1:Y:S01]  /*2d0e0*/  LDCU UR6, c[0x0][0x39c] ;  /* 0x00007380ff0677ac */ /* 0x000e620008000800 */
[----:B------:R-:W-:Y:S02]  /*2d0f0*/  IADD3 R72, P6, PT, R76, R3, RZ ;  /* 0x000000034c487210 */ /* 0x000fe40007fde0ff */
[----:B------:R-:W-:-:S03]  /*2d100*/  SHF.R.S32.HI R77, RZ, 0x8, R77 ;  /* 0x00000008ff4d7819 */ /* 0x000fc6000001144d */
[----:B------:R-:W-:Y:S02]  /*2d110*/  IMAD.X R73, R73, 0x1, R71, P6 ;  /* 0x0000000149497824 */ /* 0x000fe400030e0647 */
[----:B------:R-:W-:Y:S01]  /*2d120*/  VIADD R76, R76, UR60 ;  /* 0x0000003c4c4c7c36 */ /* 0x000fe20008000000 */
[----:B-----5:R-:W-:Y:S01]  /*2d130*/  ISETP.LT.AND P3, PT, R69, UR9, !P1 ;  /* 0x0000000945007c0c */ /* 0x020fe2000cf61270 */
[----:B------:R-:W5:Y:S02]  /*2d140*/  LDCU UR9, c[0x0][0x398] ;  /* 0x00007300ff0977ac */ /* 0x000f640008000800 */
[----:B------:R0:W-:Y:S01]  /*2d150*/  @P2 STG.E.U8 desc[UR24][R72.64], R77 ;  /* 0x0000004d48002986 */ /* 0x0001e2000c101118 */
[----:B----4-:R-:W-:Y:S01]  /*2d160*/  ISETP.LT.AND P2, PT, R70, UR12, !P1 ;  /* 0x0000000c46007c0c */ /* 0x010fe2000cf41270 */
[----:B------:R-:W4:Y:S01]  /*2d170*/  LDCU UR12, c[0x0][0x398] ;  /* 0x00007300ff0c77ac */ /* 0x000f220008000800 */
[----:B------:R-:W-:Y:S02]  /*2d180*/  IADD3 R74, P1, PT, R76, R2, RZ ;  /* 0x000000024c4a7210 */ /* 0x000fe40007f3e0ff */
[----:B0-----:R-:W-:-:S02]  /*2d190*/  SHF.R.S32.HI R73, RZ, 0x1f, R76 ;  /* 0x0000001fff497819 */ /* 0x001fc4000001144c */
[----:B------:R-:W-:Y:S01]  /*2d1a0*/  IADD3 R72, P6, PT, R76, R3, RZ ;  /* 0x000000034c487210 */ /* 0x000fe20007fde0ff */
[----:B------:R-:W-:Y:S02]  /*2d1b0*/  VIADD R77, R68, 0x32 ;  /* 0x00000032444d7836 */ /* 0x000fe40000000000 */
[C---:B------:R-:W-:Y:S02]  /*2d1c0*/  IMAD.X R75, R73.reuse, 0x1, R0, P1 ;  /* 0x00000001494b7824 */ /* 0x040fe400008e0600 */
[----:B------:R-:W-:Y:S01]  /*2d1d0*/  IMAD.X R73, R73, 0x1, R71, P6 ;  /* 0x0000000149497824 */ /* 0x000fe200030e0647 */
[----:B------:R-:W-:Y:S01]  /*2d1e0*/  ISETP.GE.AND P1, PT, R77, UR4, PT ;  /* 0x000000044d007c0c */ /* 0x000fe2000bf26270 */
[----:B------:R-:W0:Y:S01]  /*2d1f0*/  LDCU UR4, c[0x0][0x39c] ;  /* 0x00007380ff0477ac */ /* 0x000e220008000800 */
[----:B------:R-:W-:Y:S01]  /*2d200*/  @P3 STG.E.U8 desc[UR24][R74.64], R79 ;  /* 0x0000004f4a003986 */ /* 0x000fe2000c101118 */
[----:B------:R-:W-:-:S03]  /*2d210*/  VIADD R76, R76, UR60 ;  /* 0x0000003c4c4c7c36 */ /* 0x000fc60008000000 */
[----:B------:R1:W-:Y:S01]  /*2d220*/  @P2 STG.E.U8 desc[UR24][R72.64], R78 ;  /* 0x0000004e48002986 */ /* 0x0003e2000c101118 */
[----:B------:R-:W-:Y:S01]  /*2d230*/  ISETP.LT.AND P3, PT, R69, UR10, !P0 ;  /* 0x0000000a45007c0c */ /* 0x000fe2000c761270 */
[----:B------:R-:W-:Y:S01]  /*2d240*/  VIADD R77, R68, 0x33 ;  /* 0x00000033444d7836 */ /* 0x000fe20000000000 */
[----:B------:R-:W-:Y:S01]  /*2d250*/  ISETP.LT.AND P2, PT, R70, UR14, !P0 ;  /* 0x0000000e46007c0c */ /* 0x000fe2000c741270 */
[----:B------:R-:W0:Y:S01]  /*2d260*/  LDCU UR10, c[0x0][0x398] ;  /* 0x00007300ff0a77ac */ /* 0x000e220008000800 */
[----:B-1----:R-:W-:Y:S01]  /*2d270*/  PRMT R72, R79, 0x9910, RZ ;  /* 0x000099104f487816 */ /* 0x002fe200000000ff */
[----:B------:R-:W1:Y:S01]  /*2d280*/  LDCU UR14, c[0x0][0x398] ;  /* 0x00007300ff0e77ac */ /* 0x000e620008000800 */
[----:B------:R-:W-:Y:S02]  /*2d290*/  PRMT R79, R78, 0x9910, RZ ;  /* 0x000099104e4f7816 */ /* 0x000fe400000000ff */
[----:B------:R-:W-:Y:S01]  /*2d2a0*/  SHF.R.S32.HI R73, RZ, 0x1f, R76 ;  /* 0x0000001fff497819 */ /* 0x000fe2000001144c */
[----:B------:R-:W-:Y:S01]  /*2d2b0*/  IMAD.MOV.U32 R78, RZ, RZ, R72 ;  /* 0x000000ffff4e7224 */ /* 0x000fe200078e0048 */
[----:B------:R-:W-:-:S04]  /*2d2c0*/  IADD3 R74, P0, PT, R76, R2, RZ ;  /* 0x000000024c4a7210 */ /* 0x000fc80007f1e0ff */
[----:B------:R-:W-:Y:S01]  /*2d2d0*/  SHF.R.S32.HI R78, RZ, 0x8, R78 ;  /* 0x00000008ff4e7819 */ /* 0x000fe2000001144e */
[----:B------:R-:W-:Y:S01]  /*2d2e0*/  IMAD.X R75, R73, 0x1, R0, P0 ;  /* 0x00000001494b7824 */ /* 0x000fe200000e0600 */
[----:B0-----:R-:W-:Y:S01]  /*2d2f0*/  ISETP.GE.AND P0, PT, R77, UR4, PT ;  /* 0x000000044d007c0c */ /* 0x001fe2000bf06270 */
[----:B------:R-:W0:Y:S01]  /*2d300*/  LDCU UR4, c[0x0][0x39c] ;  /* 0x00007380ff0477ac */ /* 0x000e220008000800 */
        /* <DEDUP_REMOVED lines=15> */
[----:B----4-:R-:W-:Y:S01]  /*2d400*/  ISETP.LT.AND P5, PT, R70, UR12, !P5 ;  /* 0x0000000c46007c0c */ /* 0x010fe2000efa1270 */
[----:B------:R-:W4:Y:S01]  /*2d410*/  LDCU UR12, c[0x0][0x398] ;  /* 0x00007300ff0c77ac */ /* 0x000f220008000800 */
        /* <DEDUP_REMOVED lines=114> */
[----:B------:R-:W-:-:S04]  /*2db40*/  VIADD R76, R76, UR60 ;  /* 0x0000003c4c4c7c36 */ /* 0x000fc80008000000 */
[----:B------:R0:W-:Y:S01]  /*2db50*/  @P2 STG.E.U8 desc[UR24][R72.64], R77 ;  /* 0x0000004d48002986 */ /* 0x0001e2000c101118 */
[----:B-----5:R-:W-:Y:S01]  /*2db60*/  ISETP.LT.AND P2, PT, R69, UR9, !P1 ;  /* 0x0000000945007c0c */ /* 0x020fe2000cf41270 */
[----:B------:R-:W5:Y:S01]  /*2db70*/  LDCU UR9, c[0x0][0x398] ;  /* 0x00007300ff0977ac */ /* 0x000f620008000800 */
[----:B----4-:R-:W-:Y:S02]  /*2db80*/  ISETP.LT.AND P1, PT, R70, UR12, !P1 ;  /* 0x0000000c46007c0c */ /* 0x010fe4000cf21270 */
[C---:B------:R-:W-:Y:S01]  /*2db90*/  IADD3 R74, P3, PT, R76.reuse, R2, RZ ;  /* 0x000000024c4a7210 */ /* 0x040fe20007f7e0ff */
[----:B------:R-:W4:Y:S01]  /*2dba0*/  LDCU UR12, c[0x0][0x398] ;  /* 0x00007300ff0c77ac */ /* 0x000f220008000800 */
[----:B0-----:R-:W-:Y:S02]  /*2dbb0*/  SHF.R.S32.HI R73, RZ, 0x1f, R76 ;  /* 0x0000001fff497819 */ /* 0x001fe4000001144c */
[----:B------:R-:W-:Y:S01]  /*2dbc0*/  IADD3 R72, P6, PT, R76, R3, RZ ;  /* 0x000000034c487210 */ /* 0x000fe20007fde0ff */
[----:B------:R-:W-:-:S02]  /*2dbd0*/  VIADD R77, R68, 0x3a ;  /* 0x0000003a444d7836 */ /* 0x000fc40000000000 */
        /* <DEDUP_REMOVED lines=27> */
[----:B------:R-:W-:Y:S01]  /*2dd90*/  ISETP.LT.AND P0, PT, R70, UR14, !P0 ;  /* 0x0000000e46007c0c */ /* 0x000fe2000c701270 */
[----:B------:R-:W0:Y:S01]  /*2dda0*/  LDCU UR14, c[0x0][0x398] ;  /* 0x00007300ff0e77ac */ /* 0x000e220008000800 */
[C---:B------:R-:W-:Y:S01]  /*2ddb0*/  IADD3 R72, P6, PT, R76.reuse, R3, RZ ;  /* 0x000000034c487210 */ /* 0x040fe20007fde0ff */
[----:B------:R-:W-:-:S04]  /*2ddc0*/  VIADD R76, R76, UR60 ;  /* 0x0000003c4c4c7c36 */ /* 0x000fc80008000000 */
[----:B------:R-:W-:Y:S01]  /*2ddd0*/  IMAD.X R73, R73, 0x1, R71, P6 ;  /* 0x0000000149497824 */ /* 0x000fe200030e0647 */
[----:B------:R-:W-:Y:S02]  /*2dde0*/  IADD3 R74, P6, PT, R76, R2, RZ ;  /* 0x000000024c4a7210 */ /* 0x000fe40007fde0ff */
[----:B-----5:R-:W-:Y:S01]  /*2ddf0*/  ISETP.LT.AND P1, PT, R69, UR9, !P5 ;  /* 0x0000000945007c0c */ /* 0x020fe2000ef21270 */
[----:B------:R-:W5:Y:S02]  /*2de00*/  LDCU UR9, c[0x0][0x398] ;  /* 0x00007300ff0977ac */ /* 0x000f640008000800 */
[----:B------:R0:W-:Y:S01]  /*2de10*/  @P0 STG.E.U8 desc[UR24][R72.64], R77 ;  /* 0x0000004d48000986 */ /* 0x0001e2000c101118 */
        /* <DEDUP_REMOVED lines=12> */
[----:B-1----:R-:W-:Y:S01]  /*2dee0*/  ISETP.LT.AND P5, PT, R69, UR10, !P4 ;  /* 0x0000000a45007c0c */ /* 0x002fe2000e7a1270 */
[----:B------:R-:W-:Y:S01]  /*2def0*/  VIADD R77, R68, 0x3d ;  /* 0x0000003d444d7836 */ /* 0x000fe20000000000 */
[----:B------:R-:W1:Y:S01]  /*2df00*/  LDCU UR10, c[0x0][0x398] ;  /* 0x00007300ff0a77ac */ /* 0x000e620008000800 */
[----:B----4-:R-:W-:-:S02]  /*2df10*/  IADD3 R74, P6, PT, R76, R2, RZ ;  /* 0x000000024c4a7210 */ /* 0x010fc40007fde0ff */
        /* <DEDUP_REMOVED lines=15> */
[----:B------:R-:W4:Y:S01]  /*2e010*/  LDCU UR6, c[0x0][0x39c] ;  /* 0x00007380ff0677ac */ /* 0x000f220008000800 */
[C---:B------:R-:W-:Y:S01]  /*2e020*/  IADD3 R72, P6, PT, R76.reuse, R3, RZ ;  /* 0x000000034c487210 */ /* 0x040fe20007fde0ff */
[----:B------:R-:W-:Y:S01]  /*2e030*/  VIADD R76, R76, UR60 ;  /* 0x0000003c4c4c7c36 */ /* 0x000fe20008000000 */
[----:B------:R-:W-:-:S03]  /*2e040*/  SHF.R.S32.HI R77, RZ, 0x8, R77 ;  /* 0x00000008ff4d7819 */ /* 0x000fc6000001144d */
[----:B------:R-:W-:Y:S01]  /*2e050*/  IMAD.X R73, R73, 0x1, R71, P6 ;  /* 0x0000000149497824 */ /* 0x000fe200030e0647 */
[----:B-----5:R-:W-:Y:S01]  /*2e060*/  ISETP.LT.AND P5, PT, R69, UR9, !P3 ;  /* 0x0000000945007c0c */ /* 0x020fe2000dfa1270 */
[----:B------:R-:W5:Y:S01]  /*2e070*/  LDCU UR9, c[0x0][0x398] ;  /* 0x00007300ff0977ac */ /* 0x000f620008000800 */
[----:B------:R-:W-:-:S03]  /*2e080*/  ISETP.LT.AND P3, PT, R70, UR12, !P3 ;  /* 0x0000000c46007c0c */ /* 0x000fc6000df61270 */
[----:B------:R0:W-:Y:S01]  /*2e090*/  @P4 STG.E.U8 desc[UR24][R72.64], R77 ;  /* 0x0000004d48004986 */ /* 0x0001e2000c101118 */
[----:B------:R-:W-:Y:S01]  /*2e0a0*/  IADD3 R74, P4, PT, R76, R2, RZ ;  /* 0x000000024c4a7210 */ /* 0x000fe20007f9e0ff */
[----:B------:R-:W1:Y:S01]  /*2e0b0*/  LDCU UR12, c[0x0][0x398] ;  /* 0x00007300ff0c77ac */ /* 0x000e620008000800 */
[----:B0-----:R-:W-:Y:S01]  /*2e0c0*/  SHF.R.S32.HI R73, RZ, 0x1f, R76 ;  /* 0x0000001fff497819 */ /* 0x001fe2000001144c */
[----:B------:R-:W-:Y:S01]  /*2e0d0*/  VIADD R77, R68, 0x3e ;  /* 0x0000003e444d7836 */ /* 0x000fe20000000000 */
[----:B------:R-:W-:-:S03]  /*2e0e0*/  IADD3 R72, P6, PT, R76, R3, RZ ;  /* 0x000000034c487210 */ /* 0x000fc60007fde0ff */
[----:B------:R-:W-:Y:S01]  /*2e0f0*/  IMAD.X R75, R73, 0x1, R0, P4 ;  /* 0x00000001494b7824 */ /* 0x000fe200020e0600 */
[----:B------:R-:W-:Y:S01]  /*2e100*/  ISETP.GE.AND P4, PT, R77, UR4, PT ;  /* 0x000000044d007c0c */ /* 0x000fe2000bf86270 */
[----:B------:R-:W-:Y:S01]  /*2e110*/  IMAD.X R73, R73, 0x1, R71, P6 ;  /* 0x0000000149497824 */ /* 0x000fe200030e0647 */
[----:B------:R-:W0:Y:S01]  /*2e120*/  LDCU UR4, c[0x0][0x39c] ;  /* 0x00007380ff0477ac */ /* 0x000e220008000800 */
[----:B------:R-:W-:Y:S01]  /*2e130*/  VIADD R76, R76, UR60 ;  /* 0x0000003c4c4c7c36 */ /* 0x000fe20008000000 */
[----:B------:R4:W-:Y:S01]  /*2e140*/  @P5 STG.E.U8 desc[UR24][R74.64], R79 ;  /* 0x0000004f4a005986 */ /* 0x0009e2000c101118 */
[----:B-1----:R-:W-:Y:S01]  /*2e150*/  ISETP.LT.AND P5, PT, R69, UR10, !P2 ;  /* 0x0000000a45007c0c */ /* 0x002fe2000d7a1270 */
[----:B------:R-:W-:Y:S01]  /*2e160*/  VIADD R77, R68, 0x3f ;  /* 0x0000003f444d7836 */ /* 0x000fe20000000000 */
[----:B------:R-:W-:Y:S01]  /*2e170*/  ISETP.LT.AND P2, PT, R70, UR14, !P2 ;  /* 0x0000000e46007c0c */ /* 0x000fe2000d741270 */
[----:B------:R1:W-:Y:S01]  /*2e180*/  @P3 STG.E.U8 desc[UR24][R72.64], R78 ;  /* 0x0000004e48003986 */ /* 0x0003e2000c101118 */
[----:B------:R-:W0:Y:S01]  /*2e190*/  LDCU UR10, c[0x0][0x398] ;  /* 0x00007300ff0a77ac */ /* 0x000e220008000800 */
[----:B------:R-:W0:Y:S01]  /*2e1a0*/  LDCU UR14, c[0x0][0x398] ;  /* 0x00007300ff0e77ac */ /* 0x000e220008000800 */
[----:B----4-:R-:W-:-:S02]  /*2e1b0*/  IADD3 R74, P3, PT, R76, R2, RZ ;  /* 0x000000024c4a7210 */ /* 0x010fc40007f7e0ff */
[----:B------:R-:W-:Y:S02]  /*2e1c0*/  PRMT R79, R79, 0x9910, RZ ;  /* 0x000099104f4f7816 */ /* 0x000fe400000000ff */
[----:B-1----:R-:W-:Y:S02]  /*2e1d0*/  SHF.R.S32.HI R73, RZ, 0x1f, R76 ;  /* 0x0000001fff497819 */ /* 0x002fe4000001144c */
[----:B------:R-:W-:Y:S02]  /*2e1e0*/  IADD3 R72, P6, PT, R76, R3, RZ ;  /* 0x000000034c487210 */ /* 0x000fe40007fde0ff */
[----:B------:R-:W-:Y:S01]  /*2e1f0*/  PRMT R78, R78, 0x9910, RZ ;  /* 0x000099104e4e7816 */ /* 0x000fe200000000ff */
[C---:B------:R-:W-:Y:S01]  /*2e200*/  IMAD.X R75, R73.reuse, 0x1, R0, P3 ;  /* 0x00000001494b7824 */ /* 0x040fe200018e0600 */
[----:B------:R-:W-:Y:S01]  /*2e210*/  SHF.R.S32.HI R79, RZ, 0x8, R79 ;  /* 0x00000008ff4f7819 */ /* 0x000fe2000001144f */
[----:B------:R-:W-:Y:S01]  /*2e220*/  IMAD.X R73, R73, 0x1, R71, P6 ;  /* 0x0000000149497824 */ /* 0x000fe200030e0647 */
[----:B------:R-:W-:Y:S01]  /*2e230*/  SHF.R.S32.HI R78, RZ, 0x8, R78 ;  /* 0x00000008ff4e7819 */ /* 0x000fe2000001144e */
[----:B------:R-:W-:-:S02]  /*2e240*/  VIADD R76, R76, UR60 ;  /* 0x0000003c4c4c7c36 */ /* 0x000fc40008000000 */
[----:B------:R1:W-:Y:S01]  /*2e250*/  @P5 STG.E.U8 desc[UR24][R74.64], R79 ;  /* 0x0000004f4a005986 */ /* 0x0003e2000c101118 */
[----:B-----5:R-:W-:Y:S01]  /*2e260*/  ISETP.LT.AND P5, PT, R69, UR9, !P0 ;  /* 0x0000000945007c0c */ /* 0x020fe2000c7a1270 */
[----:B------:R-:W4:Y:S02]  /*2e270*/  LDCU UR9, c[0x0][0x398] ;  /* 0x00007300ff0977ac */ /* 0x000f240008000800 */
[----:B------:R5:W-:Y:S01]  /*2e280*/  @P2 STG.E.U8 desc[UR24][R72.64], R78 ;  /* 0x0000004e48002986 */ /* 0x000be2000c101118 */
[----:B------:R-:W-:Y:S01]  /*2e290*/  ISETP.LT.AND P2, PT, R70, UR12, !P0 ;  /* 0x0000000c46007c0c */ /* 0x000fe2000c741270 */
[----:B------:R-:W2:Y:S01]  /*2e2a0*/  LDCU UR12, c[0x0][0x398] ;  /* 0x00007300ff0c77ac */ /* 0x000ea20008000800 */
[----:B0-----:R-:W-:Y:S01]  /*2e2b0*/  ISETP.GE.AND P3, PT, R77, UR4, PT ;  /* 0x000000044d007c0c */ /* 0x001fe2000bf66270 */
[----:B------:R-:W-:Y:S01]  /*2e2c0*/  VIADD R77, R68, 0x40 ;  /* 0x00000040444d7836 */ /* 0x000fe20000000000 */
[----:B------:R-:W0:Y:S01]  /*2e2d0*/  LDCU UR4, c[0x0][0x39c] ;  /* 0x00007380ff0477ac */ /* 0x000e220008000800 */
[----:B-1----:R-:W-:-:S02]  /*2e2e0*/  IADD3 R74, P0, PT, R76, R2, RZ ;  /* 0x000000024c4a7210 */ /* 0x002fc40007f1e0ff */
[----:B-----5:R-:W-:-:S05]  /*2e2f0*/  SHF.R.S32.HI R73, RZ, 0x1f, R76 ;  /* 0x0000001fff497819 */ /* 0x020fca000001144c */
[----:B------:R-:W-:Y:S01]  /*2e300*/  IMAD.X R75, R73, 0x1, R0, P0 ;  /* 0x00000001494b7824 */ /* 0x000fe200000e0600 */
[----:B------:R-:W-:Y:S01]  /*2e310*/  ISETP.GE.AND P0, PT, R77, UR6, PT ;  /* 0x000000064d007c0c */ /* 0x000fe2000bf06270 */
[----:B------:R-:W1:Y:S01]  /*2e320*/  LDCU UR6, c[0x0][0x39c] ;  /* 0x00007380ff0677ac */ /* 0x000e620008000800 */
[----:B--2---:R-:W-:Y:S02]  /*2e330*/  F2FP.SATFINITE.E4M3.F32.PACK_AB_MERGE_C R77, R7, R6, RZ ;  /* 0x00000006074d723e */ /* 0x004fe400048070ff */
[----:B------:R-:W2:Y:S04]  /*2e340*/  LDL.LU R6, [R1+0x6f8] ;  /* 0x0006f80001067983 */ /* 0x000ea80000300800 */
[----:B------:R-:W2:Y:S01]  /*2e350*/  LDL.LU R7, [R1+0x6fc] ;  /* 0x0006fc0001077983 */ /* 0x000ea20000300800 */
[----:B---3--:R-:W-:-:S03]  /*2e360*/  F2FP.SATFINITE.E4M3.F32.PACK_AB_MERGE_C R78, R5, R4, RZ ;  /* 0x00000004054e723e */ /* 0x008fc600048070ff */
[----:B------:R-:W3:Y:S04]  /*2e370*/  LDL.LU R4, [R1+0x2f8] ;  /* 0x0002f80001047983 */ /* 0x000ee80000300800 */
[----:B------:R-:W3:Y:S04]  /*2e380*/  LDL.LU R5, [R1+0x2fc] ;  /* 0x0002fc0001057983 */ /* 0x000ee80000300800 */
[----:B------:R-:W5:Y:S04]  /*2e390*/  LDL.LU R12, [R1+0x500] ;  /* 0x00050000010c7983 */ /* 0x000f680000300800 */
[----:B------:R-:W5:Y:S04]  /*2e3a0*/  LDL.LU R13, [R1+0x504] ;  /* 0x00050400010d7983 */ /* 0x000f680000300800 */
[----:B------:R-:W5:Y:S04]  /*2e3b0*/  LDL.LU R10, [R1+0x100] ;  /* 0x00010000010a7983 */ /* 0x000f680000300800 */
[----:B------:R-:W5:Y:S01]  /*2e3c0*/  LDL.LU R11, [R1+0x104] ;  /* 0x00010400010b7983 */ /* 0x000f620000300800 */
[----:B------:R-:W-:-:S03]  /*2e3d0*/  IADD3 R72, P6, PT, R76, R3, RZ ;  /* 0x000000034c487210 */ /* 0x000fc60007fde0ff */
[----:B------:R0:W-:Y:S02]  /*2e3e0*/  @P5 STG.E.U8 desc[UR24][R74.64], R77 ;  /* 0x0000004d4a005986 */ /* 0x0001e4000c101118 */
[----:B------:R-:W-:Y:S01]  /*2e3f0*/  IMAD.X R73, R73, 0x1, R71, P6 ;  /* 0x0000000149497824 */ /* 0x000fe200030e0647 */
[----:B------:R-:W-:Y:S01]  /*2e400*/  ISETP.LT.AND P5, PT, R69, UR10, !P1 ;  /* 0x0000000a45007c0c */ /* 0x000fe2000cfa1270 */
[----:B------:R-:W1:Y:S01]  /*2e410*/  LDCU UR10, c[0x0][0x398] ;  /* 0x00007300ff0a77ac */ /* 0x000e620008000800 */
[----:B------:R-:W5:Y:S04]  /*2e420*/  LDL.LU R8, [R1+0x588] ;  /* 0x0005880001087983 */ /* 0x000f680000300800 */
[----:B------:R4:W-:Y:S01]  /*2e430*/  @P2 STG.E.U8 desc[UR24][R72.64], R78 ;  /* 0x0000004e48002986 */ /* 0x0009e2000c101118 */
[----:B0-----:R-:W-:Y:S01]  /*2e440*/  VIADD R74, R76, UR60 ;  /* 0x0000003c4c4a7c36 */ /* 0x001fe20008000000 */
[----:B------:R-:W-:-:S02]  /*2e450*/  PRMT R76, R77, 0x9910, RZ ;  /* 0x000099104d4c7816 */ /* 0x000fc400000000ff */
[----:B------:R-:W5:Y:S02]  /*2e460*/  LDL.LU R9, [R1+0x58c] ;  /* 0x00058c0001097983 */ /* 0x000f640000300800 */
[----:B------:R-:W-:Y:S01]  /*2e470*/  SHF.R.S32.HI R75, RZ, 0x1f, R74 ;  /* 0x0000001fff4b7819 */ /* 0x000fe2000001144a */
[----:B----4-:R-:W-:Y:S01]  /*2e480*/  VIADD R73, R68, 0x41 ;  /* 0x0000004144497836 */ /* 0x010fe20000000000 */
[----:B------:R-:W-:Y:S02]  /*2e490*/  IADD3 R72, P6, PT, R74, R2, RZ ;  /* 0x000000024a487210 */ /* 0x000fe40007fde0ff */
[----:B------:R-:W-:Y:S02]  /*2e4a0*/  SHF.R.S32.HI R76, RZ, 0x8, R76 ;  /* 0x00000008ff4c7819 */ /* 0x000fe4000001144c */
[----:B------:R-:W-:Y:S01]  /*2e4b0*/  ISETP.GE.AND P2, PT, R73, UR4, PT ;  /* 0x0000000449007c0c */ /* 0x000fe2000bf46270 */
[----:B------:R-:W-:Y:S01]  /*2e4c0*/  IMAD.X R73, R75, 0x1, R0, P6 ;  /* 0x000000014b497824 */ /* 0x000fe200030e0600 */
[----:B------:R-:W-:Y:S01]  /*2e4d0*/  ISETP.LT.AND P1, PT, R70, UR9, !P1 ;  /* 0x0000000946007c0c */ /* 0x000fe2000cf21270 */
[----:B------:R-:W0:Y:S03]  /*2e4e0*/  LDCU UR9, c[0x0][0x398] ;  /* 0x00007300ff0977ac */ /* 0x000e260008000800 */
[----:B------:R4:W-:Y:S01]  /*2e4f0*/  @P5 STG.E.U8 desc[UR24][R72.64], R76 ;  /* 0x0000004c48005986 */ /* 0x0009e2000c101118 */
[----:B------:R-:W-:Y:S01]  /*2e500*/  PRMT R77, R78, 0x9910, RZ ;  /* 0x000099104e4d7816 */ /* 0x000fe200000000ff */
[----:B------:R-:W0:Y:S01]  /*2e510*/  LDCU UR4, c[0x0][0x39c] ;  /* 0x00007380ff0477ac */ /* 0x000e220008000800 */
[----:B----4-:R-:W-:Y:S01]  /*2e520*/  IADD3 R72, P5, PT, R74, R3, RZ ;  /* 0x000000034a487210 */ /* 0x010fe20007fbe0ff */
[----:B------:R-:W-:-:S04]  /*2e530*/  VIADD R76, R68, 0x42 ;  /* 0x00000042444c7836 */ /* 0x000fc80000000000 */
[----:B------:R-:W-:Y:S01]  /*2e540*/  IMAD.X R73, R75, 0x1, R71, P5 ;  /* 0x000000014b497824 */ /* 0x000fe200028e0647 */
[----:B------:R-:W-:Y:S02]  /*2e550*/  SHF.R.S32.HI R75, RZ, 0x8, R77 ;  /* 0x00000008ff4b7819 */ /* 0x000fe4000001144d */
[----:B-1----:R-:W-:Y:S01]  /*2e560*/  ISETP.GE.AND P5, PT, R76, UR6, PT ;  /* 0x000000064c007c0c */ /* 0x002fe2000bfa6270 */
[----:B------:R-:W-:Y:S01]  /*2e570*/  VIADD R76, R74, UR60 ;  /* 0x0000003c4a4c7c36 */ /* 0x000fe20008000000 */
[----:B------:R-:W1:Y:S01]  /*2e580*/  LDCU UR6, c[0x0][0x398] ;  /* 0x00007300ff0677ac */ /* 0x000e620008000800 */
[----:B------:R4:W-:Y:S01]  /*2e590*/  @P1 STG.E.U8 desc[UR24][R72.64], R75 ;  /* 0x0000004b48001986 */ /* 0x0009e2000c101118 */
[----:B------:R-:W-:Y:S02]  /*2e5a0*/  ISETP.LT.AND P1, PT, R69, UR12, !P4 ;  /* 0x0000000c45007c0c */ /* 0x000fe4000e721270 */
[----:B------:R-:W-:Y:S01]  /*2e5b0*/  IADD3 R74, P6, PT, R76, R2, RZ ;  /* 0x000000024c4a7210 */ /* 0x000fe20007fde0ff */
[----:B------:R-:W-:Y:S01]  /*2e5c0*/  VIADD R77, R68, 0x43 ;  /* 0x00000043444d7836 */ /* 0x000fe20000000000 */
[----:B------:R-:W-:Y:S01]  /*2e5d0*/  ISETP.LT.AND P4, PT, R70, UR10, !P4 ;  /* 0x0000000a46007c0c */ /* 0x000fe2000e781270 */
[----:B------:R-:W0:Y:S01]  /*2e5e0*/  LDCU UR10, c[0x0][0x398] ;  /* 0x00007300ff0a77ac */ /* 0x000e220008000800 */
[----:B------:R-:W0:Y:S01]  /*2e5f0*/  LDCU UR12, c[0x0][0x398] ;  /* 0x00007300ff0c77ac */ /* 0x000e220008000800 */
[----:B----4-:R-:W-:-:S05]  /*2e600*/  SHF.R.S32.HI R73, RZ, 0x1f, R76 ;  /* 0x0000001fff497819 */ /* 0x010fca000001144c */
[----:B------:R-:W-:Y:S01]  /*2e610*/  IMAD.X R75, R73, 0x1, R0, P6 ;  /* 0x00000001494b7824 */ /* 0x000fe200030e0600 */
[C---:B------:R-:W-:Y:S01]  /*2e620*/  IADD3 R72, P6, PT, R76.reuse, R3, RZ ;  /* 0x000000034c487210 */ /* 0x040fe20007fde0ff */
[----:B------:R-:W-:-:S04]  /*2e630*/  VIADD R76, R76, UR60 ;  /* 0x0000003c4c4c7c36 */ /* 0x000fc80008000000 */
[----:B------:R-:W-:Y:S01]  /*2e640*/  IMAD.X R73, R73, 0x1, R71, P6 ;  /* 0x0000000149497824 */ /* 0x000fe200030e0647 */
[----:B--2---:R-:W-:Y:S02]  /*2e650*/  F2FP.SATFINITE.E4M3.F32.PACK_AB_MERGE_C R78, R7, R6, RZ ;  /* 0x00000006074e723e */ /* 0x004fe400048070ff */
[----:B------:R-:W2:Y:S01]  /*2e660*/  LDL.LU R6, [R1+0x598] ;  /* 0x0005980001067983 */ /* 0x000ea20000300800 */
[----:B---3--:R-:W-:-:S03]  /*2e670*/  F2FP.SATFINITE.E4M3.F32.PACK_AB_MERGE_C R79, R5, R4, RZ ;  /* 0x00000004054f723e */ /* 0x008fc600048070ff */
[----:B------:R3:W-:Y:S04]  /*2e680*/  @P1 STG.E.U8 desc[UR24][R74.64], R78 ;  /* 0x0000004e4a001986 */ /* 0x0007e8000c101118 */
[----:B------:R4:W-:Y:S01]  /*2e690*/  @P4 STG.E.U8 desc[UR24][R72.64], R79 ;  /* 0x0000004f48004986 */ /* 0x0009e2000c101118 */
[----:B------:R-:W-:Y:S01]  /*2e6a0*/  ISETP.LT.AND P4, PT, R69, UR14, !P3 ;  /* 0x0000000e45007c0c */ /* 0x000fe2000df81270 */
[----:B------:R-:W1:Y:S01]  /*2e6b0*/  LDCU UR14, c[0x0][0x398] ;  /* 0x00007300ff0e77ac */ /* 0x000e620008000800 */
[----:B0-----:R-:W-:Y:S01]  /*2e6c0*/  ISETP.LT.AND P3, PT, R70, UR9, !P3 ;  /* 0x0000000946007c0c */ /* 0x001fe2000df61270 */
[----:B------:R-:W2:Y:S01]  /*2e6d0*/  LDL.LU R7, [R1+0x59c] ;  /* 0x00059c0001077983 */ /* 0x000ea20000300800 */
[----:B---3--:R-:W-:-:S03]  /*2e6e0*/  IADD3 R74, P6, PT, R76, R2, RZ ;  /* 0x000000024c4a7210 */ /* 0x008fc60007fde0ff */
[----:B------:R-:W3:Y:S01]  /*2e6f0*/  LDL.LU R4, [R1+0x190] ;  /* 0x0001900001047983 */ /* 0x000ee20000300800 */
[----:B------:R-:W-:Y:S01]  /*2e700*/  ISETP.GE.AND P1, PT, R77, UR4, PT ;  /* 0x000000044d007c0c */ /* 0x000fe2000bf26270 */
[----:B------:R-:W0:Y:S01]  /*2e710*/  LDCU UR4, c[0x0][0x39c] ;  /* 0x00007380ff0477ac */ /* 0x000e220008000800 */
[----:B----4-:R-:W-:Y:S01]  /*2e720*/  SHF.R.S32.HI R73, RZ, 0x1f, R76 ;  /* 0x0000001fff497819 */ /* 0x010fe2000001144c */
[----:B------:R-:W3:Y:S01]  /*2e730*/  LDL.LU R5, [R1+0x194] ;  /* 0x0001940001057983 */ /* 0x000ee20000300800 */
[----:B------:R-:W-:Y:S01]  /*2e740*/  PRMT R78, R78, 0x9910, RZ ;  /* 0x000099104e4e7816 */ /* 0x000fe200000000ff */
[----:B------:R-:W4:Y:S02]  /*2e750*/  LDCU UR9, c[0x0][0x398] ;  /* 0x00007300ff0977ac */ /* 0x000f240008000800 */
[----:B------:R-:W-:Y:S01]  /*2e760*/  IMAD.X R75, R73, 0x1, R0, P6 ;  /* 0x00000001494b7824 */ /* 0x000fe200030e0600 */
[----:B------:R-:W-:Y:S02]  /*2e770*/  IADD3 R72, P6, PT, R76, R3, RZ ;  /* 0x000000034c487210 */ /* 0x000fe40007fde0ff */
[----:B------:R-:W-:-:S02]  /*2e780*/  PRMT R77, R79, 0x9910, RZ ;  /* 0x000099104f4d7816 */ /* 0x000fc400000000ff */
[----:B------:R-:W-:Y:S01]  /*2e790*/  SHF.R.S32.HI R78, RZ, 0x8, R78 ;  /* 0x00000008ff4e7819 */ /* 0x000fe2000001144e */
[----:B------:R-:W-:Y:S01]  /*2e7a0*/  IMAD.X R73, R73, 0x1, R71, P6 ;  /* 0x0000000149497824 */ /* 0x000fe200030e0647 */
[----:B------:R-:W-:Y:S01]  /*2e7b0*/  SHF.R.S32.HI R77, RZ, 0x8, R77 ;  /* 0x00000008ff4d7819 */ /* 0x000fe2000001144d */
[----:B------:R-:W-:Y:S02]  /*2e7c0*/  VIADD R76, R76, UR60 ;  /* 0x0000003c4c4c7c36 */ /* 0x000fe40008000000 */
[----:B------:R0:W-:Y:S01]  /*2e7d0*/  @P4 STG.E.U8 desc[UR24][R74.64], R78 ;  /* 0x0000004e4a004986 */ /* 0x0001e2000c101118 */
[----:B------:R-:W-:Y:S01]  /*2e7e0*/  ISETP.LT.AND P4, PT, R69, UR16, !P0 ;  /* 0x0000001045007c0c */ /* 0x000fe2000c781270 */
[----:B------:R-:W2:Y:S02]  /*2e7f0*/  LDCU UR16, c[0x0][0x398] ;  /* 0x00007300ff1077ac */ /* 0x000ea40008000800 */
[----:B------:R4:W-:Y:S01]  /*2e800*/  @P3 STG.E.U8 desc[UR24][R72.64], R77 ;  /* 0x0000004d48003986 */ /* 0x0009e2000c101118 */
[----:B-1----:R-:W-:Y:S01]  /*2e810*/  ISETP.LT.AND P3, PT, R70, UR6, !P0 ;  /* 0x0000000646007c0c */ /* 0x002fe2000c761270 */
[----:B------:R-:W1:Y:S01]  /*2e820*/  LDCU UR6, c[0x0][0x39c] ;  /* 0x00007380ff0677ac */ /* 0x000e620008000800 */
[----:B0-----:R-:W-:-:S02]  /*2e830*/  IADD3 R74, P0, PT, R76, R2, RZ ;  /* 0x000000024c4a7210 */ /* 0x001fc40007f1e0ff */
[----:B----4-:R-:W-:Y:S01]  /*2e840*/  SHF.R.S32.HI R73, RZ, 0x1f, R76 ;  /* 0x0000001fff497819 */ /* 0x010fe2000001144c */
[----:B------:R-:W-:-:S04]  /*2e850*/  VIADD R77, R68, 0x44 ;  /* 0x00000044444d7836 */ /* 0x000fc80000000000 */
[----:B------:R-:W-:Y:S01]  /*2e860*/  IMAD.X R75, R73, 0x1, R0, P0 ;  /* 0x00000001494b7824 */ /* 0x000fe200000e0600 */
[----:B------:R-:W-:Y:S01]  /*2e870*/  ISETP.GE.AND P0, PT, R77, UR4, PT ;  /* 0x000000044d007c0c */ /* 0x000fe2000bf06270 */
[----:B------:R-:W0:Y:S01]  /*2e880*/  LDCU UR4, c[0x0][0x39c] ;  /* 0x00007380ff0477ac */ /* 0x000e220008000800 */
[----:B-----5:R-:W-:Y:S02]  /*2e890*/  F2FP.SATFINITE.E4M3.F32.PACK_AB_MERGE_C R77, R13, R12, RZ ;  /* 0x0000000c0d4d723e */ /* 0x020fe400048070ff */
[----:B------:R-:W4:Y:S01]  /*2e8a0*/  LDL.LU R12, [R1+0x508] ;  /* 0x00050800010c7983 */ /* 0x000f220000300800 */
[----:B------:R-:W-:-:S03]  /*2e8b0*/  F2FP.SATFINITE.E4M3.F32.PACK_AB_MERGE_C R78, R11, R10, RZ ;  /* 0x0000000a0b4e723e */ /* 0x000fc600048070ff */
[----:B------:R-:W4:Y:S04]  /*2e8c0*/  LDL.LU R13, [R1+0x50c] ;  /* 0x00050c00010d7983 */ /* 0x000f280000300800 */
[----:B------:R-:W5:Y:S04]  /*2e8d0*/  LDL.LU R10, [R1+0x108] ;  /* 0x00010800010a7983 */ /* 0x000f680000300800 */
[----:B------:R-:W5:Y:S01]  /*2e8e0*/  LDL.LU R11, [R1+0x10c] ;  /* 0x00010c00010b7983 */ /* 0x000f620000300800 */
[----:B------:R-:W-:-:S03]  /*2e8f0*/  IADD3 R72, P6, PT, R76, R3, RZ ;  /* 0x000000034c487210 */ /* 0x000fc60007fde0ff */
[----:B------:R0:W-:Y:S02]  /*2e900*/  @P4 STG.E.U8 desc[UR24][R74.64], R77 ;  /* 0x0000004d4a004986 */ /* 0x0001e4000c101118 */
[----:B------:R-:W-:-:S05]  /*2e910*/  IMAD.X R73, R73, 0x1, R71, P6 ;  /* 0x0000000149497824 */ /* 0x000fca00030e0647 */
[----:B------:R1:W-:Y:S01]  /*2e920*/  @P3 STG.E.U8 desc[UR24][R72.64], R78 ;  /* 0x0000004e48003986 */ /* 0x0003e2000c101118 */
[----:B0-----:R-:W-:Y:S01]  /*2e930*/  VIADD R74, R76, UR60 ;  /* 0x0000003c4c4a7c36 */ /* 0x001fe20008000000 */
[----:B------:R-:W-:Y:S02]  /*2e940*/  PRMT R76, R77, 0x9910, RZ ;  /* 0x000099104d4c7816 */ /* 0x000fe400000000ff */
[----:B------:R-:W-:Y:S02]  /*2e950*/  PRMT R77, R78, 0x9910, RZ ;  /* 0x000099104e4d7816 */ /* 0x000fe400000000ff */
[----:B------:R-:W-:Y:S01]  /*2e960*/  ISETP.LT.AND P4, PT, R69, UR10, !P2 ;  /* 0x0000000a45007c0c */ /* 0x000fe2000d781270 */
[----:B------:R-:W0:Y:S01]  /*2e970*/  LDCU UR10, c[0x0][0x398] ;  /* 0x00007300ff0a77ac */ /* 0x000e220008000800 */
[----:B-1----:R-:W-:Y:S01]  /*2e980*/  VIADD R73, R68, 0x45 ;  /* 0x0000004544497836 */ /* 0x002fe20000000000 */
[----:B------:R-:W-:Y:S02]  /*2e990*/  SHF.R.S32.HI R75, RZ, 0x1f, R74 ;  /* 0x0000001fff4b7819 */ /* 0x000fe4000001144a */
[----:B------:R-:W-:-:S02]  /*2e9a0*/  IADD3 R72, P6, PT, R74, R2, RZ ;  /* 0x000000024a487210 */ /* 0x000fc40007fde0ff */
[----:B------:R-:W-:Y:S01]  /*2e9b0*/  ISETP.GE.AND P3, PT, R73, UR4, PT ;  /* 0x0000000449007c0c */ /* 0x000fe2000bf66270 */
[----:B------:R-:W1:Y:S01]  /*2e9c0*/  LDCU UR4, c[0x0][0x39c] ;  /* 0x00007380ff0477ac */ /* 0x000e620008000800 */
[----:B------:R-:W-:Y:S01]  /*2e9d0*/  SHF.R.S32.HI R76, RZ, 0x8, R76 ;  /* 0x00000008ff4c7819 */ /* 0x000fe2000001144c */
[----:B------:R-:W-:Y:S01]  /*2e9e0*/  IMAD.X R73, R75, 0x1, R0, P6 ;  /* 0x000000014b497824 */ /* 0x000fe200030e0600 */
[----:B------:R-:W-:Y:S01]  /*2e9f0*/  ISETP.LT.AND P2, PT, R70, UR12, !P2 ;  /* 0x0000000c46007c0c */ /* 0x000fe2000d741270 */
[----:B------:R-:W0:Y:S03]  /*2ea00*/  LDCU UR12, c[0x0][0x398] ;  /* 0x00007300ff0c77ac */ /* 0x000e260008000800 */
[----:B------:R0:W-:Y:S01]  /*2ea10*/  @P4 STG.E.U8 desc[UR24][R72.64], R76 ;  /* 0x0000004c48004986 */ /* 0x0001e2000c101118 */
[----:B----4-:R-:W-:-:S03]  /*2ea20*/  F2FP.SATFINITE.E4M3.F32.PACK_AB_MERGE_C R78, R13, R12, RZ ;  /* 0x0000000c0d4e723e */ /* 0x010fc600048070ff */
[----:B------:R-:W4:Y:S04]  /*2ea30*/  LDL.LU R12, [R1+0x510] ;  /* 0x00051000010c7983 */ /* 0x000f280000300800 */
[----:B------:R-:W4:Y:S01]  /*2ea40*/  LDL.LU R13, [R1+0x514] ;  /* 0x00051400010d7983 */ /* 0x000f220000300800 */
[----:B-----5:R-:W-:-:S03]  /*2ea50*/  F2FP.SATFINITE.E4M3.F32.PACK_AB_MERGE_C R79, R11, R10, RZ ;  /* 0x0000000a0b4f723e */ /* 0x020fc600048070ff */
[----:B------:R-:W5:Y:S04]  /*2ea60*/  LDL.LU R10, [R1+0x110] ;  /* 0x00011000010a7983 */ /* 0x000f680000300800 */
[----:B------:R-:W5:Y:S01]  /*2ea70*/  LDL.LU R11, [R1+0x114] ;  /* 0x00011400010b7983 */ /* 0x000f620000300800 */
[----:B0-----:R-:W-:Y:S01]  /*2ea80*/  IADD3 R72, P4, PT, R74, R3, RZ ;  /* 0x000000034a487210 */ /* 0x001fe20007f9e0ff */
[----:B------:R-:W-:-:S04]  /*2ea90*/  VIADD R76, R68, 0x46 ;  /* 0x00000046444c7836 */ /* 0x000fc80000000000 */
[----:B------:R-:W-:Y:S01]  /*2eaa0*/  IMAD.X R73, R75, 0x1, R71, P4 ;  /* 0x000000014b497824 */ /* 0x000fe200020e0647 */
[----:B------:R-:W-:Y:S02]  /*2eab0*/  SHF.R.S32.HI R75, RZ, 0x8, R77 ;  /* 0x00000008ff4b7819 */ /* 0x000fe4000001144d */
[----:B------:R-:W-:Y:S01]  /*2eac0*/  ISETP.GE.AND P4, PT, R76, UR6, PT ;  /* 0x000000064c007c0c */ /* 0x000fe2000bf86270 */
[----:B------:R-:W-:Y:S01]  /*2ead0*/  VIADD R76, R74, UR60 ;  /* 0x0000003c4a4c7c36 */ /* 0x000fe20008000000 */
[----:B------:R-:W0:Y:S01]  /*2eae0*/  LDCU UR6, c[0x0][0x39c] ;  /* 0x00007380ff0677ac */ /* 0x000e220008000800 */
[----:B------:R1:W-:Y:S01]  /*2eaf0*/  @P2 STG.E.U8 desc[UR24][R72.64], R75 ;  /* 0x0000004b48002986 */ /* 0x0003e2000c101118 */
[----:B------:R-:W-:Y:S02]  /*2eb00*/  ISETP.LT.AND P2, PT, R69, UR18, !P5 ;  /* 0x0000001245007c0c */ /* 0x000fe4000ef41270 */
[----:B------:R-:W-:Y:S01]  /*2eb10*/  IADD3 R74, P6, PT, R76, R2, RZ ;  /* 0x000000024c4a7210 */ /* 0x000fe20007fde0ff */
[----:B------:R-:W-:Y:S01]  /*2eb20*/  VIADD R77, R68, 0x47 ;  /* 0x00000047444d7836 */ /* 0x000fe20000000000 */
[----:B------:R-:W-:Y:S01]  /*2eb30*/  ISETP.LT.AND P5, PT, R70, UR20, !P5 ;  /* 0x0000001446007c0c */ /* 0x000fe2000efa1270 */
[----:B------:R-:W0:Y:S01]  /*2eb40*/  LDCU UR18, c[0x0][0x398] ;  /* 0x00007300ff1277ac */ /* 0x000e220008000800 */
[----:B------:R-:W0:Y:S01]  /*2eb50*/  LDCU UR20, c[0x0][0x398] ;  /* 0x00007300ff1477ac */ /* 0x000e220008000800 */
[----:B-1----:R-:W-:-:S05]  /*2eb60*/  SHF.R.S32.HI R73, RZ, 0x1f, R76 ;  /* 0x0000001fff497819 */ /* 0x002fca000001144c */
[----:B------:R-:W-:Y:S01]  /*2eb70*/  IMAD.X R75, R73, 0x1, R0, P6 ;  /* 0x00000001494b7824 */ /* 0x000fe200030e0600 */
[C---:B------:R-:W-:Y:S01]  /*2eb80*/  IADD3 R72, P6, PT, R76.reuse, R3, RZ ;  /* 0x000000034c487210 */ /* 0x040fe20007fde0ff */
[----:B------:R-:W-:-:S04]  /*2eb90*/  VIADD R76, R76, UR60 ;  /* 0x0000003c4c4c7c36 */ /* 0x000fc80008000000 */
[----:B------:R-:W-:Y:S01]  /*2eba0*/  IMAD.X R73, R73, 0x1, R71, P6 ;  /* 0x0000000149497824 */ /* 0x000fe200030e0647 */
[----:B------:R1:W-:Y:S04]  /*2ebb0*/  @P2 STG.E.U8 desc[UR24][R74.64], R78 ;  /* 0x0000004e4a002986 */ /* 0x0003e8000c101118 */
[----:B------:R0:W-:Y:S01]  /*2ebc0*/  @P5 STG.E.U8 desc[UR24][R72.64], R79 ;  /* 0x0000004f48005986 */ /* 0x0001e2000c101118 */
[----:B------:R-:W-:Y:S01]  /*2ebd0*/  ISETP.LT.AND P5, PT, R69, UR9, !P1 ;  /* 0x0000000945007c0c */ /* 0x000fe2000cfa1270 */
[----:B------:R-:W2:Y:S01]  /*2ebe0*/  LDCU UR9, c[0x0][0x39c] ;  /* 0x00007380ff0977ac */ /* 0x000ea20008000800 */
[----:B------:R-:W-:Y:S02]  /*2ebf0*/  ISETP.LT.AND P1, PT, R70, UR14, !P1 ;  /* 0x0000000e46007c0c */ /* 0x000fe4000cf21270 */
[----:B-1----:R-:W-:Y:S01]  /*2ec00*/  IADD3 R74, P6, PT, R76, R2, RZ ;  /* 0x000000024c4a7210 */ /* 0x002fe20007fde0ff */
[----:B------:R-:W1:Y:S01]  /*2ec10*/  LDCU UR14, c[0x0][0x398] ;  /* 0x00007300ff0e77ac */ /* 0x000e620008000800 */
[----:B0-----:R-:W-:-:S02]  /*2ec20*/  SHF.R.S32.HI R73, RZ, 0x1f, R76 ;  /* 0x0000001fff497819 */ /* 0x001fc4000001144c */
[----:B------:R-:W-:Y:S01]  /*2ec30*/  ISETP.GE.AND P2, PT, R77, UR4, PT ;  /* 0x000000044d007c0c */ /* 0x000fe2000bf46270 */
[----:B------:R-:W0:Y:S01]  /*2ec40*/  LDCU UR4, c[0x0][0x39c] ;  /* 0x00007380ff0477ac */ /* 0x000e220008000800 */
[----:B------:R-:W-:Y:S01]  /*2ec50*/  PRMT R78, R78, 0x9910, RZ ;  /* 0x000099104e4e7816 */ /* 0x000fe200000000ff */
[----:B------:R-:W-:Y:S01]  /*2ec60*/  IMAD.X R75, R73, 0x1, R0, P6 ;  /* 0x00000001494b7824 */ /* 0x000fe200030e0600 */
[C---:B------:R-:W-:Y:S02]  /*2ec70*/  IADD3 R72, P6, PT, R76.reuse, R3, RZ ;  /* 0x000000034c487210 */ /* 0x040fe40007fde0ff */
[----:B------:R-:W-:Y:S02]  /*2ec80*/  PRMT R77, R79, 0x9910, RZ ;  /* 0x000099104f4d7816 */ /* 0x000fe400000000ff */
[----:B------:R-:W-:Y:S01]  /*2ec90*/  SHF.R.S32.HI R78, RZ, 0x8, R78 ;  /* 0x00000008ff4e7819 */ /* 0x000fe2000001144e */
[----:B------:R-:W-:Y:S01]  /*2eca0*/  IMAD.X R73, R73, 0x1, R71, P6 ;  /* 0x0000000149497824 */ /* 0x000fe200030e0647 */
[----:B------:R-:W-:Y:S01]  /*2ecb0*/  SHF.R.S32.HI R77, RZ, 0x8, R77 ;  /* 0x00000008ff4d7819 */ /* 0x000fe2000001144d */
[----:B------:R-:W-:-:S02]  /*2ecc0*/  VIADD R76, R76, UR60 ;  /* 0x0000003c4c4c7c36 */ /* 0x000fc40008000000 */
[----:B------:R0:W-:Y:S01]  /*2ecd0*/  @P5 STG.E.U8 desc[UR24][R74.64], R78 ;  /* 0x0000004e4a005986 */ /* 0x0001e2000c101118 */
[----:B--2---:R-:W-:Y:S01]  /*2ece0*/  ISETP.LT.AND P5, PT, R69, UR16, !P0 ;  /* 0x0000001045007c0c */ /* 0x004fe2000c7a1270 */
[----:B------:R-:W2:Y:S02]  /*2ecf0*/  LDCU UR16, c[0x0][0x398] ;  /* 0x00007300ff1077ac */ /* 0x000ea40008000800 */
[----:B------:R1:W-:Y:S01]  /*2ed00*/  @P1 STG.E.U8 desc[UR24][R72.64], R77 ;  /* 0x0000004d48001986 */ /* 0x0003e2000c101118 */
[----:B------:R-:W-:Y:S01]  /*2ed10*/  ISETP.LT.AND P1, PT, R70, UR22, !P0 ;  /* 0x0000001646007c0c */ /* 0x000fe2000c721270 */
[----:B------:R-:W2:Y:S01]  /*2ed20*/  LDCU UR22, c[0x0][0x398] ;  /* 0x00007300ff1677ac */ /* 0x000ea20008000800 */
[----:B0-----:R-:W-:Y:S02]  /*2ed30*/  IADD3 R74, P0, PT, R76, R2, RZ ;  /* 0x000000024c4a7210 */ /* 0x001fe40007f1e0ff */
[----:B-1----:R-:W-:Y:S01]  /*2ed40*/  SHF.R.S32.HI R73, RZ, 0x1f, R76 ;  /* 0x0000001fff497819 */ /* 0x002fe2000001144c */
[----:B------:R-:W-:-:S04]  /*2ed50*/  VIADD R77, R68, 0x48 ;  /* 0x00000048444d7836 */ /* 0x000fc80000000000 */
[----:B------:R-:W-:Y:S01]  /*2ed60*/  IMAD.X R75, R73, 0x1, R0, P0 ;  /* 0x00000001494b7824 */ /* 0x000fe200000e0600 */
[----:B------:R-:W-:Y:S01]  /*2ed70*/  ISETP.GE.AND P0, PT, R77, UR6, PT ;  /* 0x000000064d007c0c */ /* 0x000fe2000bf06270 */
[----:B------:R-:W0:Y:S01]  /*2ed80*/  LDCU UR6, c[0x0][0x39c] ;  /* 0x00007380ff0677ac */ /* 0x000e220008000800 */
[----:B----4-:R-:W-:Y:S02]  /*2ed90*/  F2FP.SATFINITE.E4M3.F32.PACK_AB_MERGE_C R77, R13, R12, RZ ;  /* 0x0000000c0d4d723e */ /* 0x010fe400048070ff */
[----:B------:R-:W4:Y:S04]  /*2eda0*/  LDL.LU R12, [R1+0x518] ;  /* 0x00051800010c7983 */ /* 0x000f280000300800 */
[----:B------:R-:W4:Y:S01]  /*2edb0*/  LDL.LU R13, [R1+0x51c] ;  /* 0x00051c00010d7983 */ /* 0x000f220000300800 */
[----:B-----5:R-:W-:-:S03]  /*2edc0*/  F2FP.SATFINITE.E4M3.F32.PACK_AB_MERGE_C R78, R11, R10, RZ ;  /* 0x0000000a0b4e723e */ /* 0x020fc600048070ff */
[----:B------:R-:W5:Y:S04]  /*2edd0*/  LDL.LU R10, [R1+0x118] ;  /* 0x00011800010a7983 */ /* 0x000f680000300800 */
[----:B------:R-:W5:Y:S01]  /*2ede0*/  LDL.LU R11, [R1+0x11c] ;  /* 0x00011c00010b7983 */ /* 0x000f620000300800 */
[----:B------:R-:W-:-:S03]  /*2edf0*/  IADD3 R72, P6, PT, R76, R3, RZ ;  /* 0x000000034c487210 */ /* 0x000fc60007fde0ff */
[----:B------:R1:W-:Y:S02]  /*2ee00*/  @P5 STG.E.U8 desc[UR24][R74.64], R77 ;  /* 0x0000004d4a005986 */ /* 0x0003e4000c101118 */
[----:B------:R-:W-:-:S05]  /*2ee10*/  IMAD.X R73, R73, 0x1, R71, P6 ;  /* 0x0000000149497824 */ /* 0x000fca00030e0647 */
[----:B------:R0:W-:Y:S01]  /*2ee20*/  @P1 STG.E.U8 desc[UR24][R72.64], R78 ;  /* 0x0000004e48001986 */ /* 0x0001e2000c101118 */
[----:B-1----:R-:W-:Y:S01]  /*2ee30*/  VIADD R74, R76, UR60 ;  /* 0x0000003c4c4a7c36 */ /* 0x002fe20008000000 */
[----:B------:R-:W-:Y:S02]  /*2ee40*/  PRMT R76, R77, 0x9910, RZ ;  /* 0x000099104d4c7816 */ /* 0x000fe400000000ff */
[----:B------:R-:W-:Y:S02]  /*2ee50*/  PRMT R77, R78, 0x9910, RZ ;  /* 0x000099104e4d7816 */ /* 0x000fe400000000ff */
[----:B------:R-:W-:Y:S01]  /*2ee60*/  ISETP.LT.AND P5, PT, R69, UR10, !P3 ;  /* 0x0000000a45007c0c */ /* 0x000fe2000dfa1270 */
[----:B------:R-:W1:Y:S01]  /*2ee70*/  LDCU UR10, c[0x0][0x39c] ;  /* 0x00007380ff0a77ac */ /* 0x000e620008000800 */
[----:B0-----:R-:W-:Y:S01]  /*2ee80*/  VIADD R73, R68, 0x49 ;  /* 0x0000004944497836 */ /* 0x001fe20000000000 */
[----:B------:R-:W-:Y:S02]  /*2ee90*/  SHF.R.S32.HI R75, RZ, 0x1f, R74 ;  /* 0x0000001fff4b7819 */ /* 0x000fe4000001144a */
[----:B------:R-:W-:-:S02]  /*2eea0*/  IADD3 R72, P6, PT, R74, R2, RZ ;  /* 0x000000024a487210 */ /* 0x000fc40007fde0ff */
[----:B------:R-:W-:Y:S01]  /*2eeb0*/  ISETP.GE.AND P1, PT, R73, UR4, PT ;  /* 0x0000000449007c0c */ /* 0x000fe2000bf26270 */
[----:B------:R-:W0:Y:S01]  /*2eec0*/  LDCU UR4, c[0x0][0x39c] ;  /* 0x00007380ff0477ac */ /* 0x000e220008000800 */
        /* <DEDUP_REMOVED lines=49> */
[----:B------:R-:W-:Y:S01]  /*2f1e0*/  ISETP.LT.AND P4, PT, R69, UR30, !P0 ;  /* 0x0000001e45007c0c */ /* 0x000fe2000c781270 */
[----:B------:R-:W1:Y:S02]  /*2f1f0*/  LDCU UR30, c[0x0][0x398] ;  /* 0x00007300ff1e77ac */ /* 0x000e640008000800 */
[----:B------:R2:W-:Y:S01]  /*2f200*/  @P2 STG.E.U8 desc[UR24][R72.64], R77 ;  /* 0x0000004d48002986 */ /* 0x0005e2000c101118 */
[----:B------:R-:W-:Y:S01]  /*2f210*/  ISETP.LT.AND P2, PT, R70, UR31, !P0 ;  /* 0x0000001f46007c0c */ /* 0x000fe2000c741270 */
[----:B------:R-:W1:Y:S01]  /*2f220*/  LDCU UR31, c[0x0][0x398] ;  /* 0x00007300ff1f77ac */ /* 0x000e620008000800 */
[----:B0-----:R-:W-:Y:S02]  /*2f230*/  IADD3 R74, P0, PT, R76, R2, RZ ;  /* 0x000000024c4a7210 */ /* 0x001fe40007f1e0ff */
[----:B--2---:R-:W-:Y:S01]  /*2f240*/  SHF.R.S32.HI R73, RZ, 0x1f, R76 ;  /* 0x0000001fff497819 */ /* 0x004fe2000001144c */
[----:B------:R-:W-:-:S04]  /*2f250*/  VIADD R77, R68, 0x4c ;  /* 0x0000004c444d7836 */ /* 0x000fc80000000000 */
[----:B------:R-:W-:Y:S01]  /*2f260*/  IMAD.X R75, R73, 0x1, R0, P0 ;  /* 0x00000001494b7824 */ /* 0x000fe200000e0600 */
[----:B------:R-:W-:Y:S01]  /*2f270*/  ISETP.GE.AND P0, PT, R77, UR4, PT ;  /* 0x000000044d007c0c */ /* 0x000fe2000bf06270 */
[----:B------:R-:W0:Y:S01]  /*2f280*/  LDCU UR4, c[0x0][0x39c] ;  /* 0x00007380ff0477ac */ /* 0x000e220008000800 */
[----:B----4-:R-:W-:Y:S02]  /*2f290*/  F2FP.SATFINITE.E4M3.F32.PACK_AB_MERGE_C R77, R13, R12, RZ ;  /* 0x0000000c0d4d723e */ /* 0x010fe400048070ff */
[----:B------:R-:W2:Y:S04]  /*2f2a0*/  LDL.LU R12, [R1+0x528] ;  /* 0x00052800010c7983 */ /* 0x000ea80000300800 */
[----:B------:R-:W2:Y:S01]  /*2f2b0*/  LDL.LU R13, [R1+0x52c] ;  /* 0x00052c00010d7983 */ /* 0x000ea20000300800 */
[----:B-----5:R-:W-:-:S03]  /*2f2c0*/  F2FP.SATFINITE.E4M3.F32.PACK_AB_MERGE_C R78, R11, R10, RZ ;  /* 0x0000000a0b4e723e */ /* 0x020fc600048070ff */
[----:B------:R-:W4:Y:S04]  /*2f2d0*/  LDL.LU R10, [R1+0x128] ;  /* 0x00012800010a7983 */ /* 0x000f280000300800 */
[----:B------:R-:W4:Y:S01]  /*2f2e0*/  LDL.LU R11, [R1+0x12c] ;  /* 0x00012c00010b7983 */ /* 0x000f220000300800 */
[----:B------:R-:W-:-:S03]  /*2f2f0*/  IADD3 R72, P6, PT, R76, R3, RZ ;  /* 0x000000034c487210 */ /* 0x000fc60007fde0ff */
[----:B------:R5:W-:Y:S02]  /*2f300*/  @P4 STG.E.U8 desc[UR24][R74.64], R77 ;  /* 0x0000004d4a004986 */ /* 0x000be4000c101118 */
[----:B------:R-:W-:-:S05]  /*2f310*/  IMAD.X R73, R73, 0x1, R71, P6 ;  /* 0x0000000149497824 */ /* 0x000fca00030e0647 */
[----:B------:R0:W-:Y:S01]  /*2f320*/  @P2 STG.E.U8 desc[UR24][R72.64], R78 ;  /* 0x0000004e48002986 */ /* 0x0001e2000c101118 */
[----:B-----5:R-:W-:Y:S01]  /*2f330*/  VIADD R74, R76, UR60 ;  /* 0x0000003c4c4a7c36 */ /* 0x020fe20008000000 */
[----:B------:R-:W-:Y:S02]  /*2f340*/  PRMT R76, R77, 0x9910, RZ ;  /* 0x000099104d4c7816 */ /* 0x000fe400000000ff */
[----:B------:R-:W-:Y:S02]  /*2f350*/  PRMT R77, R78, 0x9910, RZ ;  /* 0x000099104e4d7816 */ /* 0x000fe400000000ff */
[----:B------:R-:W-:Y:S01]  /*2f360*/  ISETP.LT.AND P4, PT, R69, UR14, !P1 ;  /* 0x0000000e45007c0c */ /* 0x000fe2000cf81270 */
[----:B------:R-:W5:Y:S01]  /*2f370*/  LDCU UR14, c[0x0][0x398] ;  /* 0x00007300ff0e77ac */ /* 0x000f620008000800 */
        /* <DEDUP_REMOVED lines=10> */
[----:B--2---:R-:W-:-:S03]  /*2f420*/  F2FP.SATFINITE.E4M3.F32.PACK_AB_MERGE_C R78, R13, R12, RZ ;  /* 0x0000000c0d4e723e */ /* 0x004fc600048070ff */
[----:B------:R-:W2:Y:S04]  /*2f430*/  LDL.LU R12, [R1+0x530] ;  /* 0x00053000010c7983 */ /* 0x000ea80000300800 */
[----:B------:R-:W2:Y:S01]  /*2f440*/  LDL.LU R13, [R1+0x534] ;  /* 0x00053400010d7983 */ /* 0x000ea20000300800 */
[----:B----4-:R-:W-:-:S03]  /*2f450*/  F2FP.SATFINITE.E4M3.F32.PACK_AB_MERGE_C R79, R11, R10, RZ ;  /* 0x0000000a0b4f723e */ /* 0x010fc600048070ff */
[----:B------:R-:W4:Y:S04]  /*2f460*/  LDL.LU R10, [R1+0x130] ;  /* 0x00013000010a7983 */ /* 0x000f280000300800 */
[----:B------:R-:W4:Y:S01]  /*2f470*/  LDL.LU R11, [R1+0x134] ;  /* 0x00013400010b7983 */ /* 0x000f220000300800 */
        /* <DEDUP_REMOVED lines=44> */
[----:B---3--:R-:W-:Y:S01]  /*2f740*/  SHF.R.S32.HI R73, RZ, 0x1f, R76 ;  /* 0x0000001fff497819 */ /* 0x008fe2000001144c */
[----:B------:R-:W-:-:S04]  /*2f750*/  VIADD R77, R68, 0x50 ;  /* 0x00000050444d7836 */ /* 0x000fc80000000000 */
[----:B------:R-:W-:Y:S01]  /*2f760*/  IMAD.X R75, R73, 0x1, R0, P0 ;  /* 0x00000001494b7824 */ /* 0x000fe200000e0600 */
[----:B------:R-:W-:Y:S01]  /*2f770*/  ISETP.GE.AND P0, PT, R77, UR4, PT ;  /* 0x000000044d007c0c */ /* 0x000fe2000bf06270 */
[----:B------:R-:W0:Y:S01]  /*2f780*/  LDCU UR4, c[0x0][0x398] ;  /* 0x00007300ff0477ac */ /* 0x000e220008000800 */
[----:B--2---:R-:W-:Y:S02]  /*2f790*/  F2FP.SATFINITE.E4M3.F32.PACK_AB_MERGE_C R77, R13, R12, RZ ;  /* 0x0000000c0d4d723e */ /* 0x004fe400048070ff */
[----:B------:R-:W2:Y:S04]  /*2f7a0*/  LDL.LU R12, [R1+0x538] ;  /* 0x00053800010c7983 */ /* 0x000ea80000300800 */
[----:B------:R-:W2:Y:S01]  /*2f7b0*/  LDL.LU R13, [R1+0x53c] ;  /* 0x00053c00010d7983 */ /* 0x000ea20000300800 */
[----:B----4-:R-:W-:-:S03]  /*2f7c0*/  F2FP.SATFINITE.E4M3.F32.PACK_AB_MERGE_C R78, R11, R10, RZ ;  /* 0x0000000a0b4e723e */ /* 0x010fc600048070ff */
[----:B------:R-:W3:Y:S04]  /*2f7d0*/  LDL.LU R10, [R1+0x138] ;  /* 0x00013800010a7983 */ /* 0x000ee80000300800 */
[----:B------:R-:W3:Y:S01]  /*2f7e0*/  LDL.LU R11, [R1+0x13c] ;  /* 0x00013c00010b7983 */ /* 0x000ee20000300800 */
[----:B------:R-:W-:-:S03]  /*2f7f0*/  IADD3 R72, P6, PT, R76, R3, RZ ;  /* 0x000000034c487210 */ /* 0x000fc60007fde0ff */
[----:B------:R4:W-:Y:S02]  /*2f800*/  @P5 STG.E.U8 desc[UR24][R74.64], R77 ;  /* 0x0000004d4a005986 */ /* 0x0009e4000c101118 */
[----:B------:R-:W-:-:S05]  /*2f810*/  IMAD.X R73, R73, 0x1, R71, P6 ;  /* 0x0000000149497824 */ /* 0x000fca00030e0647 */
[----:B------:R0:W-:Y:S01]  /*2f820*/  @P3 STG.E.U8 desc[UR24][R72.64], R78 ;  /* 0x0000004e48003986 */ /* 0x0001e2000c101118 */
[----:B----4-:R-:W-:Y:S01]  /*2f830*/  VIADD R74, R76, UR60 ;  /* 0x0000003c4c4a7c36 */ /* 0x010fe20008000000 */
[----:B------:R-:W-:Y:S02]  /*2f840*/  PRMT R76, R77, 0x9910, RZ ;  /* 0x000099104d4c7816 */ /* 0x000fe400000000ff */
[----:B------:R-:W-:Y:S02]  /*2f850*/  PRMT R77, R78, 0x9910, RZ ;  /* 0x000099104e4d7816 */ /* 0x000fe400000000ff */
[----:B------:R-:W-:Y:S01]  /*2f860*/  ISETP.LT.AND P5, PT, R69, UR36, !P2 ;  /* 0x0000002445007c0c */ /* 0x000fe2000d7a1270 */
[----:B------:R-:W4:Y:S01]  /*2f870*/  LDCU UR36, c[0x0][0x39c] ;  /* 0x00007380ff2477ac */ /* 0x000f220008000800 */
        /* <DEDUP_REMOVED lines=13> */
[----:B---3--:R-:W-:-:S03]  /*2f950*/  F2FP.SATFINITE.E4M3.F32.PACK_AB_MERGE_C R79, R11, R10, RZ ;  /* 0x0000000a0b4f723e */ /* 0x008fc600048070ff */
[----:B------:R-:W3:Y:S04]  /*2f960*/  LDL.LU R10, [R1+0x140] ;  /* 0x00014000010a7983 */ /* 0x000ee80000300800 */
[----:B------:R-:W3:Y:S01]  /*2f970*/  LDL.LU R11, [R1+0x144] ;  /* 0x00014400010b7983 */ /* 0x000ee20000300800 */
        /* <DEDUP_REMOVED lines=44> */
[----:B----4-:R-:W-:Y:S01]  /*2fc40*/  SHF.R.S32.HI R73, RZ, 0x1f, R76 ;  /* 0x0000001fff497819 */ /* 0x010fe2000001144c */
[----:B------:R-:W-:-:S04]  /*2fc50*/  VIADD R77, R68, 0x54 ;  /* 0x00000054444d7836 */ /* 0x000fc80000000000 */
[----:B------:R-:W-:Y:S01]  /*2fc60*/  IMAD.X R75, R73, 0x1, R0, P0 ;  /* 0x00000001494b7824 */ /* 0x000fe200000e0600 */
[----:B------:R-:W-:Y:S01]  /*2fc70*/  ISETP.GE.AND P0, PT, R77, UR10, PT ;  /* 0x0000000a4d007c0c */ /* 0x000fe2000bf06270 */
[----:B------:R-:W0:Y:S01]  /*2fc80*/  LDCU UR10, c[0x0][0x398] ;  /* 0x00007300ff0a77ac */ /* 0x000e220008000800 */
[----:B--2---:R-:W-:Y:S02]  /*2fc90*/  F2FP.SATFINITE.E4M3.F32.PACK_AB_MERGE_C R77, R13, R12, RZ ;  /* 0x0000000c0d4d723e */ /* 0x004fe400048070ff */
[----:B------:R-:W2:Y:S04]  /*2fca0*/  LDL.LU R12, [R1+0x548] ;  /* 0x00054800010c7983 */ /* 0x000ea80000300800 */
[----:B------:R-:W2:Y:S01]  /*2fcb0*/  LDL.LU R13, [R1+0x54c] ;  /* 0x00054c00010d7983 */ /* 0x000ea20000300800 */
[----:B---3--:R-:W-:-:S03]  /*2fcc0*/  F2FP.SATFINITE.E4M3.F32.PACK_AB_MERGE_C R78, R11, R10, RZ ;  /* 0x0000000a0b4e723e */ /* 0x008fc600048070ff */
        /* <DEDUP_REMOVED lines=169> */
[----:B-----5:R-:W-:Y:S01]  /*30760*/  ISETP.LT.AND P3, PT, R69, UR14, !P2 ;  /* 0x0000000e45007c0c */ /* 0x020fe2000d761270 */
        /* <DEDUP_REMOVED lines=9> */
[----:B------:R-:W5:Y:S03]  /*30800*/  LDCU UR9, c[0x0][0x39c] ;  /* 0x00007380ff0977ac */ /* 0x000f660008000800 */
        /* <DEDUP_REMOVED lines=44> */
[----:B------:R0:W-:Y:S04]  /*30ad0*/  @P5 STG.E.U8 desc[UR24][R74.64], R78 ;  /* 0x0000004e4a005986 */ /* 0x0001e8000c101118 */
[----:B------:R1:W-:Y:S01]  /*30ae0*/  @P1 STG.E.U8 desc[UR24][R72.64], R77 ;  /* 0x0000004d48001986 */ /* 0x0003e2000c101118 */
[----:B0-----:R-:W-:Y:S02]  /*30af0*/  IADD3 R74, P1, PT, R76, R2, RZ ;  /* 0x000000024c4a7210 */ /* 0x001fe40007f3e0ff */
[----:B-1----:R-:W-:Y:S01]  /*30b00*/  SHF.R.S32.HI R73, RZ, 0x1f, R76 ;  /* 0x0000001fff497819 */ /* 0x002fe2000001144c */
        /* <DEDUP_REMOVED lines=10> */
[----:B------:R-:W-:Y:S01]  /*30bb0*/  ISETP.LT.AND P5, PT, R69, UR16, !P0 ;  /* 0x0000001045007c0c */ /* 0x000fe2000c7a1270 */
[----:B------:R-:W1:Y:S01]  /*30bc0*/  LDCU UR16, c[0x0][0x39c] ;  /* 0x00007380ff1077ac */ /* 0x000e620008000800 */
[----:B------:R-:W-:Y:S02]  /*30bd0*/  ISETP.LT.AND P0, PT, R70, UR18, !P0 ;  /* 0x0000001246007c0c */ /* 0x000fe4000c701270 */
[C---:B------:R-:W-:Y:S01]  /*30be0*/  IADD3 R72, P6, PT, R76.reuse, R3, RZ ;  /* 0x000000034c487210 */ /* 0x040fe20007fde0ff */
[----:B------:R-:W0:Y:S04]  /*30bf0*/  LDCU UR18, c[0x0][0x39c] ;  /* 0x00007380ff1277ac */ /* 0x000e280008000800 */
[----:B------:R-:W-:Y:S01]  /*30c00*/  IMAD.X R73, R73, 0x1, R71, P6 ;  /* 0x0000000149497824 */ /* 0x000fe200030e0647 */
[----:B------:R-:W-:Y:S01]  /*30c10*/  ISETP.LT.AND P6, PT, R69, UR26, !P4 ;  /* 0x0000001a45007c0c */ /* 0x000fe2000e7c1270 */
[----:B------:R-:W0:Y:S02]  /*30c20*/  LDCU UR26, c[0x0][0x39c] ;  /* 0x00007380ff1a77ac */ /* 0x000e240008000800 */
[----:B------:R1:W-:Y:S04]  /*30c30*/  @P5 STG.E.U8 desc[UR24][R74.64], R77 ;  /* 0x0000004d4a005986 */ /* 0x0003e8000c101118 */
[----:B------:R0:W-:Y:S01]  /*30c40*/  @P0 STG.E.U8 desc[UR24][R72.64], R78 ;  /* 0x0000004e48000986 */ /* 0x0001e2000c101118 */
[----:B-1----:R-:W-:Y:S01]  /*30c50*/  VIADD R74, R76, UR60 ;  /* 0x0000003c4c4a7c36 */ /* 0x002fe20008000000 */
[----:B------:R-:W-:Y:S01]  /*30c60*/  PRMT R76, R77, 0x9910, RZ ;  /* 0x000099104d4c7816 */ /* 0x000fe200000000ff */
[----:B0-----:R-:W-:-:S03]  /*30c70*/  VIADD R73, R68, 0xfc ;  /* 0x000000fc44497836 */ /* 0x001fc60000000000 */
[----:B------:R-:W-:Y:S02]  /*30c80*/  SHF.R.S32.HI R75, RZ, 0x1f, R74 ;  /* 0x0000001fff4b7819 */ /* 0x000fe4000001144a */
[C---:B------:R-:W-:Y:S02]  /*30c90*/  IADD3 R72, P5, PT, R74.reuse, R2, RZ ;  /* 0x000000024a487210 */ /* 0x040fe40007fbe0ff */
[----:B------:R-:W-:Y:S01]  /*30ca0*/  ISETP.GE.AND P0, PT, R73, UR27, PT ;  /* 0x0000001b49007c0c */ /* 0x000fe2000bf06270 */
[----:B------:R-:W-:Y:S01]  /*30cb0*/  VIADD R80, R74, UR60 ;  /* 0x0000003c4a507c36 */ /* 0x000fe20008000000 */
[----:B------:R-:W-:Y:S01]  /*30cc0*/  SHF.R.S32.HI R76, RZ, 0x8, R76 ;  /* 0x00000008ff4c7819 */ /* 0x000fe2000001144c */
[----:B------:R-:W-:Y:S01]  /*30cd0*/  IMAD.X R73, R75, 0x1, R0, P5 ;  /* 0x000000014b497824 */ /* 0x000fe200028e0600 */
[----:B------:R-:W-:Y:S01]  /*30ce0*/  ISETP.LT.AND P5, PT, R70, UR28, !P4 ;  /* 0x0000001c46007c0c */ /* 0x000fe2000e7a1270 */
[----:B------:R-:W0:Y:S03]  /*30cf0*/  LDCU UR27, c[0x0][0x39c] ;  /* 0x00007380ff1b77ac */ /* 0x000e260008000800 */
[----:B------:R1:W-:Y:S01]  /*30d00*/  @P6 STG.E.U8 desc[UR24][R72.64], R76 ;  /* 0x0000004c48006986 */ /* 0x0003e2000c101118 */
[----:B------:R-:W-:Y:S01]  /*30d10*/  PRMT R77, R78, 0x9910, RZ ;  /* 0x000099104e4d7816 */ /* 0x000fe200000000ff */
[----:B------:R-:W0:Y:S01]  /*30d20*/  LDCU UR28, c[0x0][0x39c] ;  /* 0x00007380ff1c77ac */ /* 0x000e220008000800 */
[----:B-1----:R-:W-:-:S02]  /*30d30*/  IADD3 R72, P4, PT, R74, R3, RZ ;  /* 0x000000034a487210 */ /* 0x002fc40007f9e0ff */
[----:B--2---:R-:W-:Y:S02]  /*30d40*/  F2FP.SATFINITE.E4M3.F32.PACK_AB_MERGE_C R84, R13, R12, RZ ;  /* 0x0000000c0d54723e */ /* 0x004fe400048070ff */
[----:B------:R-:W2:Y:S04]  /*30d50*/  LDL.LU R12, [R1+0x580] ;  /* 0x00058000010c7983 */ /* 0x000ea80000300800 */
[----:B------:R-:W2:Y:S01]  /*30d60*/  LDL.LU R13, [R1+0x584] ;  /* 0x00058400010d7983 */ /* 0x000ea20000300800 */
[----:B---3--:R-:W-:-:S03]  /*30d70*/  F2FP.SATFINITE.E4M3.F32.PACK_AB_MERGE_C R90, R11, R10, RZ ;  /* 0x0000000a0b5a723e */ /* 0x008fc600048070ff */
[----:B------:R-:W3:Y:S04]  /*30d80*/  LDL.LU R10, [R1+0x180] ;  /* 0x00018000010a7983 */ /* 0x000ee80000300800 */
[----:B------:R-:W3:Y:S01]  /*30d90*/  LDL.LU R11, [R1+0x184] ;  /* 0x00018400010b7983 */ /* 0x000ee20000300800 */
[----:B------:R-:W-:Y:S01]  /*30da0*/  IMAD.X R73, R75, 0x1, R71, P4 ;  /* 0x000000014b497824 */ /* 0x000fe200020e0647 */
[----:B------:R-:W-:Y:S02]  /*30db0*/  SHF.R.S32.HI R75, RZ, 0x8, R77 ;  /* 0x00000008ff4b7819 */ /* 0x000fe4000001144d */
[----:B------:R-:W-:-:S03]  /*30dc0*/  IADD3 R74, P6, PT, R80, R2, RZ ;  /* 0x00000002504a7210 */ /* 0x000fc60007fde0ff */
[----:B------:R1:W-:Y:S01]  /*30dd0*/  @P5 STG.E.U8 desc[UR24][R72.64], R75 ;  /* 0x0000004b48005986 */ /* 0x0003e2000c101118 */
[----:B------:R-:W-:Y:S01]  /*30de0*/  ISETP.LT.AND P5, PT, R69, UR30, !P3 ;  /* 0x0000001e45007c0c */ /* 0x000fe2000dfa1270 */
[----:B------:R-:W-:Y:S01]  /*30df0*/  VIADD R76, R68, 0x5f ;  /* 0x0000005f444c7836 */ /* 0x000fe20000000000 */
[----:B------:R-:W-:Y:S01]  /*30e00*/  ISETP.LT.AND P3, PT, R70, UR31, !P3 ;  /* 0x0000001f46007c0c */ /* 0x000fe2000df61270 */
[----:B------:R-:W0:Y:S01]  /*30e10*/  LDCU UR30, c[0x0][0x39c] ;  /* 0x00007380ff1e77ac */ /* 0x000e220008000800 */
[----:B-1----:R-:W-:Y:S01]  /*30e20*/  SHF.R.S32.HI R73, RZ, 0x1f, R80 ;  /* 0x0000001fff497819 */ /* 0x002fe20000011450 */
[----:B------:R-:W1:Y:S04]  /*30e30*/  LDCU UR31, c[0x0][0x39c] ;  /* 0x00007380ff1f77ac */ /* 0x000e680008000800 */
[----:B------:R-:W-:Y:S01]  /*30e40*/  IMAD.X R75, R73, 0x1, R0, P6 ;  /* 0x00000001494b7824 */ /* 0x000fe200030e0600 */
[----:B------:R-:W-:-:S02]  /*30e50*/  IADD3 R72, P6, PT, R80, R3, RZ ;  /* 0x0000000350487210 */ /* 0x000fc40007fde0ff */
[----:B------:R-:W-:Y:S01]  /*30e60*/  ISETP.GE.AND P4, PT, R76, UR33, PT ;  /* 0x000000214c007c0c */ /* 0x000fe2000bf86270 */
[----:B------:R-:W-:Y:S01]  /*30e70*/  VIADD R76, R68, 0x60 ;  /* 0x00000060444c7836 */ /* 0x000fe20000000000 */
[----:B------:R0:W-:Y:S01]  /*30e80*/  @P5 STG.E.U8 desc[UR24][R74.64], R84 ;  /* 0x000000544a005986 */ /* 0x0001e2000c101118 */
[----:B------:R-:W-:Y:S01]  /*30e90*/  IMAD.X R73, R73, 0x1, R71, P6 ;  /* 0x0000000149497824 */ /* 0x000fe200030e0647 */
[----:B------:R-:W-:Y:S01]  /*30ea0*/  PRMT R89, R84, 0x9910, RZ ;  /* 0x0000991054597816 */ /* 0x000fe200000000ff */
[----:B------:R-:W-:Y:S01]  /*30eb0*/  VIADD R80, R80, UR60 ;  /* 0x0000003c50507c36 */ /* 0x000fe20008000000 */
[----:B------:R-:W-:Y:S01]  /*30ec0*/  ISETP.GE.AND P5, PT, R76, UR32, PT ;  /* 0x000000204c007c0c */ /* 0x000fe2000bfa6270 */
[----:B------:R-:W1:Y:S01]  /*30ed0*/  LDCU UR32, c[0x0][0x39c] ;  /* 0x00007380ff2077ac */ /* 0x000e620008000800 */
[----:B------:R4:W-:Y:S01]  /*30ee0*/  @P3 STG.E.U8 desc[UR24][R72.64], R90 ;  /* 0x0000005a48003986 */ /* 0x0009e2000c101118 */
[C---:B------:R-:W-:Y:S01]  /*30ef0*/  VIADD R76, R80.reuse, UR60 ;  /* 0x0000003c504c7c36 */ /* 0x040fe20008000000 */
[----:B------:R-:W-:Y:S01]  /*30f00*/  IADD3 R82, P3, PT, R80, R2, RZ ;  /* 0x0000000250527210 */ /* 0x000fe20007f7e0ff */
[----:B------:R-:W1:Y:S03]  /*30f10*/  LDCU UR33, c[0x0][0x39c] ;  /* 0x00007380ff2177ac */ /* 0x000e660008000800 */
[----:B0-----:R-:W-:-:S02]  /*30f20*/  SHF.R.S32.HI R74, RZ, 0x1f, R76 ;  /* 0x0000001fff4a7819 */ /* 0x001fc4000001144c */
[----:B----4-:R-:W-:Y:S02]  /*30f30*/  SHF.R.S32.HI R73, RZ, 0x1f, R80 ;  /* 0x0000001fff497819 */ /* 0x010fe40000011450 */
[-C--:B------:R-:W-:Y:S01]  /*30f40*/  IADD3 R80, P6, PT, R80, R3.reuse, RZ ;  /* 0x0000000350507210 */ /* 0x080fe20007fde0ff */
[C---:B------:R-:W-:Y:S02]  /*30f50*/  VIADD R72, R76.reuse, UR60 ;  /* 0x0000003c4c487c36 */ /* 0x040fe40008000000 */
[C---:B------:R-:W-:Y:S01]  /*30f60*/  IMAD.X R83, R73.reuse, 0x1, R0, P3 ;  /* 0x0000000149537824 */ /* 0x040fe200018e0600 */
[C---:B------:R-:W-:Y:S01]  /*30f70*/  IADD3 R78, P3, PT, R76.reuse, R2, RZ ;  /* 0x000000024c4e7210 */ /* 0x040fe20007f7e0ff */
[----:B------:R-:W-:Y:S01]  /*30f80*/  IMAD.X R81, R73, 0x1, R71, P6 ;  /* 0x0000000149517824 */ /* 0x000fe200030e0647 */
[----:B------:R-:W-:Y:S02]  /*30f90*/  IADD3 R76, P6, PT, R76, R3, RZ ;  /* 0x000000034c4c7210 */ /* 0x000fe40007fde0ff */
[----:B------:R-:W-:Y:S01]  /*30fa0*/  SHF.R.S32.HI R73, RZ, 0x1f, R72 ;  /* 0x0000001fff497819 */ /* 0x000fe20000011448 */
[----:B------:R-:W-:-:S02]  /*30fb0*/  IMAD.X R79, R74, 0x1, R0, P3 ;  /* 0x000000014a4f7824 */ /* 0x000fc400018e0600 */
[----:B------:R-:W-:Y:S01]  /*30fc0*/  IMAD.X R77, R74, 0x1, R71, P6 ;  /* 0x000000014a4d7824 */ /* 0x000fe200030e0647 */
[C---:B------:R-:W-:Y:S01]  /*30fd0*/  IADD3 R74, P6, PT, R72.reuse, R2, RZ ;  /* 0x00000002484a7210 */ /* 0x040fe20007fde0ff */
[C---:B------:R-:W-:Y:S01]  /*30fe0*/  VIADD R84, R72.reuse, UR60 ;  /* 0x0000003c48547c36 */ /* 0x040fe20008000000 */
[----:B------:R-:W-:Y:S01]  /*30ff0*/  ISETP.LT.AND P3, PT, R69, UR38, !P4 ;  /* 0x0000002645007c0c */ /* 0x000fe2000e761270 */
[----:B------:R-:W0:Y:S02]  /*31000*/  LDCU UR38, c[0x0][0x398] ;  /* 0x00007300ff2677ac */ /* 0x000e240008000800 */
[----:B------:R-:W-:Y:S01]  /*31010*/  IMAD.X R75, R73, 0x1, R0, P6 ;  /* 0x00000001494b7824 */ /* 0x000fe200030e0600 */
[----:B------:R-:W-:Y:S02]  /*31020*/  IADD3 R72, P6, PT, R72, R3, RZ ;  /* 0x0000000348487210 */ /* 0x000fe40007fde0ff */
[----:B------:R-:W-:-:S03]  /*31030*/  SHF.R.S32.HI R85, RZ, 0x1f, R84 ;  /* 0x0000001fff557819 */ /* 0x000fc60000011454 */
[----:B------:R-:W-:Y:S01]  /*31040*/  IMAD.X R73, R73, 0x1, R71, P6 ;  /* 0x0000000149497824 */ /* 0x000fe200030e0647 */
[C---:B------:R-:W-:Y:S01]  /*31050*/  IADD3 R86, P6, PT, R84.reuse, R2, RZ ;  /* 0x0000000254567210 */ /* 0x040fe20007fde0ff */
[----:B------:R-:W-:Y:S01]  /*31060*/  VIADD R88, R84, UR60 ;  /* 0x0000003c54587c36 */ /* 0x000fe20008000000 */
[----:B------:R-:W-:Y:S01]  /*31070*/  ISETP.LT.AND P4, PT, R70, UR40, !P4 ;  /* 0x0000002846007c0c */ /* 0x000fe2000e781270 */
[----:B------:R-:W4:Y:S02]  /*31080*/  LDCU UR40, c[0x0][0x398] ;  /* 0x00007300ff2877ac */ /* 0x000f240008000800 */
[C---:B------:R-:W-:Y:S01]  /*31090*/  IMAD.X R87, R85.reuse, 0x1, R0, P6 ;  /* 0x0000000155577824 */ /* 0x040fe200030e0600 */
[----:B------:R-:W-:Y:S02]  /*310a0*/  IADD3 R84, P6, PT, R84, R3, RZ ;  /* 0x0000000354547210 */ /* 0x000fe40007fde0ff */
[----:B------:R-:W-:Y:S02]  /*310b0*/  PRMT R91, R90, 0x9910, RZ ;  /* 0x000099105a5b7816 */ /* 0x000fe400000000ff */
[----:B------:R-:W-:Y:S01]  /*310c0*/  SHF.R.S32.HI R89, RZ, 0x8, R89 ;  /* 0x00000008ff597819 */ /* 0x000fe20000011459 */
[----:B------:R-:W-:Y:S01]  /*310d0*/  IMAD.X R85, R85, 0x1, R71, P6 ;  /* 0x0000000155557824 */ /* 0x000fe200030e0647 */
[----:B0-----:R-:W-:Y:S01]  /*310e0*/  ISETP.LT.AND P6, PT, R69, UR38, !P5 ;  /* 0x0000002645007c0c */ /* 0x001fe2000efc1270 */
[----:B------:R-:W-:Y:S01]  /*310f0*/  VIADD R90, R68, 0x61 ;  /* 0x00000061445a7836 */ /* 0x000fe20000000000 */
[----:B------:R-:W-:Y:S01]  /*31100*/  SHF.R.S32.HI R91, RZ, 0x8, R91 ;  /* 0x00000008ff5b7819 */ /* 0x000fe2000001145b */
[----:B------:R0:W-:Y:S01]  /*31110*/  @P3 STG.E.U8 desc[UR24][R82.64], R89 ;  /* 0x0000005952003986 */ /* 0x0001e2000c101118 */
[----:B------:R-:W-:Y:S01]  /*31120*/  ISETP.LT.AND P5, PT, R70, UR41, !P5 ;  /* 0x0000002946007c0c */ /* 0x000fe2000efa1270 */
[----:B------:R-:W1:Y:S02]  /*31130*/  LDCU UR38, c[0x0][0x398] ;  /* 0x00007300ff2677ac */ /* 0x000e640008000800 */
[----:B------:R3:W-:Y:S01]  /*31140*/  @P4 STG.E.U8 desc[UR24][R80.64], R91 ;  /* 0x0000005b50004986 */ /* 0x0007e2000c101118 */
[----:B------:R-:W1:Y:S01]  /*31150*/  LDCU UR41, c[0x0][0x398] ;  /* 0x00007300ff2977ac */ /* 0x000e620008000800 */
[----:B0-----:R-:W-:-:S02]  /*31160*/  SHF.R.S32.HI R89, RZ, 0x1f, R88 ;  /* 0x0000001fff597819 */ /* 0x001fc40000011458 */
[----:B------:R-:W-:-:S05]  /*31170*/  IADD3 R82, P3, PT, R88, R2, RZ ;  /* 0x0000000258527210 */ /* 0x000fca0007f7e0ff */
[----:B------:R-:W-:Y:S01]  /*31180*/  IMAD.X R83, R89, 0x1, R0, P3 ;  /* 0x0000000159537824 */ /* 0x000fe200018e0600 */
[----:B------:R-:W-:Y:S02]  /*31190*/  ISETP.GE.AND P3, PT, R90, UR34, PT ;  /* 0x000000225a007c0c */ /* 0x000fe4000bf66270 */
[----:B--2---:R-:W-:Y:S02]  /*311a0*/  F2FP.SATFINITE.E4M3.F32.PACK_AB_MERGE_C R92, R13, R12, RZ ;  /* 0x0000000c0d5c723e */ /* 0x004fe400048070ff */
[----:B---3--:R-:W-:Y:S01]  /*311b0*/  F2FP.SATFINITE.E4M3.F32.PACK_AB_MERGE_C R80, R11, R10, RZ ;  /* 0x0000000a0b50723e */ /* 0x008fe200048070ff */
[----:B------:R-:W-:Y:S01]  /*311c0*/  VIADD R90, R68, 0x62 ;  /* 0x00000062445a7836 */ /* 0x000fe20000000000 */
[----:B------:R-:W2:Y:S01]  /*311d0*/  LDL.LU R10, [R1+0x188] ;  /* 0x00018800010a7983 */ /* 0x000ea20000300800 */
[----:B------:R-:W0:Y:S03]  /*311e0*/  LDCU UR34, c[0x0][0x39c] ;  /* 0x00007380ff2277ac */ /* 0x000e260008000800 */
[----:B------:R-:W2:Y:S04]  /*311f0*/  LDL.LU R11, [R1+0x18c] ;  /* 0x00018c00010b7983 */ /* 0x000ea80000300800 */
[----:B------:R3:W-:Y:S01]  /*31200*/  @P6 STG.E.U8 desc[UR24][R78.64], R92 ;  /* 0x0000005c4e006986 */ /* 0x0007e2000c101118 */
[----:B------:R-:W-:Y:S01]  /*31210*/  ISETP.LT.AND P6, PT, R69, UR43, !P3 ;  /* 0x0000002b45007c0c */ /* 0x000fe2000dfc1270 */
[----:B------:R-:W0:Y:S02]  /*31220*/  LDCU UR43, c[0x0][0x398] ;  /* 0x00007300ff2b77ac */ /* 0x000e240008000800 */
[----:B------:R1:W-:Y:S01]  /*31230*/  @P5 STG.E.U8 desc[UR24][R76.64], R80 ;  /* 0x000000504c005986 */ /* 0x0003e2000c101118 */
[----:B---3--:R-:W-:-:S05]  /*31240*/  PRMT R92, R92, 0x9910, RZ ;  /* 0x000099105c5c7816 */ /* 0x008fca00000000ff */
[----:B-1----:R-:W-:-:S05]  /*31250*/  IMAD.MOV.U32 R77, RZ, RZ, R92 ;  /* 0x000000ffff4d7224 */ /* 0x002fca00078e005c */
[----:B------:R-:W-:-:S05]  /*31260*/  SHF.R.S32.HI R77, RZ, 0x8, R77 ;  /* 0x00000008ff4d7819 */ /* 0x000fca000001144d */
[----:B------:R1:W-:Y:S02]  /*31270*/  @P6 STG.E.U8 desc[UR24][R74.64], R77 ;  /* 0x0000004d4a006986 */ /* 0x0003e4000c101118 */
[----:B-1----:R-:W-:Y:S02]  /*31280*/  F2FP.SATFINITE.E4M3.F32.PACK_AB_MERGE_C R74, R9, R8, RZ ;  /* 0x00000008094a723e */ /* 0x002fe400048070ff */
[----:B------:R-:W3:Y:S04]  /*31290*/  LDL.LU R8, [R1+0x590] ;  /* 0x0005900001087983 */ /* 0x000ee80000300800 */
[----:B------:R-:W3:Y:S01]  /*312a0*/  LDL.LU R9, [R1+0x594] ;  /* 0x0005940001097983 */ /* 0x000ee20000300800 */
[----:B------:R-:W-:Y:S02]  /*312b0*/  ISETP.GE.AND P4, PT, R90, UR35, PT ;  /* 0x000000235a007c0c */ /* 0x000fe4000bf86270 */
[----:B------:R-:W-:Y:S01]  /*312c0*/  ISETP.LT.AND P3, PT, R70, UR38, !P3 ;  /* 0x0000002646007c0c */ /* 0x000fe2000df61270 */
[----:B------:R-:W1:Y:S01]  /*312d0*/  LDCU UR38, c[0x0][0x398] ;  /* 0x00007300ff2677ac */ /* 0x000e620008000800 */
[----:B----4-:R-:W-:-:S02]  /*312e0*/  ISETP.LT.AND P5, PT, R69, UR40, !P4 ;  /* 0x0000002845007c0c */ /* 0x010fc4000e7a1270 */
[----:B------:R-:W-:Y:S01]  /*312f0*/  PRMT R78, R80, 0x9910, RZ ;  /* 0x00009910504e7816 */ /* 0x000fe200000000ff */
[----:B------:R-:W-:Y:S01]  /*31300*/  VIADD R76, R68, 0x63 ;  /* 0x00000063444c7836 */ /* 0x000fe20000000000 */
[----:B------:R-:W4:Y:S02]  /*31310*/  LDCU UR40, c[0x0][0x398] ;  /* 0x00007300ff2877ac */ /* 0x000f240008000800 */
[----:B------:R-:W-:Y:S02]  /*31320*/  SHF.R.S32.HI R75, RZ, 0x8, R78 ;  /* 0x00000008ff4b7819 */ /* 0x000fe4000001144e */
[----:B------:R-:W-:Y:S01]  /*31330*/  ISETP.GE.AND P6, PT, R76, UR36, PT ;  /* 0x000000244c007c0c */ /* 0x000fe2000bfc6270 */
[----:B------:R-:W-:Y:S01]  /*31340*/  VIADD R79, R68, 0x65 ;  /* 0x00000065444f7836 */ /* 0x000fe20000000000 */
[----:B------:R-:W-:Y:S01]  /*31350*/  ISETP.LT.AND P4, PT, R70, UR41, !P4 ;  /* 0x0000002946007c0c */ /* 0x000fe2000e781270 */
[----:B------:R0:W-:Y:S01]  /*31360*/  @P3 STG.E.U8 desc[UR24][R72.64], R75 ;  /* 0x0000004b48003986 */ /* 0x0001e2000c101118 */
[C---:B------:R-:W-:Y:S01]  /*31370*/  IADD3 R76, P3, PT, R88.reuse, R3, RZ ;  /* 0x00000003584c7210 */ /* 0x040fe20007f7e0ff */
[----:B------:R-:W2:Y:S02]  /*31380*/  LDCU UR41, c[0x0][0x398] ;  /* 0x00007300ff2977ac */ /* 0x000ea40008000800 */
[----:B------:R4:W-:Y:S01]  /*31390*/  @P5 STG.E.U8 desc[UR24][R86.64], R74 ;  /* 0x0000004a56005986 */ /* 0x0009e2000c101118 */
[----:B-1----:R-:W-:Y:S01]  /*313a0*/  ISETP.LT.AND P5, PT, R69, UR38, !P6 ;  /* 0x0000002645007c0c */ /* 0x002fe2000f7a1270 */
[----:B------:R-:W-:Y:S01]  /*313b0*/  IMAD.X R77, R89, 0x1, R71, P3 ;  /* 0x00000001594d7824 */ /* 0x000fe200018e0647 */
[----:B------:R-:W-:Y:S01]  /*313c0*/  F2FP.SATFINITE.E4M3.F32.PACK_AB_MERGE_C R92, R5, R4, RZ ;  /* 0x00000004055c723e */ /* 0x000fe200048070ff */
[----:B------:R-:W-:Y:S01]  /*313d0*/  VIADD R78, R88, UR60 ;  /* 0x0000003c584e7c36 */ /* 0x000fe20008000000 */
[----:B------:R-:W-:Y:S01]  /*313e0*/  F2FP.SATFINITE.E4M3.F32.PACK_AB_MERGE_C R90, R7, R6, RZ ;  /* 0x00000006075a723e */ /* 0x000fe200048070ff */
[----:B------:R-:W1:Y:S01]  /*313f0*/  LDCU UR35, c[0x0][0x39c] ;  /* 0x00007380ff2377ac */ /* 0x000e620008000800 */
[----:B0-----:R-:W-:Y:S01]  /*31400*/  VIADD R72, R68, 0x64 ;  /* 0x0000006444487836 */ /* 0x001fe20000000000 */
[----:B------:R-:W0:Y:S01]  /*31410*/  LDCU UR36, c[0x0][0x39c] ;  /* 0x00007380ff2477ac */ /* 0x000e220008000800 */
[----:B----4-:R-:W-:-:S03]  /*31420*/  PRMT R74, R74, 0x9910, RZ ;  /* 0x000099104a4a7816 */ /* 0x010fc600000000ff */
[----:B------:R-:W-:Y:S01]  /*31430*/  ISETP.GE.AND P3, PT, R72, UR37, PT ;  /* 0x0000002548007c0c */ /* 0x000fe2000bf66270 */
[----:B------:R-:W4:Y:S01]  /*31440*/  LDCU UR37, c[0x0][0x39c] ;  /* 0x00007380ff2577ac */ /* 0x000f220008000800 */
[----:B------:R-:W-:Y:S01]  /*31450*/  IMAD.MOV.U32 R72, RZ, RZ, R74 ;  /* 0x000000ffff487224 */ /* 0x000fe200078e004a */
[----:B------:R-:W0:Y:S04]  /*31460*/  LDCU UR38, c[0x0][0x39c] ;  /* 0x00007380ff2677ac */ /* 0x000e280008000800 */
[----:B------:R-:W-:Y:S02]  /*31470*/  SHF.R.S32.HI R72, RZ, 0x8, R72 ;  /* 0x00000008ff487819 */ /* 0x000fe40000011448 */
[----:B------:R-:W-:Y:S02]  /*31480*/  SHF.R.S32.HI R73, RZ, 0x1f, R78 ;  /* 0x0000001fff497819 */ /* 0x000fe4000001144e */
[----:B--2---:R-:W-:-:S05]  /*31490*/  F2FP.SATFINITE.E4M3.F32.PACK_AB_MERGE_C R80, R11, R10, RZ ;  /* 0x0000000a0b50723e */ /* 0x004fca00048070ff */
[----:B------:R2:W-:Y:S01]  /*314a0*/  @P4 STG.E.U8 desc[UR24][R84.64], R80 ;  /* 0x0000005054004986 */ /* 0x0005e2000c101118 */
[----:B------:R-:W-:-:S03]  /*314b0*/  IADD3 R74, P4, PT, R78, R2, RZ ;  /* 0x000000024e4a7210 */ /* 0x000fc60007f9e0ff */
[----:B------:R0:W-:Y:S02]  /*314c0*/  @P5 STG.E.U8 desc[UR24][R82.64], R72 ;  /* 0x0000004852005986 */ /* 0x0001e4000c101118 */
[----:B------:R-:W-:Y:S01]  /*314d0*/  IMAD.X R75, R73, 0x1, R0, P4 ;  /* 0x00000001494b7824 */ /* 0x000fe200020e0600 */
[----:B------:R-:W-:Y:S01]  /*314e0*/  ISETP.LT.AND P4, PT, R70, UR40, !P6 ;  /* 0x0000002846007c0c */ /* 0x000fe2000f781270 */
[----:B------:R-:W1:Y:S01]  /*314f0*/  LDCU UR40, c[0x0][0x39c] ;  /* 0x00007380ff2877ac */ /* 0x000e620008000800 */
[----:B--2---:R-:W-:Y:S02]  /*31500*/  PRMT R80, R80, 0x9910, RZ ;  /* 0x0000991050507816 */ /* 0x004fe400000000ff */
[----:B0-----:R-:W-:Y:S02]  /*31510*/  IADD3 R72, P5, PT, R78, R3, RZ ;  /* 0x000000034e487210 */ /* 0x001fe40007fbe0ff */
[----:B------:R-:W-:-:S03]  /*31520*/  ISETP.GE.AND P6, PT, R79, UR39, PT ;  /* 0x000000274f007c0c */ /* 0x000fc6000bfc6270 */
[----:B------:R-:W-:Y:S01]  /*31530*/  IMAD.X R73, R73, 0x1, R71, P5 ;  /* 0x0000000149497824 */ /* 0x000fe200028e0647 */
[----:B------:R-:W-:Y:S01]  /*31540*/  ISETP.LT.AND P5, PT, R69, UR41, !P3 ;  /* 0x0000002945007c0c */ /* 0x000fe2000dfa1270 */
[----:B------:R-:W-:Y:S01]  /*31550*/  IMAD.MOV.U32 R79, RZ, RZ, R80 ;  /* 0x000000ffff4f7224 */ /* 0x000fe200078e0050 */
[----:B------:R-:W-:Y:S01]  /*31560*/  ISETP.LT.AND P3, PT, R70, UR43, !P3 ;  /* 0x0000002b46007c0c */ /* 0x000fe2000df61270 */
[----:B------:R-:W0:Y:S03]  /*31570*/  LDCU UR43, c[0x0][0x398] ;  /* 0x00007300ff2b77ac */ /* 0x000e260008000800 */
[----:B------:R-:W-:Y:S01]  /*31580*/  SHF.R.S32.HI R79, RZ, 0x8, R79 ;  /* 0x00000008ff4f7819 */ /* 0x000fe2000001144f */
[----:B------:R-:W2:Y:S04]  /*31590*/  LDCU UR39, c[0x0][0x39c] ;  /* 0x00007380ff2777ac */ /* 0x000ea80008000800 */
[----:B------:R-:W-:Y:S01]  /*315a0*/  @P4 STG.E.U8 desc[UR24][R76.64], R79 ;  /* 0x0000004f4c004986 */ /* 0x000fe2000c101118 */
[----:B------:R-:W0:Y:S01]  /*315b0*/  LDCU UR41, c[0x0][0x39c] ;  /* 0x00007380ff2977ac */ /* 0x000e220008000800 */
[----:B---3--:R-:W-:-:S05]  /*315c0*/  F2FP.SATFINITE.E4M3.F32.PACK_AB_MERGE_C R87, R9, R8, RZ ;  /* 0x000000080957723e */ /* 0x008fca00048070ff */
[----:B------:R3:W-:Y:S04]  /*315d0*/  @P5 STG.E.U8 desc[UR24][R74.64], R87 ;  /* 0x000000574a005986 */ /* 0x0007e8000c101118 */
[----:B------:R0:W-:Y:S01]  /*315e0*/  @P3 STG.E.U8 desc[UR24][R72.64], R92 ;  /* 0x0000005c48003986 */ /* 0x0001e2000c101118 */
[----:B---3--:R-:W-:-:S04]  /*315f0*/  VIADD R74, R78, UR60 ;  /* 0x0000003c4e4a7c36 */ /* 0x008fc80008000000 */
[C---:B0-----:R-:W-:Y:S01]  /*31600*/  VIADD R72, R74.reuse, UR60 ;  /* 0x0000003c4a487c36 */ /* 0x041fe20008000000 */
[----:B------:R-:W-:Y:S02]  /*31610*/  SHF.R.S32.HI R75, RZ, 0x1f, R74 ;  /* 0x0000001fff4b7819 */ /* 0x000fe4000001144a */
[CC--:B------:R-:W-:Y:S02]  /*31620*/  IADD3 R64, P4, PT, R74.reuse, R3.reuse, RZ ;  /* 0x000000034a407210 */ /* 0x0c0fe40007f9e0ff */
[-C--:B------:R-:W-:Y:S01]  /*31630*/  IADD3 R88, P3, PT, R74, R2.reuse, RZ ;  /* 0x000000024a587210 */ /* 0x080fe20007f7e0ff */
[C---:B------:R-:W-:Y:S01]  /*31640*/  VIADD R73, R72.reuse, UR60 ;  /* 0x0000003c48497c36 */ /* 0x040fe20008000000 */
[----:B------:R-:W-:Y:S01]  /*31650*/  SHF.R.S32.HI R76, RZ, 0x1f, R72 ;  /* 0x0000001fff4c7819 */ /* 0x000fe20000011448 */
[C---:B------:R-:W-:Y:S01]  /*31660*/  IMAD.X R65, R75.reuse, 0x1, R71, P4 ;  /* 0x000000014b417824 */ /* 0x040fe200020e0647 */
[CC--:B------:R-:W-:Y:S01]  /*31670*/  IADD3 R82, P4, PT, R72.reuse, R3.reuse, RZ ;  /* 0x0000000348527210 */ /* 0x0c0fe20007f9e0ff */
[--C-:B------:R-:W-:Y:S01]  /*31680*/  IMAD.X R89, R75, 0x1, R0.reuse, P3 ;  /* 0x000000014b597824 */ /* 0x100fe200018e0600 */
[-C--:B------:R-:W-:Y:S01]  /*31690*/  IADD3 R66, P3, PT, R72, R2.reuse, RZ ;  /* 0x0000000248427210 */ /* 0x080fe20007f7e0ff */
[C---:B------:R-:W-:Y:S01]  /*316a0*/  VIADD R72, R73.reuse, UR60 ;  /* 0x0000003c49487c36 */ /* 0x040fe20008000000 */
[----:B------:R-:W-:Y:S01]  /*316b0*/  SHF.R.S32.HI R74, RZ, 0x1f, R73 ;  /* 0x0000001fff4a7819 */ /* 0x000fe20000011449 */
[C-C-:B------:R-:W-:Y:S01]  /*316c0*/  IMAD.X R83, R76.reuse, 0x1, R71.reuse, P4 ;  /* 0x000000014c537824 */ /* 0x140fe200020e0647 */
[CC--:B------:R-:W-:Y:S01]  /*316d0*/  IADD3 R60, P4, PT, R73.reuse, R3.reuse, RZ ;  /* 0x00000003493c7210 */ /* 0x0c0fe20007f9e0ff */
[----:B------:R-:W-:Y:S01]  /*316e0*/  IMAD.X R67, R76, 0x1, R0, P3 ;  /* 0x000000014c437824 */ /* 0x000fe200018e0600 */
[-C--:B------:R-:W-:Y:S01]  /*316f0*/  IADD3 R84, P3, PT, R73, R2.reuse, RZ ;  /* 0x0000000249547210 */ /* 0x080fe20007f7e0ff */
[----:B------:R-:W-:Y:S01]  /*31700*/  VIADD R73, R72, UR60 ;  /* 0x0000003c48497c36 */ /* 0x000fe20008000000 */
[----:B------:R-:W-:Y:S01]  /*31710*/  SHF.R.S32.HI R75, RZ, 0x1f, R72 ;  /* 0x0000001fff4b7819 */ /* 0x000fe20000011448 */
[----:B------:R-:W-:Y:S01]  /*31720*/  IMAD.X R61, R74, 0x1, R71, P4 ;  /* 0x000000014a3d7824 */ /* 0x000fe200020e0647 */
[----:B------:R-:W-:Y:S01]  /*31730*/  IADD3 R62, P4, PT, R72, R3, RZ ;  /* 0x00000003483e7210 */ /* 0x000fe20007f9e0ff */
[----:B------:R-:W-:Y:S01]  /*31740*/  IMAD.X R85, R74, 0x1, R0, P3 ;  /* 0x000000014a557824 */ /* 0x000fe200018e0600 */
[----:B------:R-:W-:-:S02]  /*31750*/  IADD3 R58, P3, PT, R72, R2, RZ ;  /* 0x00000002483a7210 */ /* 0x000fc40007f7e0ff */
[----:B------:R-:W-:Y:S01]  /*31760*/  SHF.R.S32.HI R74, RZ, 0x1f, R73 ;  /* 0x0000001fff4a7819 */ /* 0x000fe20000011449 */
[--C-:B------:R-:W-:Y:S01]  /*31770*/  IMAD.X R63, R75, 0x1, R71.reuse, P4 ;  /* 0x000000014b3f7824 */ /* 0x100fe200020e0647 */
[----:B------:R-:W-:Y:S01]  /*31780*/  IADD3 R4, P4, PT, R73, R3, RZ ;  /* 0x0000000349047210 */ /* 0x000fe20007f9e0ff */
[--C-:B------:R-:W-:Y:S01]  /*31790*/  IMAD.X R59, R75, 0x1, R0.reuse, P3 ;  /* 0x000000014b3b7824 */ /* 0x100fe200018e0600 */
[C---:B------:R-:W-:Y:S01]  /*317a0*/  IADD3 R6, P3, PT, R73.reuse, R2, RZ ;  /* 0x0000000249067210 */ /* 0x040fe20007f7e0ff */
[----:B------:R-:W-:Y:S02]  /*317b0*/  VIADD R72, R73, UR60 ;  /* 0x0000003c49487c36 */ /* 0x000fe40008000000 */
[C---:B------:R-:W-:Y:S02]  /*317c0*/  IMAD.X R5, R74.reuse, 0x1, R71, P4 ;  /* 0x000000014a057824 */ /* 0x040fe400020e0647 */
[----:B------:R-:W-:Y:S01]  /*317d0*/  IMAD.X R7, R74, 0x1, R0, P3 ;  /* 0x000000014a077824 */ /* 0x000fe200018e0600 */
[----:B------:R-:W-:-:S02]  /*317e0*/  SHF.R.S32.HI R75, RZ, 0x1f, R72 ;  /* 0x0000001fff4b7819 */ /* 0x000fc40000011448 */
[----:B------:R0:W-:Y:S01]  /*317f0*/  STL.64 [R1+0xcb0], R4 ;  /* 0x000cb00401007387 */ /* 0x0001e20000100a00 */
[C---:B------:R-:W-:Y:S01]  /*31800*/  IADD3 R78, P4, PT, R72.reuse, R3, RZ ;  /* 0x00000003484e7210 */ /* 0x040fe20007f9e0ff */
[C---:B------:R-:W-:Y:S01]  /*31810*/  VIADD R73, R72.reuse, UR60 ;  /* 0x0000003c48497c36 */ /* 0x040fe20008000000 */
[----:B0-----:R-:W-:Y:S01]  /*31820*/  IADD3 R4, P3, PT, R72, R2, RZ ;  /* 0x0000000248047210 */ /* 0x001fe20007f7e0ff */
[----:B------:R-:W-:Y:S04]  /*31830*/  STL.64 [R1+0xcb8], R6 ;  /* 0x000cb80601007387 */ /* 0x000fe80000100a00 */
[C---:B------:R-:W-:Y:S01]  /*31840*/  IMAD.X R5, R75.reuse, 0x1, R0, P3 ;  /* 0x000000014b057824 */ /* 0x040fe200018e0600 */
[----:B------:R-:W-:Y:S01]  /*31850*/  SHF.R.S32.HI R74, RZ, 0x1f, R73 ;  /* 0x0000001fff4a7819 */ /* 0x000fe20000011449 */
[----:B------:R-:W-:-:S03]  /*31860*/  IMAD.X R79, R75, 0x1, R71, P4 ;  /* 0x000000014b4f7824 */ /* 0x000fc600020e0647 */
[----:B------:R0:W-:Y:S01]  /*31870*/  STL.64 [R1+0xca8], R4 ;  /* 0x000ca80401007387 */ /* 0x0001e20000100a00 */
[C---:B------:R-:W-:Y:S01]  /*31880*/  IADD3 R80, P3, PT, R73.reuse, R2, RZ ;  /* 0x0000000249507210 */ /* 0x040fe20007f7e0ff */
[C---:B------:R-:W-:Y:S01]  /*31890*/  VIADD R72, R73.reuse, UR60 ;  /* 0x0000003c49487c36 */ /* 0x040fe20008000000 */
[----:B0-----:R-:W-:-:S03]  /*318a0*/  IADD3 R4, P4, PT, R73, R3, RZ ;  /* 0x0000000349047210 */ /* 0x001fc60007f9e0ff */
[C---:B------:R-:W-:Y:S02]  /*318b0*/  IMAD.X R81, R74.reuse, 0x1, R0, P3 ;  /* 0x000000014a517824 */ /* 0x040fe400018e0600 */
[----:B------:R-:W-:Y:S01]  /*318c0*/  IMAD.X R5, R74, 0x1, R71, P4 ;  /* 0x000000014a057824 */ /* 0x000fe200020e0647 */
[----:B------:R-:W-:Y:S02]  /*318d0*/  SHF.R.S32.HI R75, RZ, 0x1f, R72 ;  /* 0x0000001fff4b7819 */ /* 0x000fe40000011448 */
        /* <DEDUP_REMOVED lines=14> */
[----:B------:R-:W-:-:S03]  /*319c0*/  IMAD.X R7, R74, 0x1, R0, P3 ;  /* 0x000000014a077824 */ /* 0x000fc600018e0600 */
[----:B------:R0:W-:Y:S01]  /*319d0*/  STL.64 [R1+0xc80], R4 ;  /* 0x000c800401007387 */ /* 0x0001e20000100a00 */
[C---:B------:R-:W-:Y:S01]  /*319e0*/  VIADD R73, R72.reuse, UR60 ;  /* 0x0000003c48497c36 */ /* 0x040fe20008000000 */
[C---:B------:R-:W-:Y:S02]  /*319f0*/  IADD3 R76, P4, PT, R72.reuse, R3, RZ ;  /* 0x00000003484c7210 */ /* 0x040fe40007f9e0ff */
[----:B0-----:R-:W-:Y:S01]  /*31a00*/  IADD3 R4, P3, PT, R72, R2, RZ ;  /* 0x0000000248047210 */ /* 0x001fe20007f7e0ff */
[----:B------:R0:W-:Y:S04]  /*31a10*/  STL.64 [R1+0xc88], R6 ;  /* 0x000c880601007387 */ /* 0x0001e80000100a00 */
[C---:B------:R-:W-:Y:S01]  /*31a20*/  IMAD.X R5, R75.reuse, 0x1, R0, P3 ;  /* 0x000000014b057824 */ /* 0x040fe200018e0600 */
[----:B------:R-:W-:Y:S01]  /*31a30*/  SHF.R.S32.HI R74, RZ, 0x1f, R73 ;  /* 0x0000001fff4a7819 */ /* 0x000fe20000011449 */
[----:B------:R-:W-:-:S03]  /*31a40*/  IMAD.X R77, R75, 0x1, R71, P4 ;  /* 0x000000014b4d7824 */ /* 0x000fc600020e0647 */
        /* <DEDUP_REMOVED lines=634> */
[C---:B------:R-:W-:Y:S01]  /*341f0*/  VIADD R73, R72.reuse, UR60 ;  /* 0x0000003c48497c36 */ /* 0x040fe20008000000 */
[----:B---3--:R-:W-:-:S03]  /*34200*/  IADD3 R4, P4, PT, R72, R3, RZ ;  /* 0x0000000348047210 */ /* 0x008fc60007f9e0ff */
[C---:B------:R-:W-:Y:S02]  /*34210*/  IMAD.X R7, R75.reuse, 0x1, R0, P3 ;  /* 0x000000014b077824 */ /* 0x040fe400018e0600 */
[----:B------:R-:W-:Y:S01]  /*34220*/  IMAD.X R5, R75, 0x1, R71, P4 ;  /* 0x000000014b057824 */ /* 0x000fe200020e0647 */
[----:B------:R-:W-:-:S04]  /*34230*/  SHF.R.S32.HI R74, RZ, 0x1f, R73 ;  /* 0x0000001fff4a7819 */ /* 0x000fc80000011449 */
[----:B------:R0:W-:Y:S04]  /*34240*/  STL.64 [R1+0x570], R4 ;  /* 0x0005700401007387 */ /* 0x0001e80000100a00 */
[----:B------:R3:W-:Y:S01]  /*34250*/  STL.64 [R1+0x578], R6 ;  /* 0x0005780601007387 */ /* 0x0007e20000100a00 */
[C---:B------:R-:W-:Y:S01]  /*34260*/  VIADD R72, R73.reuse, UR60 ;  /* 0x0000003c49487c36 */ /* 0x040fe20008000000 */
[C---:B0-----:R-:W-:Y:S02]  /*34270*/  IADD3 R4, P3, PT, R73.reuse, R2, RZ ;  /* 0x0000000249047210 */ /* 0x041fe40007f7e0ff */
[----:B---3--:R-:W-:-:S03]  /*34280*/  IADD3 R6, P4, PT, R73, R3, RZ ;  /* 0x0000000349067210 */ /* 0x008fc60007f9e0ff */
[C---:B------:R-:W-:Y:S02]  /*34290*/  IMAD.X R5, R74.reuse, 0x1, R0, P3 ;  /* 0x000000014a057824 */ /* 0x040fe400018e0600 */
[----:B------:R-:W-:-:S03]  /*342a0*/  IMAD.X R7, R74, 0x1, R71, P4 ;  /* 0x000000014a077824 */ /* 0x000fc600020e0647 */
[----:B------:R0:W-:Y:S01]  /*342b0*/  STL.64 [R1+0xe10], R4 ;  /* 0x000e100401007387 */ /* 0x0001e20000100a00 */
[----:B------:R-:W-:-:S03]  /*342c0*/  SHF.R.S32.HI R75, RZ, 0x1f, R72 ;  /* 0x0000001fff4b7819 */ /* 0x000fc60000011448 */
[----:B------:R3:W-:Y:S01]  /*342d0*/  STL.64 [R1+0x560], R6 ;  /* 0x0005600601007387 */ /* 0x0007e20000100a00 */
[C---:B------:R-:W-:Y:S01]  /*342e0*/  VIADD R73, R72.reuse, UR60 ;  /* 0x0000003c48497c36 */ /* 0x040fe20008000000 */
[C---:B0-----:R-:W-:Y:S02]  /*342f0*/  IADD3 R4, P4, PT, R72.reuse, R3, RZ ;  /* 0x0000000348047210 */ /* 0x041fe40007f9e0ff */
        /* <DEDUP_REMOVED lines=17> */
[C-C-:B------:R-:W-:Y:S02]  /*34410*/  IMAD.X R7, R75.reuse, 0x1, R0.reuse, P3 ;  /* 0x000000014b077824 */ /* 0x140fe400018e0600 */
[----:B------:R-:W-:Y:S01]  /*34420*/  IMAD.X R5, R75, 0x1, R71, P4 ;  /* 0x000000014b057824 */ /* 0x000fe200020e0647 */
[----:B------:R-:W-:Y:S02]  /*34430*/  SHF.R.S32.HI R74, RZ, 0x1f, R73 ;  /* 0x0000001fff4a7819 */ /* 0x000fe40000011449 */
[C---:B------:R-:W-:Y:S02]  /*34440*/  IADD3 R8, P3, PT, R73.reuse, R2, RZ ;  /* 0x0000000249087210 */ /* 0x040fe40007f7e0ff */
[----:B------:R0:W-:Y:S01]  /*34450*/  STL.64 [R1+0x530], R4 ;  /* 0x0005300401007387 */ /* 0x0001e20000100a00 */
[C---:B------:R-:W-:Y:S02]  /*34460*/  VIADD R72, R73.reuse, UR60 ;  /* 0x0000003c49487c36 */ /* 0x040fe40008000000 */
[----:B------:R-:W-:Y:S01]  /*34470*/  IMAD.X R9, R74, 0x1, R0, P3 ;  /* 0x000000014a097824 */ /* 0x000fe200018e0600 */
[----:B------:R3:W-:Y:S01]  /*34480*/  STL.64 [R1+0x538], R6 ;  /* 0x0005380601007387 */ /* 0x0007e20000100a00 */
[----:B0-----:R-:W-:-:S03]  /*34490*/  IADD3 R4, P4, PT, R73, R3, RZ ;  /* 0x0000000349047210 */ /* 0x001fc60007f9e0ff */
[----:B------:R-:W-:Y:S02]  /*344a0*/  STL.64 [R1+0xdf8], R8 ;  /* 0x000df80801007387 */ /* 0x000fe40000100a00 */
[----:B------:R-:W-:Y:S01]  /*344b0*/  IMAD.X R5, R74, 0x1, R71, P4 ;  /* 0x000000014a057824 */ /* 0x000fe200020e0647 */
[----:B------:R-:W-:-:S04]  /*344c0*/  SHF.R.S32.HI R75, RZ, 0x1f, R72 ;  /* 0x0000001fff4b7819 */ /* 0x000fc80000011448 */
[----:B------:R0:W-:Y:S01]  /*344d0*/  STL.64 [R1+0x510], R4 ;  /* 0x0005100401007387 */ /* 0x0001e20000100a00 */
[C---:B---3--:R-:W-:Y:S01]  /*344e0*/  IADD3 R6, P3, PT, R72.reuse, R2, RZ ;  /* 0x0000000248067210 */ /* 0x048fe20007f7e0ff */
[C---:B------:R-:W-:Y:S01]  /*344f0*/  VIADD R73, R72.reuse, UR60 ;  /* 0x0000003c48497c36 */ /* 0x040fe20008000000 */
[----:B0-----:R-:W-:-:S03]  /*34500*/  IADD3 R4, P4, PT, R72, R3, RZ ;  /* 0x0000000348047210 */ /* 0x001fc60007f9e0ff */
        /* <DEDUP_REMOVED lines=109> */
[C---:B------:R-:W-:Y:S01]  /*34be0*/  VIADD R73, R72.reuse, UR60 ;  /* 0x0000003c48497c36 */ /* 0x040fe20008000000 */
[C---:B---3--:R-:W-:Y:S02]  /*34bf0*/  IADD3 R6, P3, PT, R72.reuse, R2, RZ ;  /* 0x0000000248067210 */ /* 0x048fe40007f7e0ff */
[----:B0-----:R-:W-:-:S05]  /*34c00*/  IADD3 R4, P4, PT, R72, R3, RZ ;  /* 0x0000000348047210 */ /* 0x001fca0007f9e0ff */
[----:B------:R-:W-:Y:S01]  /*34c10*/  IMAD.X R5, R75, 0x1, R71, P4 ;  /* 0x000000014b057824 */ /* 0x000fe200020e0647 */
[----:B------:R-:W-:-:S04]  /*34c20*/  SHF.R.S32.HI R74, RZ, 0x1f, R73 ;  /* 0x0000001fff4a7819 */ /* 0x000fc80000011449 */
[----:B------:R0:W-:Y:S01]  /*34c30*/  STL.64 [R1+0x160], R4 ;  /* 0x0001600401007387 */ /* 0x0001e20000100a00 */
[----:B------:R-:W-:Y:S02]  /*34c40*/  IMAD.X R7, R75, 0x1, R0, P3 ;  /* 0x000000014b077824 */ /* 0x000fe400018e0600 */
[C---:B------:R-:W-:Y:S01]  /*34c50*/  VIADD R72, R73.reuse, UR60 ;  /* 0x0000003c49487c36 */ /* 0x040fe20008000000 */
[----:B0-----:R-:W-:Y:S02]  /*34c60*/  IADD3 R4, P4, PT, R73, R3, RZ ;  /* 0x0000000349047210 */ /* 0x001fe40007f9e0ff */
[----:B------:R-:W-:Y:S03]  /*34c70*/  STL.64 [R1+0x200], R6 ;  /* 0x0002000601007387 */ /* 0x000fe60000100a00 */
[----:B------:R-:W-:Y:S01]  /*34c80*/  IMAD.X R5, R74, 0x1, R71, P4 ;  /* 0x000000014a057824 */ /* 0x000fe200020e0647 */
[----:B------:R-:W-:-:S04]  /*34c90*/  SHF.R.S32.HI R75, RZ, 0x1f, R72 ;  /* 0x0000001fff4b7819 */ /* 0x000fc80000011448 */
[----:B------:R0:W-:Y:S01]  /*34ca0*/  STL.64 [R1+0x150], R4 ;  /* 0x0001500401007387 */ /* 0x0001e20000100a00 */
[----:B------:R-:W-:Y:S01]  /*34cb0*/  IADD3 R24, P3, PT, R73, R2, RZ ;  /* 0x0000000249187210 */ /* 0x000fe20007f7e0ff */
[C---:B------:R-:W-:Y:S01]  /*34cc0*/  VIADD R73, R72.reuse, UR60 ;  /* 0x0000003c48497c36 */ /* 0x040fe20008000000 */
[----:B0-----:R-:W-:-:S03]  /*34cd0*/  IADD3 R4, P4, PT, R72, R3, RZ ;  /* 0x0000000348047210 */ /* 0x001fc60007f9e0ff */
[--C-:B------:R-:W-:Y:S02]  /*34ce0*/  IMAD.X R25, R74, 0x1, R0.reuse, P3 ;  /* 0x000000014a197824 */ /* 0x100fe400018e0600 */
[C---:B------:R-:W-:Y:S01]  /*34cf0*/  IMAD.X R5, R75.reuse, 0x1, R71, P4 ;  /* 0x000000014b057824 */ /* 0x040fe200020e0647 */
[----:B------:R-:W-:Y:S02]  /*34d00*/  IADD3 R6, P3, PT, R72, R2, RZ ;  /* 0x0000000248067210 */ /* 0x000fe40007f7e0ff */
[----:B------:R-:W-:Y:S02]  /*34d10*/  SHF.R.S32.HI R74, RZ, 0x1f, R73 ;  /* 0x0000001fff4a7819 */ /* 0x000fe40000011449 */
[----:B------:R0:W-:Y:S01]  /*34d20*/  STL.64 [R1+0x148], R4 ;  /* 0x0001480401007387 */ /* 0x0001e20000100a00 */
[----:B------:R-:W-:Y:S02]  /*34d30*/  IMAD.X R7, R75, 0x1, R0, P3 ;  /* 0x000000014b077824 */ /* 0x000fe400018e0600 */
[C---:B------:R-:W-:Y:S01]  /*34d40*/  VIADD R72, R73.reuse, UR60 ;  /* 0x0000003c49487c36 */ /* 0x040fe20008000000 */
[----:B0-----:R-:W-:-:S02]  /*34d50*/  IADD3 R4, P4, PT, R73, R3, RZ ;  /* 0x0000000349047210 */ /* 0x001fc40007f9e0ff */
        /* <DEDUP_REMOVED lines=174> */
[-C--:B------:R-:W-:Y:S02]  /*35840*/  IADD3 R6, P3, PT, R72, R2.reuse, RZ ;  /* 0x0000000248067210 */ /* 0x080fe40007f7e0ff */
[----:B------:R-:W-:Y:S02]  /*35850*/  SHF.R.S32.HI R74, RZ, 0x1f, R73 ;  /* 0x0000001fff4a7819 */ /* 0x000fe40000011449 */
[----:B------:R0:W-:Y:S01]  /*35860*/  STL.64 [R1+0x8d0], R4 ;  /* 0x0008d00401007387 */ /* 0x0001e20000100a00 */
[----:B------:R-:W-:Y:S01]  /*35870*/  IMAD.X R7, R75, 0x1, R0, P3 ;  /* 0x000000014b077824 */ /* 0x000fe200018e0600 */
[C---:B------:R-:W-:Y:S01]  /*35880*/  IADD3 R50, P3, PT, R73.reuse, R2, RZ ;  /* 0x0000000249327210 */ /* 0x040fe20007f7e0ff */
[C---:B------:R-:W-:Y:S01]  /*35890*/  VIADD R72, R73.reuse, UR60 ;  /* 0x0000003c49487c36 */ /* 0x040fe20008000000 */
[----:B0-----:R-:W-:-:S02]  /*358a0*/  IADD3 R4, P4, PT, R73, R3, RZ ;  /* 0x0000000349047210 */ /* 0x001fc40007f9e0ff */
[----:B------:R-:W-:Y:S03]  /*358b0*/  STL.64 [R1+0x8d8], R6 ;  /* 0x0008d80601007387 */ /* 0x000fe60000100a00 */
[C---:B------:R-:W-:Y:S01]  /*358c0*/  IMAD.X R5, R74.reuse, 0x1, R71, P4 ;  /* 0x000000014a057824 */ /* 0x040fe200020e0647 */
[----:B------:R-:W-:Y:S01]  /*358d0*/  SHF.R.S32.HI R75, RZ, 0x1f, R72 ;  /* 0x0000001fff4b7819 */ /* 0x000fe20000011448 */
[----:B------:R-:W-:-:S03]  /*358e0*/  IMAD.X R51, R74, 0x1, R0, P3 ;  /* 0x000000014a337824 */ /* 0x000fc600018e0600 */
[----:B------:R0:W-:Y:S01]  /*358f0*/  STL.64 [R1+0x920], R4 ;  /* 0x0009200401007387 */ /* 0x0001e20000100a00 */
[C---:B------:R-:W-:Y:S01]  /*35900*/  VIADD R73, R72.reuse, UR60 ;  /* 0x0000003c48497c36 */ /* 0x040fe20008000000 */
[C---:B------:R-:W-:Y:S02]  /*35910*/  IADD3 R52, P4, PT, R72.reuse, R3, RZ ;  /* 0x0000000348347210 */ /* 0x040fe40007f9e0ff */
[----:B0-----:R-:W-:-:S05]  /*35920*/  IADD3 R4, P3, PT, R72, R2, RZ ;  /* 0x0000000248047210 */ /* 0x001fca0007f7e0ff */
[C-C-:B------:R-:W-:Y:S01]  /*35930*/  IMAD.X R5, R75.reuse, 0x1, R0.reuse, P3 ;  /* 0x000000014b057824 */ /* 0x140fe200018e0600 */
[----:B------:R-:W-:Y:S01]  /*35940*/  SHF.R.S32.HI R74, RZ, 0x1f, R73 ;  /* 0x0000001fff4a7819 */ /* 0x000fe20000011449 */
[----:B------:R-:W-:Y:S01]  /*35950*/  IMAD.X R53, R75, 0x1, R71, P4 ;  /* 0x000000014b357824 */ /* 0x000fe200020e0647 */
[C---:B------:R-:W-:Y:S02]  /*35960*/  IADD3 R6, P3, PT, R73.reuse, R2, RZ ;  /* 0x0000000249067210 */ /* 0x040fe40007f7e0ff */
[----:B------:R0:W-:Y:S01]  /*35970*/  STL.64 [R1+0x940], R4 ;  /* 0x0009400401007387 */ /* 0x0001e20000100a00 */
[C---:B------:R-:W-:Y:S02]  /*35980*/  VIADD R72, R73.reuse, UR60 ;  /* 0x0000003c49487c36 */ /* 0x040fe40008000000 */
[----:B------:R-:W-:Y:S01]  /*35990*/  IMAD.X R7, R74, 0x1, R0, P3 ;  /* 0x000000014a077824 */ /* 0x000fe200018e0600 */
[----:B0-----:R-:W-:-:S04]  /*359a0*/  IADD3 R4, P4, PT, R73, R3, RZ ;  /* 0x0000000349047210 */ /* 0x001fc80007f9e0ff */
[----:B------:R-:W-:Y:S01]  /*359b0*/  STL.64 [R1+0x968], R6 ;  /* 0x0009680601007387 */ /* 0x000fe20000100a00 */
[----:B------:R-:W-:Y:S01]  /*359c0*/  IMAD.X R5, R74, 0x1, R71, P4 ;  /* 0x000000014a057824 */ /* 0x000fe200020e0647 */
[----:B------:R-:W-:-:S04]  /*359d0*/  SHF.R.S32.HI R75, RZ, 0x1f, R72 ;  /* 0x0000001fff4b7819 */ /* 0x000fc80000011448 */
[----:B------:R0:W-:Y:S01]  /*359e0*/  STL.64 [R1+0x990], R4 ;  /* 0x0009900401007387 */ /* 0x0001e20000100a00 */
[C---:B------:R-:W-:Y:S01]  /*359f0*/  VIADD R73, R72.reuse, UR60 ;  /* 0x0000003c48497c36 */ /* 0x040fe20008000000 */
[----:B0-----:R-:W-:-:S05]  /*35a00*/  IADD3 R4, P4, PT, R72, R3, RZ ;  /* 0x0000000348047210 */ /* 0x001fca0007f9e0ff */
[C---:B------:R-:W-:Y:S01]  /*35a10*/  IMAD.X R5, R75.reuse, 0x1, R71, P4 ;  /* 0x000000014b057824 */ /* 0x040fe200020e0647 */
[-C--:B------:R-:W-:Y:S02]  /*35a20*/  IADD3 R6, P3, PT, R72, R2.reuse, RZ ;  /* 0x0000000248067210 */ /* 0x080fe40007f7e0ff */
[----:B------:R-:W-:Y:S02]  /*35a30*/  SHF.R.S32.HI R74, RZ, 0x1f, R73 ;  /* 0x0000001fff4a7819 */ /* 0x000fe40000011449 */
[----:B------:R0:W-:Y:S01]  /*35a40*/  STL.64 [R1+0x9b0], R4 ;  /* 0x0009b00401007387 */ /* 0x0001e20000100a00 */
[----:B------:R-:W-:Y:S02]  /*35a50*/  IMAD.X R7, R75, 0x1, R0, P3 ;  /* 0x000000014b077824 */ /* 0x000fe400018e0600 */
[C---:B------:R-:W-:Y:S01]  /*35a60*/  VIADD R72, R73.reuse, UR60 ;  /* 0x0000003c49487c36 */ /* 0x040fe20008000000 */
[C---:B0-----:R-:W-:Y:S02]  /*35a70*/  IADD3 R4, P4, PT, R73.reuse, R3, RZ ;  /* 0x0000000349047210 */ /* 0x041fe40007f9e0ff */
[----:B------:R0:W-:Y:S03]  /*35a80*/  STL.64 [R1+0x9b8], R6 ;  /* 0x0009b80601007387 */ /* 0x0001e60000100a00 */
[----:B------:R-:W-:Y:S01]  /*35a90*/  IMAD.X R5, R74, 0x1, R71, P4 ;  /* 0x000000014a057824 */ /* 0x000fe200020e0647 */
[----:B------:R-:W-:-:S02]  /*35aa0*/  IADD3 R54, P3, PT, R73, R2, RZ ;  /* 0x0000000249367210 */ /* 0x000fc40007f7e0ff */
[----:B------:R-:W-:Y:S02]  /*35ab0*/  SHF.R.S32.HI R75, RZ, 0x1f, R72 ;  /* 0x0000001fff4b7819 */ /* 0x000fe40000011448 */
[----:B------:R3:W-:Y:S01]  /*35ac0*/  STL.64 [R1+0x950], R4 ;  /* 0x0009500401007387 */ /* 0x0007e20000100a00 */
[----:B------:R-:W-:Y:S01]  /*35ad0*/  IMAD.X R55, R74, 0x1, R0, P3 ;  /* 0x000000014a377824 */ /* 0x000fe200018e0600 */
[C---:B0-----:R-:W-:Y:S01]  /*35ae0*/  IADD3 R6, P3, PT, R72.reuse, R2, RZ ;  /* 0x0000000248067210 */ /* 0x041fe20007f7e0ff */
[C---:B------:R-:W-:Y:S01]  /*35af0*/  VIADD R73, R72.reuse, UR60 ;  /* 0x0000003c48497c36 */ /* 0x040fe20008000000 */
[----:B---3--:R-:W-:-:S05]  /*35b00*/  IADD3 R4, P4, PT, R72, R3, RZ ;  /* 0x0000000348047210 */ /* 0x008fca0007f9e0ff */
[C---:B------:R-:W-:Y:S01]  /*35b10*/  IMAD.X R5, R75.reuse, 0x1, R71, P4 ;  /* 0x000000014b057824 */ /* 0x040fe200020e0647 */
[----:B------:R-:W-:Y:S01]  /*35b20*/  SHF.R.S32.HI R74, RZ, 0x1f, R73 ;  /* 0x0000001fff4a7819 */ /* 0x000fe20000011449 */
[----:B------:R-:W-:-:S03]  /*35b30*/  IMAD.X R7, R75, 0x1, R0, P3 ;  /* 0x000000014b077824 */ /* 0x000fc600018e0600 */
        /* <DEDUP_REMOVED lines=9> */
[C---:B------:R-:W-:Y:S01]  /*35bd0*/  VIADD R73, R72.reuse, UR60 ;  /* 0x0000003c48497c36 */ /* 0x040fe20008000000 */
[C---:B------:R-:W-:Y:S02]  /*35be0*/  IADD3 R10, P3, PT, R72.reuse, R2, RZ ;  /* 0x00000002480a7210 */ /* 0x040fe40007f7e0ff */
[----:B0-----:R-:W-:-:S05]  /*35bf0*/  IADD3 R4, P4, PT, R72, R3, RZ ;  /* 0x0000000348047210 */ /* 0x001fca0007f9e0ff */
[----:B------:R-:W-:Y:S01]  /*35c00*/  IMAD.X R5, R75, 0x1, R71, P4 ;  /* 0x000000014b057824 */ /* 0x000fe200020e0647 */
[----:B------:R-:W-:-:S04]  /*35c10*/  SHF.R.S32.HI R86, RZ, 0x1f, R73 ;  /* 0x0000001fff567819 */ /* 0x000fc80000011449 */
[----:B------:R0:W-:Y:S01]  /*35c20*/  STL.64 [R1+0x7a0], R4 ;  /* 0x0007a00401007387 */ /* 0x0001e20000100a00 */
[----:B------:R-:W-:Y:S02]  /*35c30*/  IMAD.X R11, R75, 0x1, R0, P3 ;  /* 0x000000014b0b7824 */ /* 0x000fe400018e0600 */
[----:B------:R-:W-:Y:S01]  /*35c40*/  IMAD.MOV.U32 R6, RZ, RZ, R58 ;  /* 0x000000ffff067224 */ /* 0x000fe200078e003a */
[C---:B------:R-:W-:Y:S01]  /*35c50*/  IADD3 R58, P3, PT, R73.reuse, R2, RZ ;  /* 0x00000002493a7210 */ /* 0x040fe20007f7e0ff */
[C---:B------:R-:W-:Y:S01]  /*35c60*/  VIADD R72, R73.reuse, UR60 ;  /* 0x0000003c49487c36 */ /* 0x040fe20008000000 */
[----:B0-----:R-:W-:Y:S01]  /*35c70*/  IADD3 R4, P4, PT, R73, R3, RZ ;  /* 0x0000000349047210 */ /* 0x001fe20007f9e0ff */
[----:B------:R0:W-:Y:S04]  /*35c80*/  STL.64 [R1+0x7f0], R10 ;  /* 0x0007f00a01007387 */ /* 0x0001e80000100a00 */
[----:B------:R-:W-:Y:S01]  /*35c90*/  IMAD.X R5, R86, 0x1, R71, P4 ;  /* 0x0000000156057824 */ /* 0x000fe200020e0647 */
[----:B------:R-:W-:Y:S01]  /*35ca0*/  SHF.R.S32.HI R75, RZ, 0x1f, R72 ;  /* 0x0000001fff4b7819 */ /* 0x000fe20000011448 */
[----:B------:R-:W-:-:S02]  /*35cb0*/  IMAD.MOV.U32 R7, RZ, RZ, R59 ;  /* 0x000000ffff077224 */ /* 0x000fc400078e003b */
[----:B------:R-:W-:Y:S01]  /*35cc0*/  IMAD.X R59, R86, 0x1, R0, P3 ;  /* 0x00000001563b7824 */ /* 0x000fe200018e0600 */
[----:B------:R3:W-:Y:S01]  /*35cd0*/  STL.64 [R1+0x728], R4 ;  /* 0x0007280401007387 */ /* 0x0007e20000100a00 */
[C---:B0-----:R-:W-:Y:S02]  /*35ce0*/  IADD3 R10, P3, PT, R72.reuse, R2, RZ ;  /* 0x00000002480a7210 */ /* 0x041fe40007f7e0ff */
[----:B---3--:R-:W-:-:S03]  /*35cf0*/  IADD3 R4, P4, PT, R72, R3, RZ ;  /* 0x0000000348047210 */ /* 0x008fc60007f9e0ff */
[C---:B------:R-:W-:Y:S02]  /*35d00*/  IMAD.X R11, R75.reuse, 0x1, R0, P3 ;  /* 0x000000014b0b7824 */ /* 0x040fe400018e0600 */
[----:B------:R-:W-:-:S05]  /*35d10*/  IMAD.X R5, R75, 0x1, R71, P4 ;  /* 0x000000014b057824 */ /* 0x000fca00020e0647 */
[----:B------:R0:W-:Y:S04]  /*35d20*/  STL.64 [R1+0x6a0], R4 ;  /* 0x0006a00401007387 */ /* 0x0001e80000100a00 */
[----:B------:R3:W-:Y:S04]  /*35d30*/  STL.64 [R1+0x6d8], R10 ;  /* 0x0006d80a01007387 */ /* 0x0007e80000100a00 */
[----:B------:R-:W2:Y:S04]  /*35d40*/  LDL.LU R17, [R1+0x198] ;  /* 0x0001980001117983 */ /* 0x000ea80000300800 */
[----:B------:R-:W2:Y:S01]  /*35d50*/  LDL.LU R91, [R1+0x19c] ;  /* 0x00019c00015b7983 */ /* 0x000ea20000300800 */
[----:B------:R-:W-:-:S02]  /*35d60*/  VIADD R74, R72, UR60 ;  /* 0x0000003c484a7c36 */ /* 0x000fc40008000000 */
[----:B0-----:R-:W-:Y:S02]  /*35d70*/  IMAD.MOV.U32 R4, RZ, RZ, R60 ;  /* 0x000000ffff047224 */ /* 0x001fe400078e003c */
[C---:B------:R-:W-:Y:S01]  /*35d80*/  VIADD R73, R74.reuse, UR60 ;  /* 0x0000003c4a497c36 */ /* 0x040fe20008000000 */
[----:B------:R-:W-:Y:S02]  /*35d90*/  SHF.R.S32.HI R86, RZ, 0x1f, R74 ;  /* 0x0000001fff567819 */ /* 0x000fe4000001144a */
[CC--:B------:R-:W-:Y:S01]  /*35da0*/  IADD3 R60, P3, PT, R74.reuse, R2.reuse, RZ ;  /* 0x000000024a3c7210 */ /* 0x0c0fe20007f7e0ff */
[----:B------:R-:W-:Y:S01]  /*35db0*/  IMAD.MOV.U32 R5, RZ, RZ, R61 ;  /* 0x000000ffff057224 */ /* 0x000fe200078e003d */
[----:B------:R-:W-:Y:S01]  /*35dc0*/  IADD3 R12, P4, PT, R74, R3, RZ ;  /* 0x000000034a0c7210 */ /* 0x000fe20007f9e0ff */
[C---:B------:R-:W-:Y:S01]  /*35dd0*/  VIADD R72, R73.reuse, UR60 ;  /* 0x0000003c49487c36 */ /* 0x040fe20008000000 */
[----:B------:R-:W-:Y:S01]  /*35de0*/  SHF.R.S32.HI R74, RZ, 0x1f, R73 ;  /* 0x0000001fff4a7819 */ /* 0x000fe20000011449 */
[----:B------:R-:W-:Y:S01]  /*35df0*/  IMAD.X R61, R86, 0x1, R0, P3 ;  /* 0x00000001563d7824 */ /* 0x000fe200018e0600 */
[----:B---3--:R-:W-:Y:S01]  /*35e00*/  IADD3 R10, P3, PT, R73, R2, RZ ;  /* 0x00000002490a7210 */ /* 0x008fe20007f7e0ff */
[----:B------:R-:W-:-:S02]  /*35e10*/  IMAD.MOV.U32 R8, RZ, RZ, R62 ;  /* 0x000000ffff087224 */ /* 0x000fc400078e003e */
[----:B------:R-:W-:Y:S01]  /*35e20*/  IMAD.X R13, R86, 0x1, R71, P4 ;  /* 0x00000001560d7824 */ /* 0x000fe200020e0647 */
[-C--:B------:R-:W-:Y:S01]  /*35e30*/  IADD3 R62, P4, PT, R73, R3.reuse, RZ ;  /* 0x00000003493e7210 */ /* 0x080fe20007f9e0ff */
[----:B------:R-:W-:Y:S01]  /*35e40*/  IMAD.X R11, R74, 0x1, R0, P3 ;  /* 0x000000014a0b7824 */ /* 0x000fe200018e0600 */
[----:B------:R-:W-:Y:S01]  /*35e50*/  SHF.R.S32.HI R73, RZ, 0x1f, R72 ;  /* 0x0000001fff497819 */ /* 0x000fe20000011448 */
[----:B------:R-:W-:Y:S01]  /*35e60*/  IMAD.MOV.U32 R14, RZ, RZ, R64 ;  /* 0x000000ffff0e7224 */ /* 0x000fe200078e0040 */
[----:B------:R-:W-:Y:S01]  /*35e70*/  IADD3 R64, P3, PT, R72, R2, RZ ;  /* 0x0000000248407210 */ /* 0x000fe20007f7e0ff */
[----:B------:R-:W-:Y:S01]  /*35e80*/  IMAD.MOV.U32 R15, RZ, RZ, R65 ;  /* 0x000000ffff0f7224 */ /* 0x000fe200078e0041 */
[----:B------:R0:W-:Y:S01]  /*35e90*/  STL.64 [R1+0x600], R12 ;  /* 0x0006000c01007387 */ /* 0x0001e20000100a00 */
[----:B------:R-:W-:Y:S02]  /*35ea0*/  IMAD.MOV.U32 R9, RZ, RZ, R63 ;  /* 0x000000ffff097224 */ /* 0x000fe400078e003f */
[----:B------:R-:W-:Y:S01]  /*35eb0*/  IMAD.X R65, R73, 0x1, R0, P3 ;  /* 0x0000000149417824 */ /* 0x000fe200018e0600 */
[----:B------:R3:W-:Y:S01]  /*35ec0*/  STL.64 [R1+0x518], R10 ;  /* 0x0005180a01007387 */ /* 0x0007e20000100a00 */
[----:B------:R-:W-:Y:S01]  /*35ed0*/  IMAD.X R63, R74, 0x1, R71, P4 ;  /* 0x000000014a3f7824 */ /* 0x000fe200020e0647 */
[----:B------:R-:W-:Y:S01]  /*35ee0*/  ISETP.LT.AND P3, PT, R69, UR43, !P6 ;  /* 0x0000002b45007c0c */ /* 0x000fe2000f761270 */
[----:B------:R-:W1:Y:S01]  /*35ef0*/  LDCU UR43, c[0x0][0x398] ;  /* 0x00007300ff2b77ac */ /* 0x000e620008000800 */
[----:B------:R-:W4:Y:S01]  /*35f00*/  LDL.LU R20, [R1+0x5a0] ;  /* 0x0005a00001147983 */ /* 0x000f220000300800 */
[----:B0-----:R-:W-:Y:S01]  /*35f10*/  IMAD.MOV.U32 R12, RZ, RZ, R66 ;  /* 0x000000ffff0c7224 */ /* 0x001fe200078e0042 */
[----:B------:R-:W-:Y:S01]  /*35f20*/  IADD3 R66, P4, PT, R72, R3, RZ ;  /* 0x0000000348427210 */ /* 0x000fe20007f9e0ff */
[----:B------:R-:W-:Y:S01]  /*35f30*/  IMAD.MOV.U32 R13, RZ, RZ, R67 ;  /* 0x000000ffff0d7224 */ /* 0x000fe200078e0043 */
[----:B------:R-:W4:Y:S01]  /*35f40*/  LDL.LU R21, [R1+0x5a4] ;  /* 0x0005a40001157983 */ /* 0x000f220000300800 */
[----:B---3--:R-:W-:-:S02]  /*35f50*/  IMAD.MOV.U32 R11, RZ, RZ, R90 ;  /* 0x000000ffff0b7224 */ /* 0x008fc400078e005a */
[----:B------:R-:W-:Y:S02]  /*35f60*/  VIADD R90, R72, UR60 ;  /* 0x0000003c485a7c36 */ /* 0x000fe40008000000 */
[----:B------:R-:W-:Y:S01]  /*35f70*/  IMAD.MOV.U32 R10, RZ, RZ, R92 ;  /* 0x000000ffff0a7224 */ /* 0x000fe200078e005c */
[----:B------:R-:W-:Y:S01]  /*35f80*/  PRMT R74, R87, 0x9910, RZ ;  /* 0x00009910574a7816 */ /* 0x000fe200000000ff */
[----:B------:R-:W-:Y:S01]  /*35f90*/  IMAD.X R67, R73, 0x1, R71, P4 ;  /* 0x0000000149437824 */ /* 0x000fe200020e0647 */
[----:B------:R-:W-:Y:S01]  /*35fa0*/  SHF.R.S32.HI R72, RZ, 0x1f, R90 ;  /* 0x0000001fff487819 */ /* 0x000fe2000001145a */
[----:B------:R-:W3:Y:S01]  /*35fb0*/  LDL.LU R16, [R1+0x1a0] ;  /* 0x0001a00001107983 */ /* 0x000ee20000300800 */
[----:B------:R-:W-:Y:S01]  /*35fc0*/  IADD3 R92, P4, PT, R90, R2, RZ ;  /* 0x000000025a5c7210 */ /* 0x000fe20007f9e0ff */
[----:B------:R-:W-:Y:S02]  /*35fd0*/  VIADD R73, R68, 0x66 ;  /* 0x0000006644497836 */ /* 0x000fe40000000000 */
[----:B------:R-:W-:-:S02]  /*35fe0*/  VIADD R86, R90, UR60 ;  /* 0x0000003c5a567c36 */ /* 0x000fc40008000000 */
[----:B------:R-:W-:Y:S01]  /*35ff0*/  IMAD.X R93, R72, 0x1, R0, P4 ;  /* 0x00000001485d7824 */ /* 0x000fe200020e0600 */
[----:B------:R-:W-:Y:S02]  /*36000*/  IADD3 R90, P4, PT, R90, R3, RZ ;  /* 0x000000035a5a7210 */ /* 0x000fe40007f9e0ff */
[----:B------:R-:W-:Y:S01]  /*36010*/  ISETP.GE.AND P5, PT, R73, UR42, PT ;  /* 0x0000002a49007c0c */ /* 0x000fe2000bfa6270 */
[----:B------:R-:W-:Y:S01]  /*36020*/  IMAD.MOV.U32 R18, RZ, RZ, R6 ;  /* 0x000000ffff127224 */ /* 0x000fe200078e0006 */
[----:B------:R-:W-:Y:S01]  /*36030*/  ISETP.LT.AND P6, PT, R70, UR50, !P6 ;  /* 0x0000003246007c0c */ /* 0x000fe2000f7c1270 */
[----:B------:R-:W0:Y:S01]  /*36040*/  LDCU UR50, c[0x0][0x398] ;  /* 0x00007300ff3277ac */ /* 0x000e220008000800 */
[----:B------:R-:W-:Y:S02]  /*36050*/  SHF.R.S32.HI R73, RZ, 0x8, R74 ;  /* 0x00000008ff497819 */ /* 0x000fe4000001144a */
[----:B------:R-:W-:Y:S01]  /*36060*/  PRMT R74, R10, 0x9910, RZ ;  /* 0x000099100a4a7816 */ /* 0x000fe200000000ff */
[----:B------:R-:W-:Y:S01]  /*36070*/  IMAD.MOV.U32 R19, RZ, RZ, R7 ;  /* 0x000000ffff137224 */ /* 0x000fe200078e0007 */
[----:B------:R-:W0:Y:S02]  /*36080*/  LDCU UR42, c[0x0][0x39c] ;  /* 0x00007380ff2a77ac */ /* 0x000e240008000800 */
[----:B------:R-:W-:Y:S01]  /*36090*/  SHF.R.S32.HI R74, RZ, 0x8, R74 ;  /* 0x00000008ff4a7819 */ /* 0x000fe2000001144a */
[----:B------:R1:W-:Y:S04]  /*360a0*/  @P3 STG.E.U8 desc[UR24][R88.64], R73 ;  /* 0x0000004958003986 */ /* 0x0003e8000c101118 */
[----:B------:R0:W-:Y:S01]  /*360b0*/  @P6 STG.E.U8 desc[UR24][R14.64], R74 ;  /* 0x0000004a0e006986 */ /* 0x0001e2000c101118 */
[----:B-1----:R-:W-:-:S02]  /*360c0*/  SHF.R.S32.HI R73, RZ, 0x1f, R86 ;  /* 0x0000001fff497819 */ /* 0x002fc40000011456 */
[----:B------:R-:W-:Y:S02]  /*360d0*/  IADD3 R88, P3, PT, R86, R2, RZ ;  /* 0x0000000256587210 */ /* 0x000fe40007f7e0ff */
[----:B0-----:R-:W-:Y:S01]  /*360e0*/  PRMT R74, R11, 0x9910, RZ ;  /* 0x000099100b4a7816 */ /* 0x001fe200000000ff */
[----:B------:R-:W-:Y:S02]  /*360f0*/  IMAD.MOV.U32 R14, RZ, RZ, R8 ;  /* 0x000000ffff0e7224 */ /* 0x000fe400078e0008 */
[----:B------:R-:W-:Y:S02]  /*36100*/  IMAD.X R89, R73, 0x1, R0, P3 ;  /* 0x0000000149597824 */ /* 0x000fe400018e0600 */
[----:B------:R-:W-:Y:S01]  /*36110*/  IMAD.MOV.U32 R15, RZ, RZ, R9 ;  /* 0x000000ffff0f7224 */ /* 0x000fe200078e0009 */
[----:B--2---:R-:W-:Y:S01]  /*36120*/  F2FP.SATFINITE.E4M3.F32.PACK_AB_MERGE_C R75, R91, R17, RZ ;  /* 0x000000115b4b723e */ /* 0x004fe200048070ff */
[----:B------:R-:W-:Y:S01]  /*36130*/  IMAD.X R91, R72, 0x1, R71, P4 ;  /* 0x00000001485b7824 */ /* 0x000fe200020e0647 */
[C---:B------:R-:W-:Y:S01]  /*36140*/  ISETP.LT.AND P4, PT, R69.reuse, UR43, !P5 ;  /* 0x0000002b45007c0c */ /* 0x040fe2000ef81270 */
[----:B------:R-:W3:Y:S01]  /*36150*/  LDL.LU R17, [R1+0x1a4] ;  /* 0x0001a40001117983 */ /* 0x000ee20000300800 */
[----:B------:R-:W-:Y:S01]  /*36160*/  VIADD R72, R68, 0x67 ;  /* 0x0000006744487836 */ /* 0x000fe20000000000 */
[----:B------:R-:W-:Y:S01]  /*36170*/  ISETP.LT.AND P5, PT, R70, UR55, !P5 ;  /* 0x0000003746007c0c */ /* 0x000fe2000efa1270 */
[----:B------:R-:W0:Y:S01]  /*36180*/  LDCU UR55, c[0x0][0x398] ;  /* 0x00007300ff3777ac */ /* 0x000e220008000800 */
[----:B------:R-:W1:Y:S08]  /*36190*/  LDCU UR43, c[0x0][0x39c] ;  /* 0x00007380ff2b77ac */ /* 0x000e700008000800 */
[----:B------:R2:W-:Y:S01]  /*361a0*/  @P4 STG.E.U8 desc[UR24][R12.64], R11 ;  /* 0x0000000b0c004986 */ /* 0x0005e2000c101118 */
[----:B------:R-:W-:Y:S01]  /*361b0*/  ISETP.GE.AND P3, PT, R72, UR44, PT ;  /* 0x0000002c48007c0c */ /* 0x000fe2000bf66270 */
[----:B------:R-:W-:Y:S01]  /*361c0*/  VIADD R72, R68, 0x68 ;  /* 0x0000006844487836 */ /* 0x000fe20000000000 */
[----:B------:R-:W0:Y:S01]  /*361d0*/  LDCU UR44, c[0x0][0x39c] ;  /* 0x00007380ff2c77ac */ /* 0x000e220008000800 */
[----:B--2---:R-:W2:Y:S04]  /*361e0*/  LDL.LU.64 R12, [R1+0xcb8] ;  /* 0x000cb800010c7983 */ /* 0x004ea80000300a00 */
[----:B------:R-:W5:Y:S04]  /*361f0*/  LDL.LU R10, [R1+0x5a8] ;  /* 0x0005a800010a7983 */ /* 0x000f680000300800 */
[----:B------:R-:W5:Y:S04]  /*36200*/  LDL.LU R11, [R1+0x5ac] ;  /* 0x0005ac00010b7983 */ /* 0x000f680000300800 */
[----:B------:R-:W5:Y:S01]  /*36210*/  LDL.LU R8, [R1+0x1a8] ;  /* 0x0001a80001087983 */ /* 0x000f620000300800 */
[----:B------:R-:W-:Y:S01]  /*36220*/  ISETP.LT.AND P6, PT, R69, UR65, !P3 ;  /* 0x0000004145007c0c */ /* 0x000fe2000dfc1270 */
[----:B------:R-:W0:Y:S02]  /*36230*/  LDCU UR65, c[0x0][0x398] ;  /* 0x00007300ff4177ac */ /* 0x000e240008000800 */
[----:B------:R-:W5:Y:S01]  /*36240*/  LDL.LU R9, [R1+0x1ac] ;  /* 0x0001ac0001097983 */ /* 0x000f620000300800 */
[----:B------:R-:W-:Y:S01]  /*36250*/  ISETP.LT.AND P3, PT, R70, UR50, !P3 ;  /* 0x0000003246007c0c */ /* 0x000fe2000df61270 */
[----:B------:R-:W0:Y:S01]  /*36260*/  LDCU UR50, c[0x0][0x398] ;  /* 0x00007300ff3277ac */ /* 0x000e220008000800 */
[----:B------:R-:W-:Y:S01]  /*36270*/  ISETP.GE.AND P4, PT, R72, UR45, PT ;  /* 0x0000002d48007c0c */ /* 0x000fe2000bf86270 */
[----:B------:R-:W-:Y:S01]  /*36280*/  IMAD.MOV.U32 R72, RZ, RZ, R74 ;  /* 0x000000ffff487224 */ /* 0x000fe200078e004a */
[----:B------:R1:W-:Y:S01]  /*36290*/  @P5 STG.E.U8 desc[UR24][R82.64], R75 ;  /* 0x0000004b52005986 */ /* 0x0003e2000c101118 */
[----:B------:R-:W0:Y:S03]  /*362a0*/  LDCU UR45, c[0x0][0x39c] ;  /* 0x00007380ff2d77ac */ /* 0x000e260008000800 */
[----:B------:R-:W-:Y:S01]  /*362b0*/  SHF.R.S32.HI R72, RZ, 0x8, R72 ;  /* 0x00000008ff487819 */ /* 0x000fe20000011448 */
[----:B------:R-:W5:Y:S01]  /*362c0*/  LDL.LU.64 R6, [R1+0xcb0] ;  /* 0x000cb00001067983 */ /* 0x000f620000300a00 */
[----:B-1----:R-:W-:-:S04]  /*362d0*/  PRMT R75, R75, 0x9910, RZ ;  /* 0x000099104b4b7816 */ /* 0x002fc800000000ff */
[----:B------:R-:W-:Y:S01]  /*362e0*/  SHF.R.S32.HI R75, RZ, 0x8, R75 ;  /* 0x00000008ff4b7819 */ /* 0x000fe2000001144b */
[----:B------:R-:W-:Y:S04]  /*362f0*/  @P6 STG.E.U8 desc[UR24][R84.64], R72 ;  /* 0x0000004854006986 */ /* 0x000fe8000c101118 */
[----:B------:R1:W-:Y:S04]  /*36300*/  @P3 STG.E.U8 desc[UR24][R4.64], R75 ;  /* 0x0000004b04003986 */ /* 0x0003e8000c101118 */
[----:B-1----:R-:W5:Y:S01]  /*36310*/  LDL.LU.64 R4, [R1+0xca8] ;  /* 0x000ca80001047983 */ /* 0x002f620000300a00 */
[C---:B------:R-:W-:Y:S01]  /*36320*/  VIADD R82, R86.reuse, UR60 ;  /* 0x0000003c56527c36 */ /* 0x040fe20008000000 */
[----:B------:R-:W-:-:S04]  /*36330*/  IADD3 R86, P5, PT, R86, R3, RZ ;  /* 0x0000000356567210 */ /* 0x000fc80007fbe0ff */
[----:B------:R-:W-:Y:S01]  /*36340*/  SHF.R.S32.HI R72, RZ, 0x1f, R82 ;  /* 0x0000001fff487819 */ /* 0x000fe20000011452 */
[----:B------:R-:W-:Y:S01]  /*36350*/  IMAD.X R87, R73, 0x1, R71, P5 ;  /* 0x0000000149577824 */ /* 0x000fe200028e0647 */
[----:B------:R-:W-:-:S05]  /*36360*/  IADD3 R84, P5, PT, R82, R2, RZ ;  /* 0x0000000252547210 */ /* 0x000fca0007fbe0ff */
[----:B------:R-:W-:Y:S01]  /*36370*/  IMAD.X R85, R72, 0x1, R0, P5 ;  /* 0x0000000148557824 */ /* 0x000fe200028e0600 */
[----:B0-----:R-:W-:Y:S01]  /*36380*/  ISETP.LT.AND P5, PT, R69, UR55, !P4 ;  /* 0x0000003745007c0c */ /* 0x001fe2000e7a1270 */
[----:B------:R-:W-:Y:S01]  /*36390*/  VIADD R73, R68, 0x69 ;  /* 0x0000006944497836 */ /* 0x000fe20000000000 */
[----:B------:R-:W-:Y:S01]  /*363a0*/  ISETP.LT.AND P4, PT, R70, UR65, !P4 ;  /* 0x0000004146007c0c */ /* 0x000fe2000e781270 */
[----:B------:R-:W0:Y:S01]  /*363b0*/  LDCU UR55, c[0x0][0x398] ;  /* 0x00007300ff3777ac */ /* 0x000e220008000800 */
[----:B----4-:R-:W-:Y:S02]  /*363c0*/  F2FP.SATFINITE.E4M3.F32.PACK_AB_MERGE_C R74, R21, R20, RZ ;  /* 0x00000014154a723e */ /* 0x010fe400048070ff */
[----:B------:R-:W-:Y:S01]  /*363d0*/  ISETP.GE.AND P6, PT, R73, UR46, PT ;  /* 0x0000002e49007c0c */ /* 0x000fe2000bfc6270 */
[----:B------:R-:W-:Y:S01]  /*363e0*/  VIADD R73, R68, 0x6a ;  /* 0x0000006a44497836 */ /* 0x000fe20000000000 */
[----:B------:R-:W-:Y:S01]  /*363f0*/  PRMT R75, R74, 0x9910, RZ ;  /* 0x000099104a4b7816 */ /* 0x000fe200000000ff */
[----:B------:R-:W4:Y:S01]  /*36400*/  LDL.LU R20, [R1+0x5b0] ;  /* 0x0005b00001147983 */ /* 0x000f220000300800 */
[----:B------:R-:W1:Y:S03]  /*36410*/  LDCU UR65, c[0x0][0x398] ;  /* 0x00007300ff4177ac */ /* 0x000e660008000800 */
[----:B------:R0:W-:Y:S01]  /*36420*/  @P5 STG.E.U8 desc[UR24][R18.64], R74 ;  /* 0x0000004a12005986 */ /* 0x0001e2000c101118 */
[----:B------:R-:W-:Y:S01]  /*36430*/  ISETP.LT.AND P5, PT, R69, UR69, !P6 ;  /* 0x0000004545007c0c */ /* 0x000fe2000f7a1270 */
[----:B------:R-:W1:Y:S01]  /*36440*/  LDCU UR69, c[0x0][0x398] ;  /* 0x00007300ff4577ac */ /* 0x000e620008000800 */
[----:B------:R-:W-:Y:S01]  /*36450*/  ISETP.GE.AND P3, PT, R73, UR47, PT ;  /* 0x0000002f49007c0c */ /* 0x000fe2000bf66270 */
[----:B------:R-:W-:Y:S01]  /*36460*/  VIADD R73, R68, 0x6b ;  /* 0x0000006b44497836 */ /* 0x000fe20000000000 */
[----:B------:R-:W4:Y:S01]  /*36470*/  LDL.LU R21, [R1+0x5b4] ;  /* 0x0005b40001157983 */ /* 0x000f220000300800 */
[----:B------:R-:W-:Y:S01]  /*36480*/  ISETP.LT.AND P6, PT, R70, UR50, !P6 ;  /* 0x0000003246007c0c */ /* 0x000fe2000f7c1270 */
[----:B------:R-:W1:Y:S01]  /*36490*/  LDCU UR50, c[0x0][0x398] ;  /* 0x00007300ff3277ac */ /* 0x000e620008000800 */
[----:B------:R-:W1:Y:S01]  /*364a0*/  LDCU UR46, c[0x0][0x39c] ;  /* 0x00007380ff2e77ac */ /* 0x000e620008000800 */
[----:B0-----:R-:W4:Y:S01]  /*364b0*/  LDL.LU.64 R18, [R1+0xca0] ;  /* 0x000ca00001127983 */ /* 0x001f220000300a00 */
[----:B------:R-:W0:Y:S01]  /*364c0*/  LDCU UR47, c[0x0][0x39c] ;  /* 0x00007380ff2f77ac */ /* 0x000e220008000800 */
[----:B---3--:R-:W-:-:S05]  /*364d0*/  F2FP.SATFINITE.E4M3.F32.PACK_AB_MERGE_C R74, R17, R16, RZ ;  /* 0x00000010114a723e */ /* 0x008fca00048070ff */
[----:B------:R3:W-:Y:S01]  /*364e0*/  @P4 STG.E.U8 desc[UR24][R14.64], R74 ;  /* 0x0000004a0e004986 */ /* 0x0007e2000c101118 */
[----:B------:R-:W-:Y:S01]  /*364f0*/  ISETP.GE.AND P4, PT, R73, UR48, PT ;  /* 0x0000003049007c0c */ /* 0x000fe2000bf86270 */
[----:B------:R-:W0:Y:S01]  /*36500*/  LDCU UR48, c[0x0][0x39c] ;  /* 0x00007380ff3077ac */ /* 0x000e220008000800 */
[----:B------:R-:W-:Y:S02]  /*36510*/  SHF.R.S32.HI R73, RZ, 0x8, R75 ;  /* 0x00000008ff497819 */ /* 0x000fe4000001144b */
[----:B---3--:R-:W-:-:S03]  /*36520*/  PRMT R74, R74, 0x9910, RZ ;  /* 0x000099104a4a7816 */ /* 0x008fc600000000ff */
[----:B--2---:R2:W-:Y:S02]  /*36530*/  @P5 STG.E.U8 desc[UR24][R12.64], R73 ;  /* 0x000000490c005986 */ /* 0x0045e4000c101118 */
[----:B--2---:R-:W-:Y:S01]  /*36540*/  IMAD.MOV.U32 R73, RZ, RZ, R74 ;  /* 0x000000ffff497224 */ /* 0x004fe200078e004a */
[----:B-----5:R-:W-:Y:S02]  /*36550*/  F2FP.SATFINITE.E4M3.F32.PACK_AB_MERGE_C R74, R11, R10, RZ ;  /* 0x0000000a0b4a723e */ /* 0x020fe400048070ff */
[----:B------:R-:W2:Y:S04]  /*36560*/  LDL.LU.64 R10, [R1+0xc98] ;  /* 0x000c9800010a7983 */ /* 0x000ea80000300a00 */
[----:B------:R-:W3:Y:S04]  /*36570*/  LDL.LU R16, [R1+0x1b0] ;  /* 0x0001b00001107983 */ /* 0x000ee80000300800 */
[----:B------:R-:W3:Y:S01]  /*36580*/  LDL.LU R17, [R1+0x1b4] ;  /* 0x0001b40001117983 */ /* 0x000ee20000300800 */
[----:B------:R-:W-:-:S03]  /*36590*/  F2FP.SATFINITE.E4M3.F32.PACK_AB_MERGE_C R75, R9, R8, RZ ;  /* 0x00000008094b723e */ /* 0x000fc600048070ff */
[----:B------:R-:W5:Y:S01]  /*365a0*/  LDL.LU.64 R8, [R1+0xc90] ;  /* 0x000c900001087983 */ /* 0x000f620000300a00 */
[----:B------:R-:W-:Y:S01]  /*365b0*/  ISETP.LT.AND P5, PT, R69, UR55, !P3 ;  /* 0x0000003745007c0c */ /* 0x000fe2000dfa1270 */
[----:B------:R-:W0:Y:S02]  /*365c0*/  LDCU UR55, c[0x0][0x398] ;  /* 0x00007300ff3777ac */ /* 0x000e240008000800 */
[----:B------:R-:W5:Y:S01]  /*365d0*/  LDL.LU.64 R14, [R1+0xc88] ;  /* 0x000c8800010e7983 */ /* 0x000f620000300a00 */
[----:B------:R-:W-:-:S03]  /*365e0*/  SHF.R.S32.HI R73, RZ, 0x8, R73 ;  /* 0x00000008ff497819 */ /* 0x000fc60000011449 */
[----:B------:R-:W5:Y:S04]  /*365f0*/  LDL.LU R12, [R1+0x5b8] ;  /* 0x0005b800010c7983 */ /* 0x000f680000300800 */
[----:B------:R0:W-:Y:S04]  /*36600*/  @P6 STG.E.U8 desc[UR24][R6.64], R73 ;  /* 0x0000004906006986 */ /* 0x0001e8000c101118 */
[----:B------:R-:W5:Y:S04]  /*36610*/  LDL.LU R13, [R1+0x5bc] ;  /* 0x0005bc00010d7983 */ /* 0x000f680000300800 */
[----:B0-----:R-:W5:Y:S04]  /*36620*/  LDL.LU R6, [R1+0x1b8] ;  /* 0x0001b80001067983 */ /* 0x001f680000300800 */
[----:B------:R0:W-:Y:S04]  /*36630*/  @P5 STG.E.U8 desc[UR24][R4.64], R74 ;  /* 0x0000004a04005986 */ /* 0x0001e8000c101118 */
[----:B------:R-:W5:Y:S04]  /*36640*/  LDL.LU R7, [R1+0x1bc] ;  /* 0x0001bc0001077983 */ /* 0x000f680000300800 */
[----:B0-----:R-:W5:Y:S01]  /*36650*/  LDL.LU.64 R4, [R1+0xc80] ;  /* 0x000c800001047983 */ /* 0x001f620000300a00 */
[----:B-1----:R-:W-:Y:S01]  /*36660*/  ISETP.LT.AND P3, PT, R70, UR65, !P3 ;  /* 0x0000004146007c0c */ /* 0x002fe2000df61270 */
[----:B------:R-:W-:Y:S01]  /*36670*/  VIADD R73, R68, 0x6c ;  /* 0x0000006c44497836 */ /* 0x000fe20000000000 */
[----:B------:R-:W-:Y:S01]  /*36680*/  PRMT R83, R74, 0x9910, RZ ;  /* 0x000099104a537816 */ /* 0x000fe200000000ff */
[----:B------:R-:W0:Y:S01]  /*36690*/  LDCU UR65, c[0x0][0x398] ;  /* 0x00007300ff4177ac */ /* 0x000e220008000800 */
[----:B------:R-:W-:-:S02]  /*366a0*/  ISETP.LT.AND P6, PT, R69, UR69, !P4 ;  /* 0x0000004545007c0c */ /* 0x000fc4000e7c1270 */
[----:B------:R-:W-:Y:S01]  /*366b0*/  ISETP.GE.AND P5, PT, R73, UR49, PT ;  /* 0x0000003149007c0c */ /* 0x000fe2000bfa6270 */
[----:B------:R-:W-:Y:S01]  /*366c0*/  IMAD.MOV.U32 R73, RZ, RZ, R83 ;  /* 0x000000ffff497224 */ /* 0x000fe200078e0053 */
[----:B------:R-:W1:Y:S05]  /*366d0*/  LDCU UR69, c[0x0][0x398] ;  /* 0x00007300ff4577ac */ /* 0x000e6a0008000800 */
[----:B------:R0:W-:Y:S01]  /*366e0*/  @P3 STG.E.U8 desc[UR24][R78.64], R75 ;  /* 0x0000004b4e003986 */ /* 0x0001e2000c101118 */
[----:B------:R-:W-:Y:S01]  /*366f0*/  SHF.R.S32.HI R73, RZ, 0x8, R73 ;  /* 0x00000008ff497819 */ /* 0x000fe20000011449 */
[----:B------:R-:W1:Y:S04]  /*36700*/  LDCU UR49, c[0x0][0x39c] ;  /* 0x00007380ff3177ac */ /* 0x000e680008000800 */
[----:B------:R4:W-:Y:S01]  /*36710*/  @P6 STG.E.U8 desc[UR24][R80.64], R73 ;  /* 0x0000004950006986 */ /* 0x0009e2000c101118 */
[C---:B0-----:R-:W-:Y:S01]  /*36720*/  VIADD R78, R82.reuse, UR60 ;  /* 0x0000003c524e7c36 */ /* 0x041fe20008000000 */
[----:B------:R-:W-:-:S05]  /*36730*/  IADD3 R82, P3, PT, R82, R3, RZ ;  /* 0x0000000352527210 */ /* 0x000fca0007f7e0ff */
[----:B------:R-:W-:Y:S01]  /*36740*/  IMAD.X R83, R72, 0x1, R71, P3 ;  /* 0x0000000148537824 */ /* 0x000fe200018e0647 */
[----:B----4-:R-:W-:Y:S02]  /*36750*/  SHF.R.S32.HI R73, RZ, 0x1f, R78 ;  /* 0x0000001fff497819 */ /* 0x010fe4000001144e */
[----:B------:R-:W-:Y:S02]  /*36760*/  IADD3 R80, P3, PT, R78, R2, RZ ;  /* 0x000000024e507210 */ /* 0x000fe40007f7e0ff */
[----:B------:R-:W-:Y:S01]  /*36770*/  ISETP.LT.AND P4, PT, R70, UR50, !P4 ;  /* 0x0000003246007c0c */ /* 0x000fe2000e781270 */
[----:B------:R-:W-:Y:S01]  /*36780*/  VIADD R72, R68, 0x6d ;  /* 0x0000006d44487836 */ /* 0x000fe20000000000 */
[----:B------:R-:W-:Y:S01]  /*36790*/  PRMT R75, R75, 0x9910, RZ ;  /* 0x000099104b4b7816 */ /* 0x000fe200000000ff */
[----:B------:R-:W-:Y:S01]  /*367a0*/  IMAD.X R81, R73, 0x1, R0, P3 ;  /* 0x0000000149517824 */ /* 0x000fe200018e0600 */
[----:B------:R-:W-:Y:S01]  /*367b0*/  ISETP.LT.AND P3, PT, R69, UR55, !P5 ;  /* 0x0000003745007c0c */ /* 0x000fe2000ef61270 */
[----:B------:R-:W0:Y:S01]  /*367c0*/  LDCU UR55, c[0x0][0x398] ;  /* 0x00007300ff3777ac */ /* 0x000e220008000800 */
[----:B------:R-:W-:-:S02]  /*367d0*/  SHF.R.S32.HI R75, RZ, 0x8, R75 ;  /* 0x00000008ff4b7819 */ /* 0x000fc4000001144b */
[----:B------:R-:W-:Y:S01]  /*367e0*/  ISETP.LT.AND P5, PT, R70, UR65, !P5 ;  /* 0x0000004146007c0c */ /* 0x000fe2000efa1270 */
[----:B------:R-:W4:Y:S01]  /*367f0*/  LDCU UR65, c[0x0][0x398] ;  /* 0x00007300ff4177ac */ /* 0x000f220008000800 */
[----:B------:R-:W-:Y:S02]  /*36800*/  F2FP.SATFINITE.E4M3.F32.PACK_AB_MERGE_C R74, R21, R20, RZ ;  /* 0x00000014154a723e */ /* 0x000fe400048070ff */
[----:B------:R-:W-:Y:S01]  /*36810*/  ISETP.GE.AND P6, PT, R72, UR51, PT ;  /* 0x0000003348007c0c */ /* 0x000fe2000bfc6270 */
[----:B------:R-:W-:Y:S01]  /*36820*/  VIADD R72, R68, 0x6e ;  /* 0x0000006e44487836 */ /* 0x000fe20000000000 */
[----:B------:R0:W-:Y:S01]  /*36830*/  @P4 STG.E.U8 desc[UR24][R18.64], R75 ;  /* 0x0000004b12004986 */ /* 0x0001e2000c101118 */
[----:B------:R-:W1:Y:S03]  /*36840*/  LDCU UR50, c[0x0][0x39c] ;  /* 0x00007380ff3277ac */ /* 0x000e660008000800 */
[----:B------:R-:W-:Y:S01]  /*36850*/  ISETP.GE.AND P4, PT, R72, UR52, PT ;  /* 0x0000003448007c0c */ /* 0x000fe2000bf86270 */
[----:B------:R-:W-:Y:S01]  /*36860*/  VIADD R72, R68, 0x6f ;  /* 0x0000006f44487836 */ /* 0x000fe20000000000 */
[----:B------:R-:W1:Y:S01]  /*36870*/  LDCU UR51, c[0x0][0x39c] ;  /* 0x00007380ff3377ac */ /* 0x000e620008000800 */
[----:B------:R-:W1:Y:S01]  /*36880*/  LDCU UR52, c[0x0][0x39c] ;  /* 0x00007380ff3477ac */ /* 0x000e620008000800 */
[----:B0-----:R-:W-:Y:S01]  /*36890*/  PRMT R75, R74, 0x9910, RZ ;  /* 0x000099104a4b7816 */ /* 0x001fe200000000ff */
[----:B--2---:R0:W-:Y:S01]  /*368a0*/  @P3 STG.E.U8 desc[UR24][R10.64], R74 ;  /* 0x0000004a0a003986 */ /* 0x0041e2000c101118 */
[----:B-1----:R-:W-:Y:S01]  /*368b0*/  ISETP.LT.AND P3, PT, R69, UR69, !P6 ;  /* 0x0000004545007c0c */ /* 0x002fe2000f761270 */
[----:B------:R-:W1:Y:S02]  /*368c0*/  LDCU UR69, c[0x0][0x398] ;  /* 0x00007300ff4577ac */ /* 0x000e640008000800 */
[----:B0-----:R-:W2:Y:S01]  /*368d0*/  LDL.LU.64 R10, [R1+0xc78] ;  /* 0x000c7800010a7983 */ /* 0x001ea20000300a00 */
[----:B---3--:R-:W-:-:S05]  /*368e0*/  F2FP.SATFINITE.E4M3.F32.PACK_AB_MERGE_C R74, R17, R16, RZ ;  /* 0x00000010114a723e */ /* 0x008fca00048070ff */
[----:B-----5:R0:W-:Y:S01]  /*368f0*/  @P5 STG.E.U8 desc[UR24][R8.64], R74 ;  /* 0x0000004a08005986 */ /* 0x0201e2000c101118 */
[----:B------:R-:W-:Y:S01]  /*36900*/  ISETP.GE.AND P5, PT, R72, UR53, PT ;  /* 0x0000003548007c0c */ /* 0x000fe2000bfa6270 */
[----:B------:R-:W3:Y:S01]  /*36910*/  LDCU UR53, c[0x0][0x39c] ;  /* 0x00007380ff3577ac */ /* 0x000ee20008000800 */
[----:B------:R-:W-:Y:S02]  /*36920*/  SHF.R.S32.HI R72, RZ, 0x8, R75 ;  /* 0x00000008ff487819 */ /* 0x000fe4000001144b */
[----:B------:R-:W-:Y:S01]  /*36930*/  ISETP.LT.AND P6, PT, R70, UR55, !P6 ;  /* 0x0000003746007c0c */ /* 0x000fe2000f7c1270 */
[----:B------:R-:W5:Y:S02]  /*36940*/  LDCU UR55, c[0x0][0x398] ;  /* 0x00007300ff3777ac */ /* 0x000f640008000800 */
[----:B------:R1:W-:Y:S01]  /*36950*/  @P3 STG.E.U8 desc[UR24][R14.64], R72 ;  /* 0x000000480e003986 */ /* 0x0003e2000c101118 */
[----:B0-----:R-:W-:-:S03]  /*36960*/  PRMT R74, R74, 0x9910, RZ ;  /* 0x000099104a4a7816 */ /* 0x001fc600000000ff */
[----:B------:R-:W3:Y:S02]  /*36970*/  LDL.LU.64 R8, [R1+0xc70] ;  /* 0x000c700001087983 */ /* 0x000ee40000300a00 */
[----:B-1----:R-:W-:-:S05]  /*36980*/  IMAD.MOV.U32 R72, RZ, RZ, R74 ;  /* 0x000000ffff487224 */ /* 0x002fca00078e004a */
[----:B------:R-:W-:Y:S02]  /*36990*/  SHF.R.S32.HI R72, RZ, 0x8, R72 ;  /* 0x00000008ff487819 */ /* 0x000fe40000011448 */
[----:B------:R-:W-:Y:S02]  /*369a0*/  F2FP.SATFINITE.E4M3.F32.PACK_AB_MERGE_C R75, R7, R6, RZ ;  /* 0x00000006074b723e */ /* 0x000fe400048070ff */
[----:B------:R-:W3:Y:S04]  /*369b0*/  LDL.LU R7, [R1+0x5c0] ;  /* 0x0005c00001077983 */ /* 0x000ee80000300800 */
[----:B------:R0:W-:Y:S04]  /*369c0*/  @P6 STG.E.U8 desc[UR24][R4.64], R72 ;  /* 0x0000004804006986 */ /* 0x0001e8000c101118 */
[----:B0-----:R-:W3:Y:S04]  /*369d0*/  LDL.LU R5, [R1+0x5c4] ;  /* 0x0005c40001057983 */ /* 0x001ee80000300800 */
[----:B------:R-:W3:Y:S01]  /*369e0*/  LDL.LU.64 R22, [R1+0xc68] ;  /* 0x000c680001167983 */ /* 0x000ee20000300a00 */
[----:B----4-:R-:W-:-:S02]  /*369f0*/  ISETP.LT.AND P3, PT, R69, UR65, !P4 ;  /* 0x0000004145007c0c */ /* 0x010fc4000e761270 */
[----:B------:R-:W-:Y:S01]  /*36a00*/  F2FP.SATFINITE.E4M3.F32.PACK_AB_MERGE_C R74, R13, R12, RZ ;  /* 0x0000000c0d4a723e */ /* 0x000fe200048070ff */
[----:B------:R-:W-:Y:S01]  /*36a10*/  VIADD R72, R68, 0x70 ;  /* 0x0000007044487836 */ /* 0x000fe20000000000 */
[----:B------:R-:W-:Y:S01]  /*36a20*/  ISETP.LT.AND P4, PT, R70, UR71, !P4 ;  /* 0x0000004746007c0c */ /* 0x000fe2000e781270 */
[----:B------:R-:W0:Y:S01]  /*36a30*/  LDCU UR71, c[0x0][0x398] ;  /* 0x00007300ff4777ac */ /* 0x000e220008000800 */
[----:B------:R-:W-:Y:S02]  /*36a40*/  PRMT R79, R74, 0x9910, RZ ;  /* 0x000099104a4f7816 */ /* 0x000fe400000000ff */
[----:B------:R-:W-:Y:S01]  /*36a50*/  ISETP.LT.AND P6, PT, R69, UR69, !P5 ;  /* 0x0000004545007c0c */ /* 0x000fe2000efc1270 */
[----:B------:R-:W1:Y:S01]  /*36a60*/  LDCU UR69, c[0x0][0x398] ;  /* 0x00007300ff4577ac */ /* 0x000e620008000800 */
[----:B-----5:R-:W-:Y:S01]  /*36a70*/  ISETP.LT.AND P5, PT, R70, UR55, !P5 ;  /* 0x0000003746007c0c */ /* 0x020fe2000efa1270 */
[----:B------:R-:W4:Y:S01]  /*36a80*/  LDCU UR65, c[0x0][0x398] ;  /* 0x00007300ff4177ac */ /* 0x000f220008000800 */
[----:B------:R-:W5:Y:S01]  /*36a90*/  LDCU UR55, c[0x0][0x39c] ;  /* 0x00007380ff3777ac */ /* 0x000f620008000800 */
[----:B--2---:R2:W-:Y:S01]  /*36aa0*/  @P3 STG.E.U8 desc[UR24][R10.64], R74 ;  /* 0x0000004a0a003986 */ /* 0x0045e2000c101118 */
[----:B------:R-:W-:Y:S01]  /*36ab0*/  ISETP.GE.AND P3, PT, R72, UR54, PT ;  /* 0x0000003648007c0c */ /* 0x000fe2000bf66270 */
[----:B------:R-:W-:Y:S01]  /*36ac0*/  IMAD.MOV.U32 R72, RZ, RZ, R79 ;  /* 0x000000ffff487224 */ /* 0x000fe200078e004f */
[----:B------:R-:W0:Y:S01]  /*36ad0*/  LDCU UR54, c[0x0][0x39c] ;  /* 0x00007380ff3677ac */ /* 0x000e220008000800 */
[----:B--2---:R-:W2:Y:S04]  /*36ae0*/  LDL.LU.64 R10, [R1+0xc60] ;  /* 0x000c6000010a7983 */ /* 0x004ea80000300a00 */
[----:B------:R-:W5:Y:S04]  /*36af0*/  LDL.LU R21, [R1+0x1c0] ;  /* 0x0001c00001157983 */ /* 0x000f680000300800 */
[----:B------:R-:W5:Y:S04]  /*36b00*/  LDL.LU R17, [R1+0x1c4] ;  /* 0x0001c40001117983 */ /* 0x000f680000300800 */
[----:B------:R-:W5:Y:S01]  /*36b10*/  LDL.LU.64 R18, [R1+0xc58] ;  /* 0x000c580001127983 */ /* 0x000f620000300a00 */
[----:B------:R-:W-:-:S03]  /*36b20*/  SHF.R.S32.HI R72, RZ, 0x8, R72 ;  /* 0x00000008ff487819 */ /* 0x000fc60000011448 */
[----:B------:R0:W-:Y:S04]  /*36b30*/  @P4 STG.E.U8 desc[UR24][R76.64], R75 ;  /* 0x0000004b4c004986 */ /* 0x0001e8000c101118 */
[----:B------:R-:W5:Y:S01]  /*36b40*/  LDL.LU.64 R14, [R1+0xc50] ;  /* 0x000c5000010e7983 */ /* 0x000f620000300a00 */
[----:B0-----:R-:W-:-:S03]  /*36b50*/  PRMT R75, R75, 0x9910, RZ ;  /* 0x000099104b4b7816 */ /* 0x001fc600000000ff */
[----:B---3--:R0:W-:Y:S02]  /*36b60*/  @P6 STG.E.U8 desc[UR24][R8.64], R72 ;  /* 0x0000004808006986 */ /* 0x0081e4000c101118 */
[----:B------:R-:W-:-:S05]  /*36b70*/  IMAD.MOV.U32 R4, RZ, RZ, R75 ;  /* 0x000000ffff047224 */ /* 0x000fca00078e004b */
[----:B------:R-:W-:Y:S01]  /*36b80*/  SHF.R.S32.HI R12, RZ, 0x8, R4 ;  /* 0x00000008ff0c7819 */ /* 0x000fe20000011404 */
[----:B0-----:R-:W3:Y:S01]  /*36b90*/  LDL.LU R8, [R1+0x5c8] ;  /* 0x0005c80001087983 */ /* 0x001ee20000300800 */
[----:B------:R-:W-:-:S03]  /*36ba0*/  F2FP.SATFINITE.E4M3.F32.PACK_AB_MERGE_C R75, R5, R7, RZ ;  /* 0x00000007054b723e */ /* 0x000fc600048070ff */
[----:B------:R-:W3:Y:S04]  /*36bb0*/  LDL.LU R9, [R1+0x5cc] ;  /* 0x0005cc0001097983 */ /* 0x000ee80000300800 */
[----:B------:R-:W3:Y:S04]  /*36bc0*/  LDL.LU R6, [R1+0x1c8] ;  /* 0x0001c80001067983 */ /* 0x000ee80000300800 */
[----:B------:R-:W3:Y:S04]  /*36bd0*/  LDL.LU R7, [R1+0x1cc] ;  /* 0x0001cc0001077983 */ /* 0x000ee80000300800 */
[----:B------:R-:W3:Y:S04]  /*36be0*/  LDL.LU.64 R4, [R1+0xc48] ;  /* 0x000c480001047983 */ /* 0x000ee80000300a00 */
[----:B------:R0:W-:Y:S04]  /*36bf0*/  @P5 STG.E.U8 desc[UR24][R22.64], R12 ;  /* 0x0000000c16005986 */ /* 0x0001e8000c101118 */
[----:B0-----:R-:W3:Y:S04]  /*36c00*/  LDL.LU.64 R22, [R1+0xe38] ;  /* 0x000e380001167983 */ /* 0x001ee80000300a00 */
[----:B------:R-:W3:Y:S01]  /*36c10*/  LDL.LU.64 R12, [R1+0xc40] ;  /* 0x000c4000010c7983 */ /* 0x000ee20000300a00 */
[C---:B------:R-:W-:Y:S01]  /*36c20*/  VIADD R74, R78.reuse, UR60 ;  /* 0x0000003c4e4a7c36 */ /* 0x040fe20008000000 */
[----:B------:R-:W-:-:S04]  /*36c30*/  IADD3 R78, P4, PT, R78, R3, RZ ;  /* 0x000000034e4e7210 */ /* 0x000fc80007f9e0ff */
[----:B------:R-:W-:Y:S01]  /*36c40*/  SHF.R.S32.HI R72, RZ, 0x1f, R74 ;  /* 0x0000001fff487819 */ /* 0x000fe2000001144a */
[----:B------:R-:W-:Y:S01]  /*36c50*/  IMAD.X R79, R73, 0x1, R71, P4 ;  /* 0x00000001494f7824 */ /* 0x000fe200020e0647 */
[----:B------:R-:W-:-:S05]  /*36c60*/  IADD3 R76, P4, PT, R74, R2, RZ ;  /* 0x000000024a4c7210 */ /* 0x000fca0007f9e0ff */
[----:B------:R-:W-:Y:S01]  /*36c70*/  IMAD.X R77, R72, 0x1, R0, P4 ;  /* 0x00000001484d7824 */ /* 0x000fe200020e0600 */
[----:B-1----:R-:W-:Y:S01]  /*36c80*/  ISETP.LT.AND P4, PT, R69, UR69, !P3 ;  /* 0x0000004545007c0c */ /* 0x002fe2000df81270 */
[----:B------:R-:W-:Y:S01]  /*36c90*/  VIADD R73, R68, 0x71 ;  /* 0x0000007144497836 */ /* 0x000fe20000000000 */
[----:B------:R-:W0:Y:S01]  /*36ca0*/  LDCU UR69, c[0x0][0x398] ;  /* 0x00007300ff4577ac */ /* 0x000e220008000800 */
[----:B------:R-:W-:-:S03]  /*36cb0*/  ISETP.LT.AND P3, PT, R70, UR71, !P3 ;  /* 0x0000004746007c0c */ /* 0x000fc6000df61270 */
[----:B------:R-:W-:Y:S01]  /*36cc0*/  ISETP.GE.AND P6, PT, R73, UR56, PT ;  /* 0x0000003849007c0c */ /* 0x000fe2000bfc6270 */
[----:B------:R-:W-:Y:S01]  /*36cd0*/  VIADD R73, R68, 0x72 ;  /* 0x0000007244497836 */ /* 0x000fe20000000000 */
[----:B------:R-:W1:Y:S01]  /*36ce0*/  LDCU UR71, c[0x0][0x398] ;  /* 0x00007300ff4777ac */ /* 0x000e620008000800 */
[----:B------:R-:W-:-:S03]  /*36cf0*/  PRMT R16, R75, 0x9910, RZ ;  /* 0x000099104b107816 */ /* 0x000fc600000000ff */
[----:B------:R-:W-:Y:S01]  /*36d00*/  ISETP.GE.AND P5, PT, R73, UR57, PT ;  /* 0x0000003949007c0c */ /* 0x000fe2000bfa6270 */
[----:B------:R-:W-:Y:S01]  /*36d10*/  VIADD R73, R68, 0x73 ;  /* 0x0000007344497836 */ /* 0x000fe20000000000 */
[----:B------:R-:W0:Y:S01]  /*36d20*/  LDCU UR56, c[0x0][0x39c] ;  /* 0x00007380ff3877ac */ /* 0x000e220008000800 */
[----:B------:R-:W0:Y:S01]  /*36d30*/  LDCU UR57, c[0x0][0x39c] ;  /* 0x00007380ff3977ac */ /* 0x000e220008000800 */
[----:B--2---:R5:W-:Y:S01]  /*36d40*/  @P4 STG.E.U8 desc[UR24][R10.64], R75 ;  /* 0x0000004b0a004986 */ /* 0x004be2000c101118 */
[----:B----4-:R-:W-:Y:S01]  /*36d50*/  ISETP.LT.AND P4, PT, R69, UR65, !P6 ;  /* 0x0000004145007c0c */ /* 0x010fe2000f781270 */
[----:B------:R-:W2:Y:S01]  /*36d60*/  LDCU UR65, c[0x0][0x398] ;  /* 0x00007300ff4177ac */ /* 0x000ea20008000800 */
[----:B-----5:R-:W-:Y:S01]  /*36d70*/  F2FP.SATFINITE.E4M3.F32.PACK_AB_MERGE_C R75, R17, R21, RZ ;  /* 0x00000015114b723e */ /* 0x020fe200048070ff */
[----:B------:R-:W4:Y:S04]  /*36d80*/  LDL.LU.64 R10, [R1+0xc28] ;  /* 0x000c2800010a7983 */ /* 0x000f280000300a00 */
[----:B------:R5:W-:Y:S01]  /*36d90*/  @P3 STG.E.U8 desc[UR24][R18.64], R75 ;  /* 0x0000004b12003986 */ /* 0x000be2000c101118 */
[----:B------:R-:W-:Y:S01]  /*36da0*/  ISETP.GE.AND P3, PT, R73, UR58, PT ;  /* 0x0000003a49007c0c */ /* 0x000fe2000bf66270 */
[----:B------:R-:W2:Y:S01]  /*36db0*/  LDCU UR58, c[0x0][0x39c] ;  /* 0x00007380ff3a77ac */ /* 0x000ea20008000800 */
[----:B------:R-:W-:-:S02]  /*36dc0*/  SHF.R.S32.HI R73, RZ, 0x8, R16 ;  /* 0x00000008ff497819 */ /* 0x000fc40000011410 */
[----:B0-----:R-:W-:Y:S01]  /*36dd0*/  ISETP.LT.AND P6, PT, R70, UR69, !P6 ;  /* 0x0000004546007c0c */ /* 0x001fe2000f7c1270 */
[----:B------:R-:W4:Y:S01]  /*36de0*/  LDL.LU.64 R16, [R1+0xc38] ;  /* 0x000c380001107983 */ /* 0x000f220000300a00 */
[----:B------:R-:W0:Y:S01]  /*36df0*/  LDCU UR69, c[0x0][0x398] ;  /* 0x00007300ff4577ac */ /* 0x000e220008000800 */
[----:B-----5:R-:W-:Y:S02]  /*36e00*/  PRMT R75, R75, 0x9910, RZ ;  /* 0x000099104b4b7816 */ /* 0x020fe400000000ff */
[----:B------:R5:W-:Y:S01]  /*36e10*/  @P4 STG.E.U8 desc[UR24][R14.64], R73 ;  /* 0x000000490e004986 */ /* 0x000be2000c101118 */
[----:B-1----:R-:W-:Y:S01]  /*36e20*/  ISETP.LT.AND P4, PT, R69, UR71, !P5 ;  /* 0x0000004745007c0c */ /* 0x002fe2000ef81270 */
[----:B------:R-:W1:Y:S01]  /*36e30*/  LDCU UR71, c[0x0][0x398] ;  /* 0x00007300ff4777ac */ /* 0x000e620008000800 */
[----:B-----5:R-:W-:-:S05]  /*36e40*/  IMAD.MOV.U32 R73, RZ, RZ, R75 ;  /* 0x000000ffff497224 */ /* 0x020fca00078e004b */
[----:B------:R-:W-:Y:S02]  /*36e50*/  SHF.R.S32.HI R73, RZ, 0x8, R73 ;  /* 0x00000008ff497819 */ /* 0x000fe40000011449 */
[----:B---3--:R-:W-:Y:S02]  /*36e60*/  F2FP.SATFINITE.E4M3.F32.PACK_AB_MERGE_C R75, R9, R8, RZ ;  /* 0x00000008094b723e */ /* 0x008fe400048070ff */
[----:B------:R-:W3:Y:S04]  /*36e70*/  LDL.LU R9, [R1+0x5d0] ;  /* 0x0005d00001097983 */ /* 0x000ee80000300800 */
[----:B------:R5:W-:Y:S04]  /*36e80*/  @P6 STG.E.U8 desc[UR24][R4.64], R73 ;  /* 0x0000004904006986 */ /* 0x000be8000c101118 */
[----:B-----5:R-:W3:Y:S01]  /*36e90*/  LDL.LU R4, [R1+0x5d4] ;  /* 0x0005d40001047983 */ /* 0x020ee20000300800 */
[----:B------:R-:W-:Y:S01]  /*36ea0*/  VIADD R73, R68, 0x74 ;  /* 0x0000007444497836 */ /* 0x000fe20000000000 */
[----:B------:R-:W-:-:S02]  /*36eb0*/  PRMT R5, R75, 0x9910, RZ ;  /* 0x000099104b057816 */ /* 0x000fc400000000ff */
[----:B------:R5:W-:Y:S02]  /*36ec0*/  @P4 STG.E.U8 desc[UR24][R12.64], R75 ;  /* 0x0000004b0c004986 */ /* 0x000be4000c101118 */
[----:B------:R-:W-:Y:S01]  /*36ed0*/  ISETP.GE.AND P4, PT, R73, UR59, PT ;  /* 0x0000003b49007c0c */ /* 0x000fe2000bf86270 */
[----:B------:R-:W-:Y:S01]  /*36ee0*/  IMAD.MOV.U32 R73, RZ, RZ, R5 ;  /* 0x000000ffff497224 */ /* 0x000fe200078e0005 */
[----:B------:R-:W-:Y:S01]  /*36ef0*/  ISETP.LT.AND P5, PT, R70, UR73, !P5 ;  /* 0x0000004946007c0c */ /* 0x000fe2000efa1270 */
[----:B------:R-:W0:Y:S01]  /*36f00*/  LDCU UR73, c[0x0][0x398] ;  /* 0x00007300ff4977ac */ /* 0x000e220008000800 */
[----:B-----5:R-:W5:Y:S01]  /*36f10*/  LDL.LU.64 R12, [R1+0xc30] ;  /* 0x000c3000010c7983 */ /* 0x020f620000300a00 */
[----:B------:R-:W-:Y:S01]  /*36f20*/  F2FP.SATFINITE.E4M3.F32.PACK_AB_MERGE_C R6, R7, R6, RZ ;  /* 0x000000060706723e */ /* 0x000fe200048070ff */
[----:B------:R-:W0:Y:S02]  /*36f30*/  LDCU UR59, c[0x0][0x39c] ;  /* 0x00007380ff3b77ac */ /* 0x000e240008000800 */
[----:B------:R-:W5:Y:S04]  /*36f40*/  LDL.LU.64 R14, [R1+0xc20] ;  /* 0x000c2000010e7983 */ /* 0x000f680000300a00 */
[----:B------:R-:W5:Y:S04]  /*36f50*/  LDL.LU R21, [R1+0x1d0] ;  /* 0x0001d00001157983 */ /* 0x000f680000300800 */
[----:B------:R-:W5:Y:S04]  /*36f60*/  LDL.LU R5, [R1+0x1d4] ;  /* 0x0001d40001057983 */ /* 0x000f680000300800 */
[----:B------:R-:W5:Y:S01]  /*36f70*/  LDL.LU.64 R18, [R1+0xc18] ;  /* 0x000c180001127983 */ /* 0x000f620000300a00 */
[----:B--2---:R-:W-:Y:S01]  /*36f80*/  ISETP.LT.AND P6, PT, R69, UR65, !P3 ;  /* 0x0000004145007c0c */ /* 0x004fe2000dfc1270 */
[----:B------:R-:W2:Y:S01]  /*36f90*/  LDCU UR65, c[0x0][0x398] ;  /* 0x00007300ff4177ac */ /* 0x000ea20008000800 */
[----:B------:R-:W-:-:S02]  /*36fa0*/  SHF.R.S32.HI R73, RZ, 0x8, R73 ;  /* 0x00000008ff497819 */ /* 0x000fc40000011449 */
[----:B0-----:R-:W-:Y:S01]  /*36fb0*/  ISETP.LT.AND P3, PT, R70, UR69, !P3 ;  /* 0x0000004546007c0c */ /* 0x001fe2000df61270 */
[----:B------:R-:W0:Y:S01]  /*36fc0*/  LDCU UR69, c[0x0][0x398] ;  /* 0x00007300ff4577ac */ /* 0x000e220008000800 */
[----:B----4-:R4:W-:Y:S02]  /*36fd0*/  @P5 STG.E.U8 desc[UR24][R10.64], R6 ;  /* 0x000000060a005986 */ /* 0x0109e4000c101118 */
[C---:B----4-:R-:W-:Y:S01]  /*36fe0*/  VIADD R11, R74.reuse, UR60 ;  /* 0x0000003c4a0b7c36 */ /* 0x050fe20008000000 */
[----:B------:R-:W-:Y:S02]  /*36ff0*/  IADD3 R74, P5, PT, R74, R3, RZ ;  /* 0x000000034a4a7210 */ /* 0x000fe40007fbe0ff */
[----:B------:R-:W-:Y:S02]  /*37000*/  PRMT R6, R6, 0x9910, RZ ;  /* 0x0000991006067816 */ /* 0x000fe400000000ff */
[----:B------:R4:W-:Y:S01]  /*37010*/  @P6 STG.E.U8 desc[UR24][R16.64], R73 ;  /* 0x0000004910006986 */ /* 0x0009e2000c101118 */
[----:B------:R-:W-:Y:S01]  /*37020*/  SHF.R.S32.HI R10, RZ, 0x1f, R11 ;  /* 0x0000001fff0a7819 */ /* 0x000fe2000001140b */
[----:B------:R-:W-:Y:S01]  /*37030*/  IMAD.X R75, R72, 0x1, R71, P5 ;  /* 0x00000001484b7824 */ /* 0x000fe200028e0647 */
[----:B------:R-:W-:Y:S01]  /*37040*/  IADD3 R72, P5, PT, R11, R2, RZ ;  /* 0x000000020b487210 */ /* 0x000fe20007fbe0ff */
[----:B------:R-:W-:Y:S01]  /*37050*/  VIADD R2, R68, 0x75 ;  /* 0x0000007544027836 */ /* 0x000fe20000000000 */
[----:B-1----:R-:W-:Y:S01]  /*37060*/  ISETP.LT.AND P6, PT, R69, UR71, !P4 ;  /* 0x0000004745007c0c */ /* 0x002fe2000e7c1270 */
[----:B------:R-:W1:Y:S01]  /*37070*/  LDCU UR71, c[0x0][0x398] ;  /* 0x00007300ff4777ac */ /* 0x000e620008000800 */
[----:B------:R-:W0:Y:S01]  /*37080*/  LDCU UR60, c[0x0][0x39c] ;  /* 0x00007380ff3c77ac */ /* 0x000e220008000800 */
[----:B----4-:R-:W-:Y:S01]  /*37090*/  IMAD.X R73, R10, 0x1, R0, P5 ;  /* 0x000000010a497824 */ /* 0x010fe200028e0600 */
[----:B------:R-:W4:Y:S01]  /*370a0*/  LDL.LU.64 R16, [R1+0xc10] ;  /* 0x000c100001107983 */ /* 0x000f220000300a00 */
[----:B------:R-:W-:Y:S01]  /*370b0*/  IMAD.MOV.U32 R0, RZ, RZ, R6 ;  /* 0x000000ffff007224 */ /* 0x000fe200078e0006 */
[----:B------:R-:W-:Y:S01]  /*370c0*/  ISETP.GE.AND P5, PT, R2, UR61, PT ;  /* 0x0000003d02007c0c */ /* 0x000fe2000bfa6270 */
[----:B------:R-:W0:Y:S01]  /*370d0*/  LDCU UR61, c[0x0][0x39c] ;  /* 0x00007380ff3d77ac */ /* 0x000e220008000800 */
[----:B------:R-:W4:Y:S04]  /*370e0*/  LDL.LU R6, [R1+0x1d8] ;  /* 0x0001d80001067983 */ /* 0x000f280000300800 */
[----:B------:R-:W4:Y:S04]  /*370f0*/  LDL.LU R7, [R1+0x1dc] ;  /* 0x0001dc0001077983 */ /* 0x000f280000300800 */
[----:B------:R-:W4:Y:S01]  /*37100*/  LDL.LU R8, [R1+0x5d8] ;  /* 0x0005d80001087983 */ /* 0x000f220000300800 */
[----:B------:R-:W-:Y:S01]  /*37110*/  ISETP.LT.AND P4, PT, R70, UR73, !P4 ;  /* 0x0000004946007c0c */ /* 0x000fe2000e781270 */
[----:B------:R-:W0:Y:S01]  /*37120*/  LDCU UR73, c[0x0][0x398] ;  /* 0x00007300ff4977ac */ /* 0x000e220008000800 */
[----:B---3--:R-:W-:-:S02]  /*37130*/  F2FP.SATFINITE.E4M3.F32.PACK_AB_MERGE_C R2, R4, R9, RZ ;  /* 0x000000090402723e */ /* 0x008fc400048070ff */
[----:B------:R-:W-:Y:S01]  /*37140*/  SHF.R.S32.HI R4, RZ, 0x8, R0 ;  /* 0x00000008ff047819 */ /* 0x000fe20000011400 */
[----:B------:R-:W3:Y:S01]  /*37150*/  LDL.LU R9, [R1+0x5dc] ;  /* 0x0005dc0001097983 */ /* 0x000ee20000300800 */
[----:B------:R-:W-:-:S03]  /*37160*/  VIADD R0, R68, 0x76 ;  /* 0x0000007644007836 */ /* 0x000fc60000000000 */
[----:B-----5:R5:W-:Y:S02]  /*37170*/  @P3 STG.E.U8 desc[UR24][R12.64], R4 ;  /* 0x000000040c003986 */ /* 0x020be4000c101118 */
[----:B------:R-:W-:Y:S01]  /*37180*/  ISETP.GE.AND P3, PT, R0, UR62, PT ;  /* 0x0000003e00007c0c */ /* 0x000fe2000bf66270 */
[----:B------:R-:W-:Y:S01]  /*37190*/  VIADD R0, R68, 0x77 ;  /* 0x0000007744007836 */ /* 0x000fe20000000000 */
[----:B------:R-:W0:Y:S01]  /*371a0*/  LDCU UR62, c[0x0][0x39c] ;  /* 0x00007380ff3e77ac */ /* 0x000e220008000800 */
[----:B------:R5:W-:Y:S04]  /*371b0*/  @P6 STG.E.U8 desc[UR24][R14.64], R2 ;  /* 0x000000020e006986 */ /* 0x000be8000c101118 */
[----:B-----5:R-:W5:Y:S01]  /*371c0*/  LDL.LU.64 R12, [R1+0xc08] ;  /* 0x000c0800010c7983 */ /* 0x020f620000300a00 */
[----:B------:R-:W-:-:S02]  /*371d0*/  PRMT R4, R2, 0x9910, RZ ;  /* 0x0000991002047816 */ /* 0x000fc400000000ff */
[----:B------:R-:W-:Y:S01]  /*371e0*/  F2FP.SATFINITE.E4M3.F32.PACK_AB_MERGE_C R2, R5, R21, RZ ;  /* 0x000000150502723e */ /* 0x000fe200048070ff */
[----:B------:R-:W5:Y:S04]  /*371f0*/  LDL.LU.64 R14, [R1+0xc00] ;  /* 0x000c0000010e7983 */ /* 0x000f680000300a00 */
[----:B------:R0:W-:Y:S01]  /*37200*/  @P4 STG.E.U8 desc[UR24][R18.64], R2 ;  /* 0x0000000212004986 */ /* 0x0001e2000c101118 */
[----:B------:R-:W-:Y:S01]  /*37210*/  ISETP.GE.AND P4, PT, R0, UR63, PT ;  /* 0x0000003f00007c0c */ /* 0x000fe2000bf86270 */
[----:B------:R-:W1:Y:S01]  /*37220*/  LDCU UR63, c[0x0][0x39c] ;  /* 0x00007380ff3f77ac */ /* 0x000e620008000800 */
[----:B------:R-:W-:Y:S01]  /*37230*/  SHF.R.S32.HI R0, RZ, 0x8, R4 ;  /* 0x00000008ff007819 */ /* 0x000fe20000011404 */
[----:B0-----:R-:W5:Y:S04]  /*37240*/  LDL.LU.64 R18, [R1+0xbf8] ;  /* 0x000bf80001127983 */ /* 0x001f680000300a00 */
[----:B------:R-:W5:Y:S01]  /*37250*/  LDL.LU.64 R4, [R1+0xbf0] ;  /* 0x000bf00001047983 */ /* 0x000f620000300a00 */
[----:B--2---:R-:W-:Y:S01]  /*37260*/  ISETP.LT.AND P6, PT, R69, UR65, !P5 ;  /* 0x0000004145007c0c */ /* 0x004fe2000efc1270 */
[----:B------:R-:W0:Y:S01]  /*37270*/  LDCU UR65, c[0x0][0x398] ;  /* 0x00007300ff4177ac */ /* 0x000e220008000800 */
[----:B------:R-:W-:-:S02]  /*37280*/  PRMT R2, R2, 0x9910, RZ ;  /* 0x0000991002027816 */ /* 0x000fc400000000ff */
[----:B------:R-:W-:Y:S01]  /*37290*/  ISETP.LT.AND P5, PT, R70, UR69, !P5 ;  /* 0x0000004546007c0c */ /* 0x000fe2000efa1270 */
[----:B------:R-:W2:Y:S08]  /*372a0*/  LDCU UR69, c[0x0][0x398] ;  /* 0x00007300ff4577ac */ /* 0x000eb00008000800 */
[----:B----4-:R4:W-:Y:S01]  /*372b0*/  @P6 STG.E.U8 desc[UR24][R16.64], R0 ;  /* 0x0000000010006986 */ /* 0x0109e2000c101118 */
[----:B-1----:R-:W-:Y:S01]  /*372c0*/  ISETP.LT.AND P6, PT, R69, UR71, !P3 ;  /* 0x0000004745007c0c */ /* 0x002fe2000dfc1270 */
[----:B------:R-:W1:Y:S01]  /*372d0*/  LDCU UR71, c[0x0][0x398] ;  /* 0x00007300ff4777ac */ /* 0x000e620008000800 */
[----:B----4-:R-:W-:-:S05]  /*372e0*/  IMAD.MOV.U32 R0, RZ, RZ, R2 ;  /* 0x000000ffff007224 */ /* 0x010fca00078e0002 */
[----:B------:R-:W-:Y:S02]  /*372f0*/  SHF.R.S32.HI R0, RZ, 0x8, R0 ;  /* 0x00000008ff007819 */ /* 0x000fe40000011400 */
[----:B0-----:R-:W-:Y:S01]  /*37300*/  ISETP.LT.AND P3, PT, R70, UR65, !P3 ;  /* 0x0000004146007c0c */ /* 0x001fe2000df61270 */
[----:B------:R-:W0:Y:S01]  /*37310*/  LDCU UR65, c[0x0][0x39c] ;  /* 0x00007380ff4177ac */ /* 0x000e220008000800 */
[----:B---3--:R-:W-:Y:S02]  /*37320*/  F2FP.SATFINITE.E4M3.F32.PACK_AB_MERGE_C R2, R9, R8, RZ ;  /* 0x000000080902723e */ /* 0x008fe400048070ff */
[----:B------:R-:W-:Y:S01]  /*37330*/  F2FP.SATFINITE.E4M3.F32.PACK_AB_MERGE_C R8, R7, R6, RZ ;  /* 0x000000060708723e */ /* 0x000fe200048070ff */
[----:B------:R-:W3:Y:S01]  /*37340*/  LDL.LU R9, [R1+0x5e0] ;  /* 0x0005e00001097983 */ /* 0x000ee20000300800 */
[----:B------:R-:W-:-:S03]  /*37350*/  PRMT R7, R2, 0x9910, RZ ;  /* 0x0000991002077816 */ /* 0x000fc600000000ff */
[----:B------:R-:W3:Y:S04]  /*37360*/  LDL.LU R6, [R1+0x5e4] ;  /* 0x0005e40001067983 */ /* 0x000ee80000300800 */
[----:B------:R-:W4:Y:S04]  /*37370*/  LDL.LU.64 R16, [R1+0xbe8] ;  /* 0x000be80001107983 */ /* 0x000f280000300a00 */
[----:B-----5:R5:W-:Y:S01]  /*37380*/  @P5 STG.E.U8 desc[UR24][R12.64], R0 ;  /* 0x000000000c005986 */ /* 0x020be2000c101118 */
[----:B------:R-:W-:Y:S01]  /*37390*/  ISETP.LT.AND P5, PT, R69, UR73, !P4 ;  /* 0x0000004945007c0c */ /* 0x000fe2000e7a1270 */
[----:B------:R-:W0:Y:S02]  /*373a0*/  LDCU UR73, c[0x0][0x398] ;  /* 0x00007300ff4977ac */ /* 0x000e240008000800 */
[----:B------:R0:W-:Y:S01]  /*373b0*/  @P6 STG.E.U8 desc[UR24][R14.64], R2 ;  /* 0x000000020e006986 */ /* 0x0001e2000c101118 */
[----:B-----5:R-:W-:-:S03]  /*373c0*/  VIADD R0, R68, 0x78 ;  /* 0x0000007844007836 */ /* 0x020fc60000000000 */
[----:B------:R-:W5:Y:S01]  /*373d0*/  LDL.LU R13, [R1+0x1e0] ;  /* 0x0001e000010d7983 */ /* 0x000f620000300800 */
[----:B------:R-:W-:Y:S01]  /*373e0*/  IMAD.MOV.U32 R12, RZ, RZ, R7 ;  /* 0x000000ffff0c7224 */ /* 0x000fe200078e0007 */
[----:B------:R-:W-:Y:S02]  /*373f0*/  ISETP.GE.AND P6, PT, R0, UR64, PT ;  /* 0x0000004000007c0c */ /* 0x000fe4000bfc6270 */
[----:B------:R-:W5:Y:S02]  /*37400*/  LDL.LU R7, [R1+0x1e4] ;  /* 0x0001e40001077983 */ /* 0x000f640000300800 */
[----:B------:R-:W-:Y:S01]  /*37410*/  SHF.R.S32.HI R0, RZ, 0x8, R12 ;  /* 0x00000008ff007819 */ /* 0x000fe2000001140c */
[----:B------:R-:W1:Y:S01]  /*37420*/  LDCU UR64, c[0x0][0x39c] ;  /* 0x00007380ff4077ac */ /* 0x000e620008000800 */
[----:B0-----:R-:W5:Y:S04]  /*37430*/  LDL.LU.64 R14, [R1+0xbe0] ;  /* 0x000be000010e7983 */ /* 0x001f680000300a00 */
[----:B------:R-:W-:Y:S04]  /*37440*/  @P3 STG.E.U8 desc[UR24][R18.64], R8 ;  /* 0x0000000812003986 */ /* 0x000fe8000c101118 */
[----:B------:R0:W-:Y:S04]  /*37450*/  @P5 STG.E.U8 desc[UR24][R4.64], R0 ;  /* 0x0000000004005986 */ /* 0x0001e8000c101118 */
[----:B0-----:R-:W5:Y:S01]  /*37460*/  LDL.LU.64 R4, [R1+0xbd8] ;  /* 0x000bd80001047983 */ /* 0x001f620000300a00 */
[----:B------:R-:W-:-:S02]  /*37470*/  IADD3 R2, P3, PT, R11, R3, RZ ;  /* 0x000000030b027210 */ /* 0x000fc40007f7e0ff */
[----:B--2---:R-:W-:Y:S01]  /*37480*/  ISETP.LT.AND P4, PT, R70, UR69, !P4 ;  /* 0x0000004546007c0c */ /* 0x004fe2000e781270 */
[----:B------:R-:W-:Y:S01]  /*37490*/  VIADD R0, R68, 0x79 ;  /* 0x0000007944007836 */ /* 0x000fe20000000000 */
[----:B------:R-:W0:Y:S01]  /*374a0*/  LDCU UR69, c[0x0][0x398] ;  /* 0x00007300ff4577ac */ /* 0x000e220008000800 */
[----:B------:R-:W-:Y:S01]  /*374b0*/  IMAD.X R3, R10, 0x1, R71, P3 ;  /* 0x000000010a037824 */ /* 0x000fe200018e0647 */
[----:B------:R-:W-:Y:S01]  /*374c0*/  PRMT R71, R8, 0x9910, RZ ;  /* 0x0000991008477816 */ /* 0x000fe200000000ff */
[----:B------:R-:W2:Y:S01]  /*374d0*/  LDL.LU.64 R10, [R1+0xbd0] ;  /* 0x000bd000010a7983 */ /* 0x000ea20000300a00 */
[----:B-1----:R-:W-:Y:S01]  /*374e0*/  ISETP.LT.AND P3, PT, R69, UR71, !P6 ;  /* 0x0000004745007c0c */ /* 0x002fe2000f761270 */
[----:B------:R-:W1:Y:S02]  /*374f0*/  LDCU UR71, c[0x0][0x398] ;  /* 0x00007300ff4777ac */ /* 0x000e640008000800 */
[----:B------:R-:W2:Y:S01]  /*37500*/  LDL.LU R8, [R1+0x5e8] ;  /* 0x0005e80001087983 */ /* 0x000ea20000300800 */
[----:B------:R-:W-:-:S02]  /*37510*/  SHF.R.S32.HI R71, RZ, 0x8, R71 ;  /* 0x00000008ff477819 */ /* 0x000fc40000011447 */
[----:B------:R-:W-:Y:S01]  /*37520*/  ISETP.LT.AND P6, PT, R70, UR73, !P6 ;  /* 0x0000004946007c0c */ /* 0x000fe2000f7c1270 */
[----:B------:R-:W0:Y:S01]  /*37530*/  LDCU UR73, c[0x0][0x398] ;  /* 0x00007300ff4977ac */ /* 0x000e220008000800 */
[----:B------:R-:W-:Y:S01]  /*37540*/  ISETP.GE.AND P5, PT, R0, UR66, PT ;  /* 0x0000004200007c0c */ /* 0x000fe2000bfa6270 */
[----:B------:R-:W-:Y:S01]  /*37550*/  VIADD R0, R68, 0x7a ;  /* 0x0000007a44007836 */ /* 0x000fe20000000000 */
[----:B------:R-:W0:Y:S01]  /*37560*/  LDCU UR66, c[0x0][0x39c] ;  /* 0x00007380ff4277ac */ /* 0x000e220008000800 */
[----:B---3--:R-:W-:Y:S02]  /*37570*/  F2FP.SATFINITE.E4M3.F32.PACK_AB_MERGE_C R6, R6, R9, RZ ;  /* 0x000000090606723e */ /* 0x008fe400048070ff */
[----:B------:R-:W3:Y:S04]  /*37580*/  LDL.LU R9, [R1+0x5ec] ;  /* 0x0005ec0001097983 */ /* 0x000ee80000300800 */
[----:B----4-:R4:W-:Y:S01]  /*37590*/  @P4 STG.E.U8 desc[UR24][R16.64], R71 ;  /* 0x0000004710004986 */ /* 0x0109e2000c101118 */
[----:B------:R-:W-:Y:S01]  /*375a0*/  ISETP.GE.AND P4, PT, R0, UR67, PT ;  /* 0x0000004300007c0c */ /* 0x000fe2000bf86270 */
[----:B------:R-:W0:Y:S01]  /*375b0*/  LDCU UR67, c[0x0][0x39c] ;  /* 0x00007380ff4377ac */ /* 0x000e220008000800 */
[----:B------:R-:W-:Y:S01]  /*375c0*/  PRMT R0, R6, 0x9910, RZ ;  /* 0x0000991006007816 */ /* 0x000fe200000000ff */
[----:B----4-:R-:W4:Y:S04]  /*375d0*/  LDL.LU.64 R16, [R1+0xbc8] ;  /* 0x000bc80001107983 */ /* 0x010f280000300a00 */
[----:B------:R-:W4:Y:S01]  /*375e0*/  LDL.LU R12, [R1+0x1e8] ;  /* 0x0001e800010c7983 */ /* 0x000f220000300800 */
[----:B-----5:R-:W-:-:S03]  /*375f0*/  F2FP.SATFINITE.E4M3.F32.PACK_AB_MERGE_C R71, R7, R13, RZ ;  /* 0x0000000d0747723e */ /* 0x020fc600048070ff */
[----:B------:R-:W5:Y:S04]  /*37600*/  LDL.LU R13, [R1+0x1ec] ;  /* 0x0001ec00010d7983 */ /* 0x000f680000300800 */
[----:B------:R0:W-:Y:S01]  /*37610*/  @P3 STG.E.U8 desc[UR24][R14.64], R6 ;  /* 0x000000060e003986 */ /* 0x0001e2000c101118 */
[----:B------:R-:W-:-:S03]  /*37620*/  PRMT R18, R71, 0x9910, RZ ;  /* 0x0000991047127816 */ /* 0x000fc600000000ff */
[----:B0-----:R-:W5:Y:S01]  /*37630*/  LDL.LU.64 R14, [R1+0xbc0] ;  /* 0x000bc000010e7983 */ /* 0x001f620000300a00 */
[----:B------:R-:W-:-:S03]  /*37640*/  IMAD.MOV.U32 R6, RZ, RZ, R0 ;  /* 0x000000ffff067224 */ /* 0x000fc600078e0000 */
[----:B------:R0:W-:Y:S04]  /*37650*/  @P6 STG.E.U8 desc[UR24][R4.64], R71 ;  /* 0x0000004704006986 */ /* 0x0001e8000c101118 */
[----:B0-----:R-:W5:Y:S01]  /*37660*/  LDL.LU.64 R4, [R1+0xbb8] ;  /* 0x000bb80001047983 */ /* 0x001f620000300a00 */
[----:B------:R-:W-:-:S03]  /*37670*/  SHF.R.S32.HI R71, RZ, 0x8, R6 ;  /* 0x00000008ff477819 */ /* 0x000fc60000011406 */
[----:B------:R-:W5:Y:S01]  /*37680*/  LDL.LU.64 R6, [R1+0xbb0] ;  /* 0x000bb00001067983 */ /* 0x000f620000300a00 */
[C---:B------:R-:W-:Y:S01]  /*37690*/  ISETP.LT.AND P3, PT, R69.reuse, UR69, !P5 ;  /* 0x0000004545007c0c */ /* 0x040fe2000ef61270 */
[----:B------:R-:W0:Y:S01]  /*376a0*/  LDCU UR69, c[0x0][0x398] ;  /* 0x00007300ff4577ac */ /* 0x000e220008000800 */
[----:B------:R-:W-:Y:S01]  /*376b0*/  VIADD R0, R68, 0x7b ;  /* 0x0000007b44007836 */ /* 0x000fe20000000000 */
[----:B------:R-:W-:Y:S01]  /*376c0*/  ISETP.LT.AND P5, PT, R70, UR75, !P5 ;  /* 0x0000004b46007c0c */ /* 0x000fe2000efa1270 */
[----:B------:R-:W0:Y:S03]  /*376d0*/  LDCU UR75, c[0x0][0x398] ;  /* 0x00007300ff4b77ac */ /* 0x000e260008000800 */
[----:B------:R-:W-:Y:S01]  /*376e0*/  ISETP.GE.AND P6, PT, R0, UR68, PT ;  /* 0x0000004400007c0c */ /* 0x000fe2000bfc6270 */
[----:B------:R-:W-:Y:S01]  /*376f0*/  IMAD.MOV.U32 R0, RZ, RZ, R18 ;  /* 0x000000ffff007224 */ /* 0x000fe200078e0012 */
[----:B------:R-:W0:Y:S04]  /*37700*/  LDCU UR68, c[0x0][0x39c] ;  /* 0x00007380ff4477ac */ /* 0x000e280008000800 */
[----:B--2---:R3:W-:Y:S01]  /*37710*/  @P3 STG.E.U8 desc[UR24][R10.64], R71 ;  /* 0x000000470a003986 */ /* 0x0047e2000c101118 */
[----:B------:R-:W-:Y:S01]  /*37720*/  ISETP.LT.AND P3, PT, R69, UR73, !P4 ;  /* 0x0000004945007c0c */ /* 0x000fe2000e761270 */
[----:B------:R-:W2:Y:S01]  /*37730*/  LDCU UR73, c[0x0][0x398] ;  /* 0x00007300ff4977ac */ /* 0x000ea20008000800 */
[----:B------:R-:W-:-:S02]  /*37740*/  SHF.R.S32.HI R0, RZ, 0x8, R0 ;  /* 0x00000008ff007819 */ /* 0x000fc40000011400 */
[----:B-1----:R-:W-:Y:S01]  /*37750*/  ISETP.LT.AND P4, PT, R70, UR71, !P4 ;  /* 0x0000004746007c0c */ /* 0x002fe2000e781270 */
[----:B------:R-:W1:Y:S01]  /*37760*/  LDCU UR71, c[0x0][0x398] ;  /* 0x00007300ff4777ac */ /* 0x000e620008000800 */
[----:B---3--:R-:W-:Y:S02]  /*37770*/  F2FP.SATFINITE.E4M3.F32.PACK_AB_MERGE_C R10, R9, R8, RZ ;  /* 0x00000008090a723e */ /* 0x008fe400048070ff */
[----:B------:R-:W3:Y:S04]  /*37780*/  LDL.LU R8, [R1+0x5f0] ;  /* 0x0005f00001087983 */ /* 0x000ee80000300800 */
[----:B------:R-:W3:Y:S01]  /*37790*/  LDL.LU R9, [R1+0x5f4] ;  /* 0x0005f40001097983 */ /* 0x000ee20000300800 */
[----:B------:R-:W-:-:S03]  /*377a0*/  PRMT R11, R10, 0x9910, RZ ;  /* 0x000099100a0b7816 */ /* 0x000fc600000000ff */
[----:B------:R-:W3:Y:S04]  /*377b0*/  LDL.LU.64 R20, [R1+0xba8] ;  /* 0x000ba80001147983 */ /* 0x000ee80000300a00 */
[----:B----4-:R4:W-:Y:S01]  /*377c0*/  @P5 STG.E.U8 desc[UR24][R16.64], R0 ;  /* 0x0000000010005986 */ /* 0x0109e2000c101118 */
[----:B0-----:R-:W-:Y:S01]  /*377d0*/  ISETP.LT.AND P5, PT, R69, UR69, !P6 ;  /* 0x0000004545007c0c */ /* 0x001fe2000f7a1270 */
[----:B------:R-:W0:Y:S01]  /*377e0*/  LDCU UR69, c[0x0][0x39c] ;  /* 0x00007380ff4577ac */ /* 0x000e220008000800 */
[----:B----4-:R-:W-:Y:S01]  /*377f0*/  VIADD R0, R68, 0x7c ;  /* 0x0000007c44007836 */ /* 0x010fe20000000000 */
[----:B-----5:R-:W-:Y:S01]  /*37800*/  F2FP.SATFINITE.E4M3.F32.PACK_AB_MERGE_C R71, R13, R12, RZ ;  /* 0x0000000c0d47723e */ /* 0x020fe200048070ff */
[----:B------:R-:W-:Y:S01]  /*37810*/  IMAD.MOV.U32 R12, RZ, RZ, R11 ;  /* 0x000000ffff0c7224 */ /* 0x000fe200078e000b */
[----:B------:R4:W-:Y:S02]  /*37820*/  @P3 STG.E.U8 desc[UR24][R14.64], R10 ;  /* 0x0000000a0e003986 */ /* 0x0009e4000c101118 */
[----:B------:R-:W-:Y:S01]  /*37830*/  ISETP.GE.AND P3, PT, R0, UR70, PT ;  /* 0x0000004600007c0c */ /* 0x000fe2000bf66270 */
[----:B------:R-:W5:Y:S01]  /*37840*/  LDCU UR70, c[0x0][0x39c] ;  /* 0x00007380ff4677ac */ /* 0x000f620008000800 */
[----:B------:R-:W-:Y:S01]  /*37850*/  SHF.R.S32.HI R0, RZ, 0x8, R12 ;  /* 0x00000008ff007819 */ /* 0x000fe2000001140c */
[----:B----4-:R-:W4:Y:S04]  /*37860*/  LDL.LU.64 R10, [R1+0xba0] ;  /* 0x000ba000010a7983 */ /* 0x010f280000300a00 */
[----:B------:R-:W5:Y:S04]  /*37870*/  LDL.LU R19, [R1+0x1f0] ;  /* 0x0001f00001137983 */ /* 0x000f680000300800 */
[----:B------:R0:W-:Y:S04]  /*37880*/  @P4 STG.E.U8 desc[UR24][R4.64], R71 ;  /* 0x0000004704004986 */ /* 0x0001e8000c101118 */
[----:B------:R1:W-:Y:S04]  /*37890*/  @P5 STG.E.U8 desc[UR24][R6.64], R0 ;  /* 0x0000000006005986 */ /* 0x0003e8000c101118 */
[----:B0-----:R-:W5:Y:S04]  /*378a0*/  LDL.LU R5, [R1+0x1f4] ;  /* 0x0001f40001057983 */ /* 0x001f680000300800 */
[----:B-1----:R-:W5:Y:S01]  /*378b0*/  LDL.LU.64 R6, [R1+0xb98] ;  /* 0x000b980001067983 */ /* 0x002f620000300a00 */
[----:B------:R-:W-:-:S03]  /*378c0*/  PRMT R71, R71, 0x9910, RZ ;  /* 0x0000991047477816 */ /* 0x000fc600000000ff */
[----:B------:R-:W5:Y:S01]  /*378d0*/  LDL.LU.64 R16, [R1+0xb90] ;  /* 0x000b900001107983 */ /* 0x000f620000300a00 */
[----:B------:R-:W-:Y:S01]  /*378e0*/  ISETP.LT.AND P6, PT, R70, UR75, !P6 ;  /* 0x0000004b46007c0c */ /* 0x000fe2000f7c1270 */
[----:B------:R-:W-:Y:S01]  /*378f0*/  IMAD.MOV.U32 R4, RZ, RZ, R71 ;  /* 0x000000ffff047224 */ /* 0x000fe200078e0047 */
[----:B------:R-:W-:Y:S01]  /*37900*/  ISETP.LT.AND P5, PT, R69, UR71, !P3 ;  /* 0x0000004745007c0c */ /* 0x000fe2000dfa1270 */
[----:B------:R-:W5:Y:S01]  /*37910*/  LDL.LU R14, [R1+0x5f8] ;  /* 0x0005f800010e7983 */ /* 0x000f620000300800 */
[----:B------:R-:W-:Y:S01]  /*37920*/  VIADD R0, R68, 0x7d ;  /* 0x0000007d44007836 */ /* 0x000fe20000000000 */
[----:B------:R-:W0:Y:S01]  /*37930*/  LDCU UR75, c[0x0][0x398] ;  /* 0x00007300ff4b77ac */ /* 0x000e220008000800 */
[----:B------:R-:W-:Y:S02]  /*37940*/  SHF.R.S32.HI R4, RZ, 0x8, R4 ;  /* 0x00000008ff047819 */ /* 0x000fe40000011404 */
[----:B--2---:R-:W-:Y:S01]  /*37950*/  ISETP.LT.AND P3, PT, R70, UR73, !P3 ;  /* 0x0000004946007c0c */ /* 0x004fe2000df61270 */
[----:B------:R-:W1:Y:S01]  /*37960*/  LDCU UR71, c[0x0][0x39c] ;  /* 0x00007380ff4777ac */ /* 0x000e620008000800 */
[----:B------:R-:W-:Y:S01]  /*37970*/  ISETP.GE.AND P4, PT, R0, UR72, PT ;  /* 0x0000004800007c0c */ /* 0x000fe2000bf86270 */
[----:B------:R-:W-:Y:S01]  /*37980*/  VIADD R0, R68, 0x7e ;  /* 0x0000007e44007836 */ /* 0x000fe20000000000 */
[----:B------:R-:W2:Y:S01]  /*37990*/  LDCU UR72, c[0x0][0x398] ;  /* 0x00007300ff4877ac */ /* 0x000ea20008000800 */
[----:B------:R-:W0:Y:S01]  /*379a0*/  LDCU UR73, c[0x0][0x39c] ;  /* 0x00007380ff4977ac */ /* 0x000e220008000800 */
[----:B---3--:R-:W-:-:S02]  /*379b0*/  F2FP.SATFINITE.E4M3.F32.PACK_AB_MERGE_C R71, R9, R8, RZ ;  /* 0x000000080947723e */ /* 0x008fc400048070ff */
[----:B------:R-:W3:Y:S04]  /*379c0*/  LDL.LU R9, [R1+0x5fc] ;  /* 0x0005fc0001097983 */ /* 0x000ee80000300800 */
[----:B------:R-:W3:Y:S04]  /*379d0*/  LDL.LU R15, [R1+0x1f8] ;  /* 0x0001f800010f7983 */ /* 0x000ee80000300800 */
[----:B------:R-:W3:Y:S04]  /*379e0*/  LDL.LU R8, [R1+0x1fc] ;  /* 0x0001fc0001087983 */ /* 0x000ee80000300800 */
[----:B------:R-:W3:Y:S04]  /*379f0*/  LDL.LU.64 R12, [R1+0xb88] ;  /* 0x000b8800010c7983 */ /* 0x000ee80000300a00 */
[----:B------:R0:W-:Y:S01]  /*37a00*/  @P6 STG.E.U8 desc[UR24][R20.64], R4 ;  /* 0x0000000414006986 */ /* 0x0001e2000c101118 */
[----:B------:R-:W-:Y:S01]  /*37a10*/  ISETP.GE.AND P6, PT, R0, UR74, PT ;  /* 0x0000004a00007c0c */ /* 0x000fe2000bfc6270 */
[----:B------:R-:W-:Y:S01]  /*37a20*/  VIADD R0, R68, 0x7f ;  /* 0x0000007f44007836 */ /* 0x000fe20000000000 */
[----:B------:R-:W1:Y:S01]  /*37a30*/  LDCU UR74, c[0x0][0x398] ;  /* 0x00007300ff4a77ac */ /* 0x000e620008000800 */
[----:B0-----:R-:W-:Y:S01]  /*37a40*/  PRMT R4, R71, 0x9910, RZ ;  /* 0x0000991047047816 */ /* 0x001fe200000000ff */
[----:B----4-:R0:W-:Y:S04]  /*37a50*/  @P5 STG.E.U8 desc[UR24][R10.64], R71 ;  /* 0x000000470a005986 */ /* 0x0101e8000c101118 */
[----:B0-----:R-:W4:Y:S01]  /*37a60*/  LDL.LU.64 R10, [R1+0xb80] ;  /* 0x000b8000010a7983 */ /* 0x001f220000300a00 */
[----:B-----5:R-:W-:-:S05]  /*37a70*/  F2FP.SATFINITE.E4M3.F32.PACK_AB_MERGE_C R71, R5, R19, RZ ;  /* 0x000000130547723e */ /* 0x020fca00048070ff */
[----:B------:R0:W-:Y:S01]  /*37a80*/  @P3 STG.E.U8 desc[UR24][R6.64], R71 ;  /* 0x0000004706003986 */ /* 0x0001e2000c101118 */
[----:B------:R-:W-:Y:S01]  /*37a90*/  ISETP.GE.AND P3, PT, R0, UR76, PT ;  /* 0x0000004c00007c0c */ /* 0x000fe2000bf66270 */
[----:B------:R-:W5:Y:S01]  /*37aa0*/  LDCU UR76, c[0x0][0x398] ;  /* 0x00007300ff4c77ac */ /* 0x000f620008000800 */
[----:B------:R-:W-:Y:S01]  /*37ab0*/  SHF.R.S32.HI R0, RZ, 0x8, R4 ;  /* 0x00000008ff007819 */ /* 0x000fe20000011404 */
[----:B0-----:R-:W4:Y:S04]  /*37ac0*/  LDL.LU.64 R6, [R1+0xb78] ;  /* 0x000b780001067983 */ /* 0x001f280000300a00 */
[----:B------:R-:W4:Y:S01]  /*37ad0*/  LDL.LU.64 R4, [R1+0xb70] ;  /* 0x000b700001047983 */ /* 0x000f220000300a00 */
[----:B------:R-:W-:Y:S01]  /*37ae0*/  ISETP.LT.AND P5, PT, R69, UR75, !P4 ;  /* 0x0000004b45007c0c */ /* 0x000fe2000e7a1270 */
[----:B------:R-:W0:Y:S01]  /*37af0*/  LDCU UR75, c[0x0][0x398] ;  /* 0x00007300ff4b77ac */ /* 0x000e220008000800 */
[----:B------:R-:W-:Y:S01]  /*37b00*/  PRMT R71, R71, 0x9910, RZ ;  /* 0x0000991047477816 */ /* 0x000fe200000000ff */
[----:B------:R-:W4:Y:S01]  /*37b10*/  LDL.LU R20, [R1+0x400] ;  /* 0x0004000001147983 */ /* 0x000f220000300800 */
[----:B--2---:R-:W-:Y:S01]  /*37b20*/  ISETP.LT.AND P4, PT, R70, UR72, !P4 ;  /* 0x0000004846007c0c */ /* 0x004fe2000e781270 */
[----:B------:R-:W2:Y:S08]  /*37b30*/  LDCU UR72, c[0x0][0x398] ;  /* 0x00007300ff4877ac */ /* 0x000eb00008000800 */
[----:B------:R0:W-:Y:S01]  /*37b40*/  @P5 STG.E.U8 desc[UR24][R16.64], R0 ;  /* 0x0000000010005986 */ /* 0x0001e2000c101118 */
[----:B-1----:R-:W-:Y:S01]  /*37b50*/  ISETP.LT.AND P5, PT, R69, UR74, !P6 ;  /* 0x0000004a45007c0c */ /* 0x002fe2000f7a1270 */
[----:B------:R-:W1:Y:S01]  /*37b60*/  LDCU UR74, c[0x0][0x398] ;  /* 0x00007300ff4a77ac */ /* 0x000e620008000800 */
[----:B0-----:R-:W-:-:S05]  /*37b70*/  IMAD.MOV.U32 R0, RZ, RZ, R71 ;  /* 0x000000ffff007224 */ /* 0x001fca00078e0047 */
[----:B------:R-:W-:Y:S02]  /*37b80*/  SHF.R.S32.HI R0, RZ, 0x8, R0 ;  /* 0x00000008ff007819 */ /* 0x000fe40000011400 */
[----:B------:R-:W-:Y:S01]  /*37b90*/  ISETP.LT.AND P6, PT, R70, UR75, !P6 ;  /* 0x0000004b46007c0c */ /* 0x000fe2000f7c1270 */
[----:B------:R-:W0:Y:S01]  /*37ba0*/  LDCU UR75, c[0x0][0x398] ;  /* 0x00007300ff4b77ac */ /* 0x000e220008000800 */
[----:B---3--:R-:W-:Y:S02]  /*37bb0*/  F2FP.SATFINITE.E4M3.F32.PACK_AB_MERGE_C R9, R9, R14, RZ ;  /* 0x0000000e0909723e */ /* 0x008fe400048070ff */
[----:B------:R-:W-:Y:S01]  /*37bc0*/  F2FP.SATFINITE.E4M3.F32.PACK_AB_MERGE_C R71, R8, R15, RZ ;  /* 0x0000000f0847723e */ /* 0x000fe200048070ff */
[----:B------:R3:W-:Y:S01]  /*37bd0*/  @P4 STG.E.U8 desc[UR24][R12.64], R0 ;  /* 0x000000000c004986 */ /* 0x0007e2000c101118 */
[----:B------:R-:W-:Y:S02]  /*37be0*/  PRMT R8, R9, 0x9910, RZ ;  /* 0x0000991009087816 */ /* 0x000fe400000000ff */
[----:B-----5:R-:W-:Y:S01]  /*37bf0*/  ISETP.LT.AND P4, PT, R69, UR76, !P3 ;  /* 0x0000004c45007c0c */ /* 0x020fe2000df81270 */
[----:B------:R-:W5:Y:S01]  /*37c00*/  LDCU UR76, c[0x0][0x39c] ;  /* 0x00007380ff4c77ac */ /* 0x000f620008000800 */
[----:B---3--:R-:W3:Y:S01]  /*37c10*/  LDL.LU R12, [R1+0x404] ;  /* 0x00040400010c7983 */ /* 0x008ee20000300800 */
[----:B------:R-:W-:-:S03]  /*37c20*/  VIADD R0, R68, 0x80 ;  /* 0x0000008044007836 */ /* 0x000fc60000000000 */
[----:B------:R-:W5:Y:S04]  /*37c30*/  LDL.LU R21, [R1] ;  /* 0x0000000001157983 */ /* 0x000f680000300800 */
[----:B------:R-:W5:Y:S04]  /*37c40*/  LDL.LU R13, [R1+0x4] ;  /* 0x00000400010d7983 */ /* 0x000f680000300800 */
[----:B------:R-:W5:Y:S04]  /*37c50*/  LDL.LU.64 R16, [R1+0xb68] ;  /* 0x000b680001107983 */ /* 0x000f680000300a00 */
[----:B------:R-:W5:Y:S04]  /*37c60*/  LDL.LU.64 R18, [R1+0xb60] ;  /* 0x000b600001127983 */ /* 0x000f680000300a00 */
[----:B----4-:R-:W-:Y:S01]  /*37c70*/  @P5 STG.E.U8 desc[UR24][R10.64], R9 ;  /* 0x000000090a005986 */ /* 0x010fe2000c101118 */
[----:B------:R-:W-:Y:S01]  /*37c80*/  ISETP.GE.AND P5, PT, R0, UR4, PT ;  /* 0x0000000400007c0c */ /* 0x000fe2000bfa6270 */
[----:B------:R-:W-:Y:S01]  /*37c90*/  IMAD.MOV.U32 R0, RZ, RZ, R8 ;  /* 0x000000ffff007224 */ /* 0x000fe200078e0008 */
[----:B------:R-:W4:Y:S04]  /*37ca0*/  LDCU UR4, c[0x0][0x398] ;  /* 0x00007300ff0477ac */ /* 0x000f280008000800 */
[----:B------:R-:W-:Y:S01]  /*37cb0*/  SHF.R.S32.HI R0, RZ, 0x8, R0 ;  /* 0x00000008ff007819 */ /* 0x000fe20000011400 */
[----:B------:R0:W-:Y:S04]  /*37cc0*/  @P6 STG.E.U8 desc[UR24][R6.64], R71 ;  /* 0x0000004706006986 */ /* 0x0001e8000c101118 */
[----:B------:R1:W-:Y:S04]  /*37cd0*/  @P4 STG.E.U8 desc[UR24][R4.64], R0 ;  /* 0x0000000004004986 */ /* 0x0003e8000c101118 */
[----:B0-----:R-:W5:Y:S04]  /*37ce0*/  LDL.LU.64 R6, [R1+0xb58] ;  /* 0x000b580001067983 */ /* 0x001f680000300a00 */
[----:B-1----:R-:W5:Y:S01]  /*37cf0*/  LDL.LU.64 R4, [R1+0xb50] ;  /* 0x000b500001047983 */ /* 0x002f620000300a00 */
[----:B--2---:R-:W-:Y:S01]  /*37d00*/  ISETP.LT.AND P3, PT, R70, UR72, !P3 ;  /* 0x0000004846007c0c */ /* 0x004fe2000df61270 */
[----:B------:R-:W-:Y:S01]  /*37d10*/  VIADD R0, R68, 0x81 ;  /* 0x0000008144007836 */ /* 0x000fe20000000000 */
[----:B------:R-:W-:Y:S01]  /*37d20*/  PRMT R71, R71, 0x9910, RZ ;  /* 0x0000991047477816 */ /* 0x000fe200000000ff */
[----:B------:R-:W2:Y:S01]  /*37d30*/  LDL.LU R14, [R1+0x408] ;  /* 0x00040800010e7983 */ /* 0x000ea20000300800 */
[----:B------:R-:W-:Y:S01]  /*37d40*/  ISETP.LT.AND P6, PT, R69, UR74, !P5 ;  /* 0x0000004a45007c0c */ /* 0x000fe2000efc1270 */
[----:B------:R-:W0:Y:S01]  /*37d50*/  LDCU UR72, c[0x0][0x398] ;  /* 0x00007300ff4877ac */ /* 0x000e220008000800 */
[----:B------:R-:W-:Y:S01]  /*37d60*/  ISETP.GE.AND P4, PT, R0, UR6, PT ;  /* 0x0000000600007c0c */ /* 0x000fe2000bf86270 */
[----:B------:R-:W2:Y:S01]  /*37d70*/  LDL.LU R9, [R1+0x40c] ;  /* 0x00040c0001097983 */ /* 0x000ea20000300800 */
[----:B------:R-:W-:Y:S01]  /*37d80*/  SHF.R.S32.HI R0, RZ, 0x8, R71 ;  /* 0x00000008ff007819 */ /* 0x000fe20000011447 */
[----:B------:R-:W1:Y:S02]  /*37d90*/  LDCU UR6, c[0x0][0x398] ;  /* 0x00007300ff0677ac */ /* 0x000e640008000800 */
[----:B------:R-:W2:Y:S01]  /*37da0*/  LDL.LU R15, [R1+0x8] ;  /* 0x00000800010f7983 */ /* 0x000ea20000300800 */
[----:B------:R-:W0:Y:S03]  /*37db0*/  LDCU UR74, c[0x0][0x398] ;  /* 0x00007300ff4a77ac */ /* 0x000e260008000800 */
[----:B------:R-:W2:Y:S04]  /*37dc0*/  LDL.LU R8, [R1+0xc] ;  /* 0x00000c0001087983 */ /* 0x000ea80000300800 */
[----:B------:R-:W2:Y:S01]  /*37dd0*/  LDL.LU.64 R10, [R1+0xb48] ;  /* 0x000b4800010a7983 */ /* 0x000ea20000300a00 */
[----:B------:R-:W-:-:S02]  /*37de0*/  ISETP.LT.AND P5, PT, R70, UR75, !P5 ;  /* 0x0000004b46007c0c */ /* 0x000fc4000efa1270 */
[----:B---3--:R-:W-:Y:S01]  /*37df0*/  F2FP.SATFINITE.E4M3.F32.PACK_AB_MERGE_C R12, R12, R20, RZ ;  /* 0x000000140c0c723e */ /* 0x008fe200048070ff */
[----:B-----5:R3:W-:Y:S01]  /*37e00*/  @P3 STG.E.U8 desc[UR24][R16.64], R0 ;  /* 0x0000000010003986 */ /* 0x0207e2000c101118 */
[----:B----4-:R-:W-:Y:S01]  /*37e10*/  ISETP.LT.AND P3, PT, R69, UR4, !P4 ;  /* 0x0000000445007c0c */ /* 0x010fe2000e761270 */
[----:B------:R-:W4:Y:S01]  /*37e20*/  LDCU UR4, c[0x0][0x39c] ;  /* 0x00007380ff0477ac */ /* 0x000f220008000800 */
[----:B------:R-:W-:Y:S01]  /*37e30*/  F2FP.SATFINITE.E4M3.F32.PACK_AB_MERGE_C R71, R13, R21, RZ ;  /* 0x000000150d47723e */ /* 0x000fe200048070ff */
[----:B------:R5:W-:Y:S01]  /*37e40*/  @P6 STG.E.U8 desc[UR24][R18.64], R12 ;  /* 0x0000000c12006986 */ /* 0x000be2000c101118 */
[----:B---3--:R-:W-:Y:S01]  /*37e50*/  VIADD R0, R68, 0x82 ;  /* 0x0000008244007836 */ /* 0x008fe20000000000 */
[----:B------:R-:W-:Y:S02]  /*37e60*/  PRMT R16, R12, 0x9910, RZ ;  /* 0x000099100c107816 */ /* 0x000fe400000000ff */
[----:B-----5:R-:W3:Y:S02]  /*37e70*/  LDL.LU.64 R12, [R1+0xb40] ;  /* 0x000b4000010c7983 */ /* 0x020ee40000300a00 */
[----:B------:R-:W-:Y:S01]  /*37e80*/  ISETP.GE.AND P6, PT, R0, UR9, PT ;  /* 0x0000000900007c0c */ /* 0x000fe2000bfc6270 */
[----:B------:R-:W-:Y:S01]  /*37e90*/  IMAD.MOV.U32 R0, RZ, RZ, R16 ;  /* 0x000000ffff007224 */ /* 0x000fe200078e0010 */
[----:B0-----:R-:W-:Y:S01]  /*37ea0*/  ISETP.LT.AND P4, PT, R70, UR72, !P4 ;  /* 0x0000004846007c0c */ /* 0x001fe2000e781270 */
[----:B------:R-:W0:Y:S03]  /*37eb0*/  LDCU UR9, c[0x0][0x398] ;  /* 0x00007300ff0977ac */ /* 0x000e260008000800 */
[----:B------:R-:W-:Y:S01]  /*37ec0*/  SHF.R.S32.HI R0, RZ, 0x8, R0 ;  /* 0x00000008ff007819 */ /* 0x000fe20000011400 */
[----:B------:R-:W5:Y:S01]  /*37ed0*/  LDCU UR72, c[0x0][0x398] ;  /* 0x00007300ff4877ac */ /* 0x000f620008000800 */
[----:B------:R0:W-:Y:S04]  /*37ee0*/  @P5 STG.E.U8 desc[UR24][R6.64], R71 ;  /* 0x0000004706005986 */ /* 0x0001e8000c101118 */
[----:B------:R1:W-:Y:S04]  /*37ef0*/  @P3 STG.E.U8 desc[UR24][R4.64], R0 ;  /* 0x0000000004003986 */ /* 0x0003e8000c101118 */
[----:B0-----:R-:W4:Y:S04]  /*37f00*/  LDL.LU.64 R6, [R1+0xb38] ;  /* 0x000b380001067983 */ /* 0x001f280000300a00 */
[----:B-1----:R-:W4:Y:S01]  /*37f10*/  LDL.LU.64 R4, [R1+0xb30] ;  /* 0x000b300001047983 */ /* 0x002f220000300a00 */
[----:B------:R-:W-:Y:S01]  /*37f20*/  VIADD R0, R68, 0x83 ;  /* 0x0000008344007836 */ /* 0x000fe20000000000 */
[----:B------:R-:W-:-:S02]  /*37f30*/  PRMT R71, R71, 0x9910, RZ ;  /* 0x0000991047477816 */ /* 0x000fc400000000ff */
[----:B------:R-:W-:Y:S01]  /*37f40*/  ISETP.LT.AND P5, PT, R69, UR6, !P6 ;  /* 0x0000000645007c0c */ /* 0x000fe2000f7a1270 */
[----:B------:R-:W4:Y:S01]  /*37f50*/  LDL.LU R20, [R1+0x410] ;  /* 0x0004100001147983 */ /* 0x000f220000300800 */
[----:B------:R-:W-:Y:S01]  /*37f60*/  ISETP.GE.AND P3, PT, R0, UR10, PT ;  /* 0x0000000a00007c0c */ /* 0x000fe2000bf66270 */
[----:B------:R-:W0:Y:S01]  /*37f70*/  LDCU UR10, c[0x0][0x398] ;  /* 0x00007300ff0a77ac */ /* 0x000e220008000800 */
[----:B------:R-:W-:Y:S02]  /*37f80*/  SHF.R.S32.HI R0, RZ, 0x8, R71 ;  /* 0x00000008ff007819 */ /* 0x000fe40000011447 */
[----:B--2---:R-:W-:Y:S01]  /*37f90*/  F2FP.SATFINITE.E4M3.F32.PACK_AB_MERGE_C R9, R9, R14, RZ ;  /* 0x0000000e0909723e */ /* 0x004fe200048070ff */
[----:B------:R-:W1:Y:S02]  /*37fa0*/  LDCU UR6, c[0x0][0x39c] ;  /* 0x00007380ff0677ac */ /* 0x000e640008000800 */
[----:B------:R2:W-:Y:S01]  /*37fb0*/  @P4 STG.E.U8 desc[UR24][R10.64], R0 ;  /* 0x000000000a004986 */ /* 0x0005e2000c101118 */
[----:B------:R-:W-:-:S02]  /*37fc0*/  F2FP.SATFINITE.E4M3.F32.PACK_AB_MERGE_C R71, R8, R15, RZ ;  /* 0x0000000f0847723e */ /* 0x000fc400048070ff */
[----:B------:R-:W-:Y:S01]  /*37fd0*/  ISETP.LT.AND P6, PT, R70, UR74, !P6 ;  /* 0x0000004a46007c0c */ /* 0x000fe2000f7c1270 */
[----:B------:R-:W0:Y:S01]  /*37fe0*/  LDCU UR74, c[0x0][0x398] ;  /* 0x00007300ff4a77ac */ /* 0x000e220008000800 */
[----:B------:R-:W-:Y:S01]  /*37ff0*/  PRMT R8, R9, 0x9910, RZ ;  /* 0x0000991009087816 */ /* 0x000fe200000000ff */
[----:B--2---:R-:W2:Y:S01]  /*38000*/  LDL.LU R10, [R1+0x414] ;  /* 0x00041400010a7983 */ /* 0x004ea20000300800 */
[----:B------:R-:W-:-:S03]  /*38010*/  VIADD R0, R68, 0x84 ;  /* 0x0000008444007836 */ /* 0x000fc60000000000 */
[----:B------:R-:W2:Y:S04]  /*38020*/  LDL.LU R21, [R1+0x10] ;  /* 0x0000100001157983 */ /* 0x000ea80000300800 */
[----:B------:R-:W2:Y:S01]  /*38030*/  LDL.LU R11, [R1+0x14] ;  /* 0x00001400010b7983 */ /* 0x000ea20000300800 */
[----:B------:R-:W-:Y:S01]  /*38040*/  ISETP.LT.AND P4, PT, R69, UR9, !P3 ;  /* 0x0000000945007c0c */ /* 0x000fe2000df81270 */
[----:B------:R-:W0:Y:S02]  /*38050*/  LDCU UR9, c[0x0][0x398] ;  /* 0x00007300ff0977ac */ /* 0x000e240008000800 */
[----:B------:R-:W2:Y:S04]  /*38060*/  LDL.LU.64 R16, [R1+0xb28] ;  /* 0x000b280001107983 */ /* 0x000ea80000300a00 */
[----:B------:R-:W2:Y:S04]  /*38070*/  LDL.LU.64 R18, [R1+0xb20] ;  /* 0x000b200001127983 */ /* 0x000ea80000300a00 */
[----:B---3--:R-:W-:Y:S01]  /*38080*/  @P5 STG.E.U8 desc[UR24][R12.64], R9 ;  /* 0x000000090c005986 */ /* 0x008fe2000c101118 */
[----:B------:R-:W-:Y:S01]  /*38090*/  ISETP.GE.AND P5, PT, R0, UR12, PT ;  /* 0x0000000c00007c0c */ /* 0x000fe2000bfa6270 */
[----:B------:R-:W-:Y:S01]  /*380a0*/  IMAD.MOV.U32 R0, RZ, RZ, R8 ;  /* 0x000000ffff007224 */ /* 0x000fe200078e0008 */
[----:B-----5:R-:W-:Y:S01]  /*380b0*/  ISETP.LT.AND P3, PT, R70, UR72, !P3 ;  /* 0x0000004846007c0c */ /* 0x020fe2000df61270 */
[----:B------:R-:W3:Y:S03]  /*380c0*/  LDCU UR12, c[0x0][0x398] ;  /* 0x00007300ff0c77ac */ /* 0x000ee60008000800 */
[----:B------:R-:W-:Y:S01]  /*380d0*/  SHF.R.S32.HI R0, RZ, 0x8, R0 ;  /* 0x00000008ff007819 */ /* 0x000fe20000011400 */
[----:B----4-:R4:W-:Y:S04]  /*380e0*/  @P6 STG.E.U8 desc[UR24][R6.64], R71 ;  /* 0x0000004706006986 */ /* 0x0109e8000c101118 */
[----:B------:R5:W-:Y:S04]  /*380f0*/  @P4 STG.E.U8 desc[UR24][R4.64], R0 ;  /* 0x0000000004004986 */ /* 0x000be8000c101118 */
[----:B----4-:R-:W4:Y:S04]  /*38100*/  LDL.LU.64 R6, [R1+0xb18] ;  /* 0x000b180001067983 */ /* 0x010f280000300a00 */
[----:B-----5:R-:W5:Y:S01]  /*38110*/  LDL.LU.64 R4, [R1+0xb10] ;  /* 0x000b100001047983 */ /* 0x020f620000300a00 */
[----:B------:R-:W-:Y:S01]  /*38120*/  VIADD R0, R68, 0x85 ;  /* 0x0000008544007836 */ /* 0x000fe20000000000 */
[----:B------:R-:W-:-:S02]  /*38130*/  PRMT R71, R71, 0x9910, RZ ;  /* 0x0000991047477816 */ /* 0x000fc400000000ff */
[----:B0-----:R-:W-:Y:S01]  /*38140*/  ISETP.LT.AND P6, PT, R69, UR10, !P5 ;  /* 0x0000000a45007c0c */ /* 0x001fe2000efc1270 */
[----:B------:R-:W5:Y:S01]  /*38150*/  LDL.LU R14, [R1+0x418] ;  /* 0x00041800010e7983 */ /* 0x000f620000300800 */
[----:B------:R-:W-:Y:S01]  /*38160*/  ISETP.GE.AND P4, PT, R0, UR14, PT ;  /* 0x0000000e00007c0c */ /* 0x000fe2000bf86270 */
[----:B------:R-:W0:Y:S01]  /*38170*/  LDCU UR10, c[0x0][0x398] ;  /* 0x00007300ff0a77ac */ /* 0x000e220008000800 */
[----:B------:R-:W-:Y:S01]  /*38180*/  SHF.R.S32.HI R0, RZ, 0x8, R71 ;  /* 0x00000008ff007819 */ /* 0x000fe20000011447 */
[----:B------:R-:W5:Y:S01]  /*38190*/  LDL.LU R9, [R1+0x41c] ;  /* 0x00041c0001097983 */ /* 0x000f620000300800 */
[----:B--2---:R-:W-:-:S03]  /*381a0*/  F2FP.SATFINITE.E4M3.F32.PACK_AB_MERGE_C R10, R10, R20, RZ ;  /* 0x000000140a0a723e */ /* 0x004fc600048070ff */
[----:B------:R-:W2:Y:S01]  /*381b0*/  LDL.LU R15, [R1+0x18] ;  /* 0x00001800010f7983 */ /* 0x000ea20000300800 */
[----:B------:R-:W-:Y:S01]  /*381c0*/  ISETP.LT.AND P5, PT, R70, UR74, !P5 ;  /* 0x0000004a46007c0c */ /* 0x000fe2000efa1270 */
[----:B------:R-:W0:Y:S02]  /*381d0*/  LDCU UR14, c[0x0][0x398] ;  /* 0x00007300ff0e77ac */ /* 0x000e240008000800 */
[----:B------:R-:W2:Y:S04]  /*381e0*/  LDL.LU R8, [R1+0x1c] ;  /* 0x00001c0001087983 */ /* 0x000ea80000300800 */
[----:B------:R-:W2:Y:S04]  /*381f0*/  LDL.LU.64 R12, [R1+0xb08] ;  /* 0x000b0800010c7983 */ /* 0x000ea80000300a00 */
[----:B------:R0:W-:Y:S01]  /*38200*/  @P3 STG.E.U8 desc[UR24][R16.64], R0 ;  /* 0x0000000010003986 */ /* 0x0001e2000c101118 */
[----:B------:R-:W-:Y:S01]  /*38210*/  ISETP.LT.AND P3, PT, R69, UR9, !P4 ;  /* 0x0000000945007c0c */ /* 0x000fe2000e761270 */
[----:B------:R-:W1:Y:S01]  /*38220*/  LDCU UR9, c[0x0][0x39c] ;  /* 0x00007380ff0977ac */ /* 0x000e620008000800 */
[----:B------:R-:W-:Y:S01]  /*38230*/  F2FP.SATFINITE.E4M3.F32.PACK_AB_MERGE_C R71, R11, R21, RZ ;  /* 0x000000150b47723e */ /* 0x000fe200048070ff */
[----:B------:R3:W-:Y:S01]  /*38240*/  @P6 STG.E.U8 desc[UR24][R18.64], R10 ;  /* 0x0000000a12006986 */ /* 0x0007e2000c101118 */
[----:B0-----:R-:W-:Y:S01]  /*38250*/  VIADD R0, R68, 0x86 ;  /* 0x0000008644007836 */ /* 0x001fe20000000000 */
[----:B------:R-:W-:-:S02]  /*38260*/  PRMT R16, R10, 0x9910, RZ ;  /* 0x000099100a107816 */ /* 0x000fc400000000ff */
[----:B---3--:R-:W3:Y:S02]  /*38270*/  LDL.LU.64 R10, [R1+0xb00] ;  /* 0x000b0000010a7983 */ /* 0x008ee40000300a00 */
[----:B------:R-:W-:Y:S01]  /*38280*/  ISETP.GE.AND P6, PT, R0, UR16, PT ;  /* 0x0000001000007c0c */ /* 0x000fe2000bfc6270 */
[----:B------:R-:W-:Y:S01]  /*38290*/  IMAD.MOV.U32 R0, RZ, RZ, R16 ;  /* 0x000000ffff007224 */ /* 0x000fe200078e0010 */
[----:B------:R-:W-:Y:S01]  /*382a0*/  ISETP.LT.AND P4, PT, R70, UR12, !P4 ;  /* 0x0000000c46007c0c */ /* 0x000fe2000e781270 */
[----:B------:R-:W0:Y:S03]  /*382b0*/  LDCU UR16, c[0x0][0x398] ;  /* 0x00007300ff1077ac */ /* 0x000e260008000800 */
[----:B------:R-:W-:Y:S01]  /*382c0*/  SHF.R.S32.HI R0, RZ, 0x8, R0 ;  /* 0x00000008ff007819 */ /* 0x000fe20000011400 */
[----:B------:R-:W0:Y:S01]  /*382d0*/  LDCU UR12, c[0x0][0x398] ;  /* 0x00007300ff0c77ac */ /* 0x000e220008000800 */
[----:B----4-:R4:W-:Y:S04]  /*382e0*/  @P5 STG.E.U8 desc[UR24][R6.64], R71 ;  /* 0x0000004706005986 */ /* 0x0109e8000c101118 */
[----:B-----5:R5:W-:Y:S04]  /*382f0*/  @P3 STG.E.U8 desc[UR24][R4.64], R0 ;  /* 0x0000000004003986 */ /* 0x020be8000c101118 */
[----:B----4-:R-:W4:Y:S04]  /*38300*/  LDL.LU.64 R6, [R1+0xaf8] ;  /* 0x000af80001067983 */ /* 0x010f280000300a00 */
[----:B-----5:R-:W5:Y:S01]  /*38310*/  LDL.LU.64 R4, [R1+0xaf0] ;  /* 0x000af00001047983 */ /* 0x020f620000300a00 */
[----:B------:R-:W-:Y:S01]  /*38320*/  VIADD R0, R68, 0x87 ;  /* 0x0000008744007836 */ /* 0x000fe20000000000 */
[----:B------:R-:W-:-:S02]  /*38330*/  PRMT R71, R71, 0x9910, RZ ;  /* 0x0000991047477816 */ /* 0x000fc400000000ff */
[----:B------:R-:W-:Y:S01]  /*38340*/  ISETP.LT.AND P5, PT, R69, UR10, !P6 ;  /* 0x0000000a45007c0c */ /* 0x000fe2000f7a1270 */
[----:B------:R-:W5:Y:S01]  /*38350*/  LDL.LU R20, [R1+0x420] ;  /* 0x0004200001147983 */ /* 0x000f620000300800 */
[----:B------:R-:W-:Y:S01]  /*38360*/  ISETP.GE.AND P3, PT, R0, UR18, PT ;  /* 0x0000001200007c0c */ /* 0x000fe2000bf66270 */
[----:B------:R-:W0:Y:S01]  /*38370*/  LDCU UR18, c[0x0][0x398] ;  /* 0x00007300ff1277ac */ /* 0x000e220008000800 */
[----:B------:R-:W-:Y:S02]  /*38380*/  SHF.R.S32.HI R0, RZ, 0x8, R71 ;  /* 0x00000008ff007819 */ /* 0x000fe40000011447 */
[----:B------:R-:W-:Y:S01]  /*38390*/  F2FP.SATFINITE.E4M3.F32.PACK_AB_MERGE_C R9, R9, R14, RZ ;  /* 0x0000000e0909723e */ /* 0x000fe200048070ff */
[----:B------:R-:W0:Y:S02]  /*383a0*/  LDCU UR10, c[0x0][0x39c] ;  /* 0x00007380ff0a77ac */ /* 0x000e240008000800 */
[----:B--2---:R2:W-:Y:S01]  /*383b0*/  @P4 STG.E.U8 desc[UR24][R12.64], R0 ;  /* 0x000000000c004986 */ /* 0x0045e2000c101118 */
[----:B------:R-:W-:-:S02]  /*383c0*/  F2FP.SATFINITE.E4M3.F32.PACK_AB_MERGE_C R71, R8, R15, RZ ;  /* 0x0000000f0847723e */ /* 0x000fc400048070ff */
[----:B------:R-:W-:Y:S01]  /*383d0*/  ISETP.LT.AND P6, PT, R70, UR14, !P6 ;  /* 0x0000000e46007c0c */ /* 0x000fe2000f7c1270 */
[----:B------:R-:W1:Y:S01]  /*383e0*/  LDCU UR14, c[0x0][0x398] ;  /* 0x00007300ff0e77ac */ /* 0x000e620008000800 */
[----:B------:R-:W-:Y:S01]  /*383f0*/  PRMT R8, R9, 0x9910, RZ ;  /* 0x0000991009087816 */ /* 0x000fe200000000ff */
[----:B--2---:R-:W2:Y:S01]  /*38400*/  LDL.LU R12, [R1+0x424] ;  /* 0x00042400010c7983 */ /* 0x004ea20000300800 */
[----:B------:R-:W-:-:S03]  /*38410*/  VIADD R0, R68, 0x88 ;  /* 0x0000008844007836 */ /* 0x000fc60000000000 */
[----:B------:R-:W2:Y:S04]  /*38420*/  LDL.LU R21, [R1+0x20] ;  /* 0x0000200001157983 */ /* 0x000ea80000300800 */
[----:B------:R-:W2:Y:S01]  /*38430*/  LDL.LU R13, [R1+0x24] ;  /* 0x00002400010d7983 */ /* 0x000ea20000300800 */
[----:B0-----:R-:W-:Y:S01]  /*38440*/  ISETP.LT.AND P4, PT, R69, UR16, !P3 ;  /* 0x0000001045007c0c */ /* 0x001fe2000df81270 */
[----:B------:R-:W0:Y:S02]  /*38450*/  LDCU UR16, c[0x0][0x398] ;  /* 0x00007300ff1077ac */ /* 0x000e240008000800 */
[----:B------:R-:W2:Y:S04]  /*38460*/  LDL.LU.64 R16, [R1+0xae8] ;  /* 0x000ae80001107983 */ /* 0x000ea80000300a00 */
[----:B---3--:R-:W-:Y:S01]  /*38470*/  @P5 STG.E.U8 desc[UR24][R10.64], R9 ;  /* 0x000000090a005986 */ /* 0x008fe2000c101118 */
[----:B------:R-:W-:Y:S01]  /*38480*/  ISETP.GE.AND P5, PT, R0, UR20, PT ;  /* 0x0000001400007c0c */ /* 0x000fe2000bfa6270 */
[----:B------:R-:W-:Y:S01]  /*38490*/  IMAD.MOV.U32 R0, RZ, RZ, R8 ;  /* 0x000000ffff007224 */ /* 0x000fe200078e0008 */
[----:B------:R-:W-:Y:S01]  /*384a0*/  ISETP.LT.AND P3, PT, R70, UR12, !P3 ;  /* 0x0000000c46007c0c */ /* 0x000fe2000df61270 */
[----:B------:R-:W3:Y:S01]  /*384b0*/  LDL.LU.64 R18, [R1+0xae0] ;  /* 0x000ae00001127983 */ /* 0x000ee20000300a00 */
[----:B------:R-:W0:Y:S02]  /*384c0*/  LDCU UR20, c[0x0][0x398] ;  /* 0x00007300ff1477ac */ /* 0x000e240008000800 */
        /* <DEDUP_REMOVED lines=12> */
[----:B------:R-:W-:Y:S01]  /*38590*/  SHF.R.S32.HI R0, RZ, 0x8, R71 ;  /* 0x00000008ff007819 */ /* 0x000fe20000011447 */
[----:B------:R-:W5:Y:S01]  /*385a0*/  LDL.LU R9, [R1+0x42c] ;  /* 0x00042c0001097983 */ /* 0x000f620000300800 */
[----:B--2---:R-:W-:-:S03]  /*385b0*/  F2FP.SATFINITE.E4M3.F32.PACK_AB_MERGE_C R12, R12, R20, RZ ;  /* 0x000000140c0c723e */ /* 0x004fc600048070ff */
[----:B------:R-:W2:Y:S01]  /*385c0*/  LDL.LU R15, [R1+0x28] ;  /* 0x00002800010f7983 */ /* 0x000ea20000300800 */
[----:B-1----:R-:W-:Y:S01]  /*385d0*/  ISETP.LT.AND P5, PT, R70, UR14, !P5 ;  /* 0x0000000e46007c0c */ /* 0x002fe2000efa1270 */
[----:B------:R-:W1:Y:S02]  /*385e0*/  LDCU UR14, c[0x0][0x398] ;  /* 0x00007300ff0e77ac */ /* 0x000e640008000800 */
[----:B------:R-:W2:Y:S01]  /*385f0*/  LDL.LU R8, [R1+0x2c] ;  /* 0x00002c0001087983 */ /* 0x000ea20000300800 */
[----:B------:R-:W1:Y:S03]  /*38600*/  LDCU UR22, c[0x0][0x398] ;  /* 0x00007300ff1677ac */ /* 0x000e660008000800 */
[----:B------:R-:W2:Y:S04]  /*38610*/  LDL.LU.64 R10, [R1+0xac8] ;  /* 0x000ac800010a7983 */ /* 0x000ea80000300a00 */
[----:B------:R1:W-:Y:S01]  /*38620*/  @P3 STG.E.U8 desc[UR24][R16.64], R0 ;  /* 0x0000000010003986 */ /* 0x0003e2000c101118 */
[----:B0-----:R-:W-:Y:S01]  /*38630*/  ISETP.LT.AND P3, PT, R69, UR16, !P4 ;  /* 0x0000001045007c0c */ /* 0x001fe2000e761270 */
[----:B------:R-:W0:Y:S01]  /*38640*/  LDCU UR16, c[0x0][0x398] ;  /* 0x00007300ff1077ac */ /* 0x000e220008000800 */
[----:B------:R-:W-:Y:S01]  /*38650*/  F2FP.SATFINITE.E4M3.F32.PACK_AB_MERGE_C R71, R13, R21, RZ ;  /* 0x000000150d47723e */ /* 0x000fe200048070ff */
[----:B---3--:R3:W-:Y:S01]  /*38660*/  @P6 STG.E.U8 desc[UR24][R18.64], R12 ;  /* 0x0000000c12006986 */ /* 0x0087e2000c101118 */
[----:B-1----:R-:W-:Y:S01]  /*38670*/  VIADD R0, R68, 0x8a ;  /* 0x0000008a44007836 */ /* 0x002fe20000000000 */
[----:B------:R-:W-:-:S04]  /*38680*/  PRMT R16, R12, 0x9910, RZ ;  /* 0x000099100c107816 */ /* 0x000fc800000000ff */
[----:B------:R-:W-:Y:S01]  /*38690*/  ISETP.GE.AND P6, PT, R0, UR23, PT ;  /* 0x0000001700007c0c */ /* 0x000fe2000bfc6270 */
[----:B------:R-:W-:Y:S01]  /*386a0*/  IMAD.MOV.U32 R0, RZ, RZ, R16 ;  /* 0x000000ffff007224 */ /* 0x000fe200078e0010 */
[----:B---3--:R-:W3:Y:S01]  /*386b0*/  LDL.LU.64 R12, [R1+0xac0] ;  /* 0x000ac000010c7983 */ /* 0x008ee20000300a00 */
[----:B------:R-:W-:Y:S01]  /*386c0*/  ISETP.LT.AND P4, PT, R70, UR20, !P4 ;  /* 0x0000001446007c0c */ /* 0x000fe2000e781270 */
[----:B------:R-:W1:Y:S02]  /*386d0*/  LDCU UR20, c[0x0][0x398] ;  /* 0x00007300ff1477ac */ /* 0x000e640008000800 */
        /* <DEDUP_REMOVED lines=30> */
[----:B-1----:R-:W-:Y:S01]  /*388c0*/  ISETP.LT.AND P3, PT, R70, UR20, !P3 ;  /* 0x0000001446007c0c */ /* 0x002fe2000df61270 */
[----:B------:R-:W3:Y:S01]  /*388d0*/  LDL.LU.64 R18, [R1+0xaa0] ;  /* 0x000aa00001127983 */ /* 0x000ee20000300a00 */
        /* <DEDUP_REMOVED lines=78> */
[----:B------:R-:W1:Y:S01]  /*38dc0*/  LDCU UR26, c[0x0][0x398] ;  /* 0x00007300ff1a77ac */ /* 0x000e620008000800 */
[----:B------:R-:W-:Y:S01]  /*38dd0*/  SHF.R.S32.HI R0, RZ, 0x8, R71 ;  /* 0x00000008ff007819 */ /* 0x000fe20000011447 */
[----:B------:R-:W5:Y:S01]  /*38de0*/  LDL.LU R9, [R1+0x44c] ;  /* 0x00044c0001097983 */ /* 0x000f620000300800 */
[----:B--2---:R-:W-:-:S03]  /*38df0*/  F2FP.SATFINITE.E4M3.F32.PACK_AB_MERGE_C R12, R12, R20, RZ ;  /* 0x000000140c0c723e */ /* 0x004fc600048070ff */
[----:B------:R-:W2:Y:S01]  /*38e00*/  LDL.LU R15, [R1+0x48] ;  /* 0x00004800010f7983 */ /* 0x000ea20000300800 */
[----:B0-----:R-:W-:Y:S01]  /*38e10*/  ISETP.LT.AND P5, PT, R70, UR22, !P5 ;  /* 0x0000001646007c0c */ /* 0x001fe2000efa1270 */
[----:B------:R-:W0:Y:S02]  /*38e20*/  LDCU UR22, c[0x0][0x398] ;  /* 0x00007300ff1677ac */ /* 0x000e240008000800 */
[----:B------:R-:W2:Y:S01]  /*38e30*/  LDL.LU R8, [R1+0x4c] ;  /* 0x00004c0001087983 */ /* 0x000ea20000300800 */
[----:B------:R-:W0:Y:S03]  /*38e40*/  LDCU UR32, c[0x0][0x398] ;  /* 0x00007300ff2077ac */ /* 0x000e260008000800 */
[----:B------:R-:W2:Y:S04]  /*38e50*/  LDL.LU.64 R10, [R1+0xa48] ;  /* 0x000a4800010a7983 */ /* 0x000ea80000300a00 */
[----:B------:R0:W-:Y:S01]  /*38e60*/  @P3 STG.E.U8 desc[UR24][R16.64], R0 ;  /* 0x0000000010003986 */ /* 0x0001e2000c101118 */
[----:B------:R-:W-:Y:S01]  /*38e70*/  ISETP.LT.AND P3, PT, R69, UR23, !P4 ;  /* 0x0000001745007c0c */ /* 0x000fe2000e761270 */
[----:B------:R-:W1:Y:S01]  /*38e80*/  LDCU UR23, c[0x0][0x398] ;  /* 0x00007300ff1777ac */ /* 0x000e620008000800 */
[----:B------:R-:W-:Y:S01]  /*38e90*/  F2FP.SATFINITE.E4M3.F32.PACK_AB_MERGE_C R71, R13, R21, RZ ;  /* 0x000000150d47723e */ /* 0x000fe200048070ff */
[----:B---3--:R3:W-:Y:S01]  /*38ea0*/  @P6 STG.E.U8 desc[UR24][R18.64], R12 ;  /* 0x0000000c12006986 */ /* 0x0087e2000c101118 */
[----:B0-----:R-:W-:Y:S01]  /*38eb0*/  VIADD R0, R68, 0x92 ;  /* 0x0000009244007836 */ /* 0x001fe20000000000 */
[----:B------:R-:W-:-:S04]  /*38ec0*/  PRMT R16, R12, 0x9910, RZ ;  /* 0x000099100c107816 */ /* 0x000fc800000000ff */
[----:B------:R-:W-:Y:S01]  /*38ed0*/  ISETP.GE.AND P6, PT, R0, UR33, PT ;  /* 0x0000002100007c0c */ /* 0x000fe2000bfc6270 */
[----:B------:R-:W-:Y:S01]  /*38ee0*/  IMAD.MOV.U32 R0, RZ, RZ, R16 ;  /* 0x000000ffff007224 */ /* 0x000fe200078e0010 */
[----:B---3--:R-:W3:Y:S01]  /*38ef0*/  LDL.LU.64 R12, [R1+0xa40] ;  /* 0x000a4000010c7983 */ /* 0x008ee20000300a00 */
[----:B------:R-:W-:Y:S01]  /*38f00*/  ISETP.LT.AND P4, PT, R70, UR27, !P4 ;  /* 0x0000001b46007c0c */ /* 0x000fe2000e781270 */
        /* <DEDUP_REMOVED lines=9> */
[----:B-1----:R-:W-:Y:S01]  /*38fa0*/  ISETP.LT.AND P5, PT, R69, UR26, !P6 ;  /* 0x0000001a45007c0c */ /* 0x002fe2000f7a1270 */
[----:B------:R-:W5:Y:S01]  /*38fb0*/  LDL.LU R20, [R1+0x450] ;  /* 0x0004500001147983 */ /* 0x000f620000300800 */
[----:B------:R-:W-:Y:S01]  /*38fc0*/  ISETP.GE.AND P3, PT, R0, UR34, PT ;  /* 0x0000002200007c0c */ /* 0x000fe2000bf66270 */
[----:B------:R-:W1:Y:S01]  /*38fd0*/  LDCU UR26, c[0x0][0x398] ;  /* 0x00007300ff1a77ac */ /* 0x000e620008000800 */
        /* <DEDUP_REMOVED lines=13> */
[----:B------:R-:W1:Y:S02]  /*390b0*/  LDCU UR23, c[0x0][0x398] ;  /* 0x00007300ff1777ac */ /* 0x000e640008000800 */
[----:B------:R-:W2:Y:S04]  /*390c0*/  LDL.LU.64 R16, [R1+0xa28] ;  /* 0x000a280001107983 */ /* 0x000ea80000300a00 */
[----:B---3--:R-:W-:Y:S01]  /*390d0*/  @P5 STG.E.U8 desc[UR24][R12.64], R9 ;  /* 0x000000090c005986 */ /* 0x008fe2000c101118 */
[----:B------:R-:W-:Y:S01]  /*390e0*/  ISETP.GE.AND P5, PT, R0, UR35, PT ;  /* 0x0000002300007c0c */ /* 0x000fe2000bfa6270 */
[----:B------:R-:W-:Y:S01]  /*390f0*/  IMAD.MOV.U32 R0, RZ, RZ, R8 ;  /* 0x000000ffff007224 */ /* 0x000fe200078e0008 */
[----:B0-----:R-:W-:Y:S01]  /*39100*/  ISETP.LT.AND P3, PT, R70, UR27, !P3 ;  /* 0x0000001b46007c0c */ /* 0x001fe2000df61270 */
        /* <DEDUP_REMOVED lines=14> */
[----:B------:R-:W-:Y:S01]  /*391f0*/  SHF.R.S32.HI R0, RZ, 0x8, R71 ;  /* 0x00000008ff007819 */ /* 0x000fe20000011447 */
[----:B------:R-:W5:Y:S01]  /*39200*/  LDL.LU R9, [R1+0x45c] ;  /* 0x00045c0001097983 */ /* 0x000f620000300800 */
[----:B--2---:R-:W-:-:S03]  /*39210*/  F2FP.SATFINITE.E4M3.F32.PACK_AB_MERGE_C R10, R10, R20, RZ ;  /* 0x000000140a0a723e */ /* 0x004fc600048070ff */
[----:B------:R-:W2:Y:S01]  /*39220*/  LDL.LU R15, [R1+0x58] ;  /* 0x00005800010f7983 */ /* 0x000ea20000300800 */
[----:B------:R-:W-:Y:S01]  /*39230*/  ISETP.LT.AND P5, PT, R70, UR28, !P5 ;  /* 0x0000001c46007c0c */ /* 0x000fe2000efa1270 */
        /* <DEDUP_REMOVED lines=71> */
[----:B-1----:R-:W-:Y:S01]  /*396b0*/  ISETP.LT.AND P3, PT, R69, UR29, !P4 ;  /* 0x0000001d45007c0c */ /* 0x002fe2000e761270 */
        /* <DEDUP_REMOVED lines=34> */
[----:B-1----:R-:W-:Y:S01]  /*398e0*/  ISETP.LT.AND P4, PT, R69, UR29, !P3 ;  /* 0x0000001d45007c0c */ /* 0x002fe2000df81270 */
        /* <DEDUP_REMOVED lines=87> */
[----:B------:R-:W5:Y:S04]  /*39e60*/  LDL.LU R9, [R1+0x48c] ;  /* 0x00048c0001097983 */ /* 0x000f680000300800 */
[----:B------:R-:W5:Y:S01]  /*39e70*/  LDL.LU R15, [R1+0x88] ;  /* 0x00008800010f7983 */ /* 0x000f620000300800 */
[----:B--2---:R-:W-:-:S03]  /*39e80*/  F2FP.SATFINITE.E4M3.F32.PACK_AB_MERGE_C R12, R12, R20, RZ ;  /* 0x000000140c0c723e */ /* 0x004fc600048070ff */
[----:B------:R-:W2:Y:S04]  /*39e90*/  LDL.LU R8, [R1+0x8c] ;  /* 0x00008c0001087983 */ /* 0x000ea80000300800 */
[----:B------:R-:W2:Y:S01]  /*39ea0*/  LDL.LU.64 R10, [R1+0x8f8] ;  /* 0x0008f800010a7983 */ /* 0x000ea20000300a00 */
[----:B------:R-:W-:Y:S01]  /*39eb0*/  ISETP.LT.AND P5, PT, R70, UR32, !P5 ;  /* 0x0000002046007c0c */ /* 0x000fe2000efa1270 */
[----:B------:R-:W0:Y:S02]  /*39ec0*/  LDCU UR32, c[0x0][0x398] ;  /* 0x00007300ff2077ac */ /* 0x000e240008000800 */
        /* <DEDUP_REMOVED lines=9> */
[----:B---3--:R-:W3:Y:S04]  /*39f60*/  LDL.LU.64 R12, [R1+0x8e8] ;  /* 0x0008e800010c7983 */ /* 0x008ee80000300a00 */
[----:B------:R-:W-:Y:S01]  /*39f70*/  SHF.R.S32.HI R0, RZ, 0x8, R0 ;  /* 0x00000008ff007819 */ /* 0x000fe20000011400 */
[----:B----4-:R0:W-:Y:S04]  /*39f80*/  @P5 STG.E.U8 desc[UR24][R6.64], R71 ;  /* 0x0000004706005986 */ /* 0x0101e8000c101118 */
[----:B-----5:R4:W-:Y:S04]  /*39f90*/  @P3 STG.E.U8 desc[UR24][R4.64], R0 ;  /* 0x0000000004003986 */ /* 0x0209e8000c101118 */
[----:B0-----:R-:W5:Y:S04]  /*39fa0*/  LDL.LU.64 R6, [R1+0x8e0] ;  /* 0x0008e00001067983 */ /* 0x001f680000300a00 */
[----:B----4-:R-:W4:Y:S01]  /*39fb0*/  LDL.LU.64 R4, [R1+0x8c8] ;  /* 0x0008c80001047983 */ /* 0x010f220000300a00 */
[----:B------:R-:W-:Y:S01]  /*39fc0*/  ISETP.LT.AND P4, PT, R70, UR35, !P4 ;  /* 0x0000002346007c0c */ /* 0x000fe2000e781270 */
[----:B------:R-:W-:Y:S01]  /*39fd0*/  VIADD R0, R68, 0xa3 ;  /* 0x000000a344007836 */ /* 0x000fe20000000000 */
[----:B------:R-:W-:Y:S01]  /*39fe0*/  PRMT R71, R71, 0x9910, RZ ;  /* 0x0000991047477816 */ /* 0x000fe200000000ff */
[----:B------:R-:W4:Y:S01]  /*39ff0*/  LDL.LU R20, [R1+0x490] ;  /* 0x0004900001147983 */ /* 0x000f220000300800 */
[----:B------:R-:W-:Y:S01]  /*3a000*/  ISETP.LT.AND P5, PT, R69, UR34, !P6 ;  /* 0x0000002245007c0c */ /* 0x000fe2000f7a1270 */
[----:B------:R-:W0:Y:S01]  /*3a010*/  LDCU UR35, c[0x0][0x398] ;  /* 0x00007300ff2377ac */ /* 0x000e220008000800 */
[----:B------:R-:W-:-:S02]  /*3a020*/  ISETP.GE.AND P3, PT, R0, UR50, PT ;  /* 0x0000003200007c0c */ /* 0x000fc4000bf66270 */
[----:B------:R-:W-:Y:S01]  /*3a030*/  SHF.R.S32.HI R0, RZ, 0x8, R71 ;  /* 0x00000008ff007819 */ /* 0x000fe20000011447 */
[----:B------:R-:W0:Y:S01]  /*3a040*/  LDCU UR34, c[0x0][0x398] ;  /* 0x00007300ff2277ac */ /* 0x000e220008000800 */
[----:B------:R-:W-:-:S03]  /*3a050*/  F2FP.SATFINITE.E4M3.F32.PACK_AB_MERGE_C R9, R9, R14, RZ ;  /* 0x0000000e0909723e */ /* 0x000fc600048070ff */
[----:B--2---:R2:W-:Y:S01]  /*3a060*/  @P4 STG.E.U8 desc[UR24][R10.64], R0 ;  /* 0x000000000a004986 */ /* 0x0045e2000c101118 */
[----:B------:R-:W-:Y:S02]  /*3a070*/  F2FP.SATFINITE.E4M3.F32.PACK_AB_MERGE_C R71, R8, R15, RZ ;  /* 0x0000000f0847723e */ /* 0x000fe400048070ff */
        /* <DEDUP_REMOVED lines=12> */
[----:B------:R-:W-:-:S02]  /*3a140*/  IMAD.MOV.U32 R0, RZ, RZ, R8 ;  /* 0x000000ffff007224 */ /* 0x000fc400078e0008 */
[----:B------:R-:W3:Y:S03]  /*3a150*/  LDL.LU.64 R18, [R1+0x8a8] ;  /* 0x0008a80001127983 */ /* 0x000ee60000300a00 */
[----:B------:R-:W-:Y:S01]  /*3a160*/  SHF.R.S32.HI R0, RZ, 0x8, R0 ;  /* 0x00000008ff007819 */ /* 0x000fe20000011400 */
[----:B-----5:R5:W-:Y:S04]  /*3a170*/  @P6 STG.E.U8 desc[UR24][R6.64], R71 ;  /* 0x0000004706006986 */ /* 0x020be8000c101118 */
[----:B----4-:R4:W-:Y:S04]  /*3a180*/  @P4 STG.E.U8 desc[UR24][R4.64], R0 ;  /* 0x0000000004004986 */ /* 0x0109e8000c101118 */
[----:B-----5:R-:W5:Y:S04]  /*3a190*/  LDL.LU.64 R6, [R1+0x8a0] ;  /* 0x0008a00001067983 */ /* 0x020f680000300a00 */
[----:B----4-:R-:W4:Y:S01]  /*3a1a0*/  LDL.LU.64 R4, [R1+0x898] ;  /* 0x0008980001047983 */ /* 0x010f220000300a00 */
[----:B0-----:R-:W-:Y:S01]  /*3a1b0*/  ISETP.LT.AND P3, PT, R70, UR35, !P3 ;  /* 0x0000002346007c0c */ /* 0x001fe2000df61270 */
[----:B------:R-:W-:Y:S01]  /*3a1c0*/  VIADD R0, R68, 0xa5 ;  /* 0x000000a544007836 */ /* 0x000fe20000000000 */
[----:B------:R-:W-:Y:S01]  /*3a1d0*/  PRMT R71, R71, 0x9910, RZ ;  /* 0x0000991047477816 */ /* 0x000fe200000000ff */
[----:B------:R-:W4:Y:S01]  /*3a1e0*/  LDL.LU R14, [R1+0x498] ;  /* 0x00049800010e7983 */ /* 0x000f220000300800 */
[----:B------:R-:W-:Y:S01]  /*3a1f0*/  ISETP.LT.AND P6, PT, R69, UR34, !P5 ;  /* 0x0000002245007c0c */ /* 0x000fe2000efc1270 */
[----:B------:R-:W0:Y:S01]  /*3a200*/  LDCU UR35, c[0x0][0x398] ;  /* 0x00007300ff2377ac */ /* 0x000e220008000800 */
[----:B------:R-:W-:Y:S01]  /*3a210*/  ISETP.GE.AND P4, PT, R0, UR52, PT ;  /* 0x0000003400007c0c */ /* 0x000fe2000bf86270 */
[----:B------:R-:W4:Y:S01]  /*3a220*/  LDL.LU R9, [R1+0x49c] ;  /* 0x00049c0001097983 */ /* 0x000f220000300800 */
[----:B------:R-:W-:Y:S01]  /*3a230*/  SHF.R.S32.HI R0, RZ, 0x8, R71 ;  /* 0x00000008ff007819 */ /* 0x000fe20000011447 */
[----:B------:R-:W0:Y:S02]  /*3a240*/  LDCU UR34, c[0x0][0x398] ;  /* 0x00007300ff2277ac */ /* 0x000e240008000800 */
[----:B------:R-:W4:Y:S01]  /*3a250*/  LDL.LU R15, [R1+0x98] ;  /* 0x00009800010f7983 */ /* 0x000f220000300800 */
        /* <DEDUP_REMOVED lines=16> */
[----:B-----5:R0:W-:Y:S04]  /*3a360*/  @P5 STG.E.U8 desc[UR24][R6.64], R71 ;  /* 0x0000004706005986 */ /* 0x0201e8000c101118 */
[----:B----4-:R4:W-:Y:S04]  /*3a370*/  @P3 STG.E.U8 desc[UR24][R4.64], R0 ;  /* 0x0000000004003986 */ /* 0x0109e8000c101118 */
        /* <DEDUP_REMOVED lines=50> */
[----:B------:R-:W-:Y:S01]  /*3a6a0*/  ISETP.LT.AND P3, PT, R69, UR37, !P4 ;  /* 0x0000002545007c0c */ /* 0x000fe2000e761270 */
[----:B------:R-:W0:Y:S01]  /*3a6b0*/  LDCU UR37, c[0x0][0x398] ;  /* 0x00007300ff2577ac */ /* 0x000e220008000800 */
[----:B------:R-:W-:Y:S01]  /*3a6c0*/  F2FP.SATFINITE.E4M3.F32.PACK_AB_MERGE_C R71, R13, R21, RZ ;  /* 0x000000150d47723e */ /* 0x000fe200048070ff */
[----:B---3--:R3:W-:Y:S01]  /*3a6d0*/  @P6 STG.E.U8 desc[UR24][R18.64], R12 ;  /* 0x0000000c12006986 */ /* 0x0087e2000c101118 */
[----:B-1----:R-:W-:Y:S01]  /*3a6e0*/  VIADD R0, R68, 0xaa ;  /* 0x000000aa44007836 */ /* 0x002fe20000000000 */
[----:B------:R-:W-:-:S04]  /*3a6f0*/  PRMT R16, R12, 0x9910, RZ ;  /* 0x000099100c107816 */ /* 0x000fc800000000ff */
[----:B------:R-:W-:Y:S01]  /*3a700*/  ISETP.GE.AND P6, PT, R0, UR57, PT ;  /* 0x0000003900007c0c */ /* 0x000fe2000bfc6270 */
[----:B------:R-:W-:Y:S01]  /*3a710*/  IMAD.MOV.U32 R0, RZ, RZ, R16 ;  /* 0x000000ffff007224 */ /* 0x000fe200078e0010 */
[----:B---3--:R-:W3:Y:S04]  /*3a720*/  LDL.LU.64 R12, [R1+0x800] ;  /* 0x00080000010c7983 */ /* 0x008ee80000300a00 */
[----:B------:R-:W-:Y:S01]  /*3a730*/  SHF.R.S32.HI R0, RZ, 0x8, R0 ;  /* 0x00000008ff007819 */ /* 0x000fe20000011400 */
[----:B-----5:R1:W-:Y:S04]  /*3a740*/  @P5 STG.E.U8 desc[UR24][R6.64], R71 ;  /* 0x0000004706005986 */ /* 0x0203e8000c101118 */
[----:B----4-:R4:W-:Y:S04]  /*3a750*/  @P3 STG.E.U8 desc[UR24][R4.64], R0 ;  /* 0x0000000004003986 */ /* 0x0109e8000c101118 */
[----:B-1----:R-:W5:Y:S04]  /*3a760*/  LDL.LU.64 R6, [R1+0x7e8] ;  /* 0x0007e80001067983 */ /* 0x002f680000300a00 */
[----:B----4-:R-:W4:Y:S01]  /*3a770*/  LDL.LU.64 R4, [R1+0x7e0] ;  /* 0x0007e00001047983 */ /* 0x010f220000300a00 */
[----:B------:R-:W-:Y:S01]  /*3a780*/  ISETP.LT.AND P4, PT, R70, UR39, !P4 ;  /* 0x0000002746007c0c */ /* 0x000fe2000e781270 */
[----:B------:R-:W-:Y:S01]  /*3a790*/  VIADD R0, R68, 0xab ;  /* 0x000000ab44007836 */ /* 0x000fe20000000000 */
[----:B------:R-:W-:Y:S01]  /*3a7a0*/  PRMT R71, R71, 0x9910, RZ ;  /* 0x0000991047477816 */ /* 0x000fe200000000ff */
[----:B------:R-:W4:Y:S01]  /*3a7b0*/  LDL.LU R20, [R1+0x4b0] ;  /* 0x0004b00001147983 */ /* 0x000f220000300800 */
[----:B0-----:R-:W-:Y:S01]  /*3a7c0*/  ISETP.LT.AND P5, PT, R69, UR38, !P6 ;  /* 0x0000002645007c0c */ /* 0x001fe2000f7a1270 */
[----:B------:R-:W0:Y:S01]  /*3a7d0*/  LDCU UR39, c[0x0][0x398] ;  /* 0x00007300ff2777ac */ /* 0x000e220008000800 */
[----:B------:R-:W-:-:S02]  /*3a7e0*/  ISETP.GE.AND P3, PT, R0, UR58, PT ;  /* 0x0000003a00007c0c */ /* 0x000fc4000bf66270 */
[----:B------:R-:W-:Y:S01]  /*3a7f0*/  SHF.R.S32.HI R0, RZ, 0x8, R71 ;  /* 0x00000008ff007819 */ /* 0x000fe20000011447 */
[----:B------:R-:W1:Y:S01]  /*3a800*/  LDCU UR38, c[0x0][0x398] ;  /* 0x00007300ff2677ac */ /* 0x000e620008000800 */
        /* <DEDUP_REMOVED lines=26> */
[----:B-1----:R-:W-:Y:S01]  /*3a9b0*/  ISETP.LT.AND P4, PT, R69, UR38, !P5 ;  /* 0x0000002645007c0c */ /* 0x002fe2000ef81270 */
[----:B------:R-:W0:Y:S01]  /*3a9c0*/  LDCU UR39, c[0x0][0x398] ;  /* 0x00007300ff2777ac */ /* 0x000e220008000800 */
[----:B------:R-:W-:Y:S01]  /*3a9d0*/  ISETP.GE.AND P6, PT, R0, UR60, PT ;  /* 0x0000003c00007c0c */ /* 0x000fe2000bfc6270 */
[----:B------:R-:W4:Y:S01]  /*3a9e0*/  LDL.LU R9, [R1+0x4bc] ;  /* 0x0004bc0001097983 */ /* 0x000f220000300800 */
[----:B------:R-:W-:Y:S01]  /*3a9f0*/  SHF.R.S32.HI R0, RZ, 0x8, R71 ;  /* 0x00000008ff007819 */ /* 0x000fe20000011447 */
[----:B------:R-:W1:Y:S02]  /*3aa00*/  LDCU UR38, c[0x0][0x398] ;  /* 0x00007300ff2677ac */ /* 0x000e640008000800 */
        /* <DEDUP_REMOVED lines=21> */
[----:B0-----:R-:W-:Y:S01]  /*3ab60*/  ISETP.LT.AND P6, PT, R70, UR39, !P6 ;  /* 0x0000002746007c0c */ /* 0x001fe2000f7c1270 */
[----:B------:R-:W-:Y:S01]  /*3ab70*/  VIADD R0, R68, 0xaf ;  /* 0x000000af44007836 */ /* 0x000fe20000000000 */
[----:B------:R-:W-:Y:S01]  /*3ab80*/  PRMT R71, R71, 0x9910, RZ ;  /* 0x0000991047477816 */ /* 0x000fe200000000ff */
[----:B------:R-:W4:Y:S01]  /*3ab90*/  LDL.LU R20, [R1+0x4c0] ;  /* 0x0004c00001147983 */ /* 0x000f220000300800 */
[----:B------:R-:W-:Y:S01]  /*3aba0*/  ISETP.LT.AND P5, PT, R69, UR38, !P4 ;  /* 0x0000002645007c0c */ /* 0x000fe2000e7a1270 */
        /* <DEDUP_REMOVED lines=82> */
[----:B------:R-:W-:-:S05]  /*3b0d0*/  IMAD.MOV.U32 R0, RZ, RZ, R8 ;  /* 0x000000ffff007224 */ /* 0x000fca00078e0008 */
[----:B------:R-:W-:Y:S01]  /*3b0e0*/  SHF.R.S32.HI R0, RZ, 0x8, R0 ;  /* 0x00000008ff007819 */ /* 0x000fe20000011400 */
[----:B-----5:R3:W-:Y:S04]  /*3b0f0*/  @P6 STG.E.U8 desc[UR24][R6.64], R71 ;  /* 0x0000004706006986 */ /* 0x0207e8000c101118 */
[----:B----4-:R4:W-:Y:S04]  /*3b100*/  @P4 STG.E.U8 desc[UR24][R4.64], R0 ;  /* 0x0000000004004986 */ /* 0x0109e8000c101118 */
[----:B---3--:R-:W3:Y:S04]  /*3b110*/  LDL.LU.64 R6, [R1+0x6d0] ;  /* 0x0006d00001067983 */ /* 0x008ee80000300a00 */
[----:B----4-:R-:W4:Y:S04]  /*3b120*/  LDL.LU.64 R4, [R1+0x6c0] ;  /* 0x0006c00001047983 */ /* 0x010f280000300a00 */
[----:B------:R-:W5:Y:S01]  /*3b130*/  LDL.LU R14, [R1+0x4d8] ;  /* 0x0004d800010e7983 */ /* 0x000f620000300800 */
[----:B0-----:R-:W-:Y:S01]  /*3b140*/  ISETP.LT.AND P3, PT, R70, UR43, !P3 ;  /* 0x0000002b46007c0c */ /* 0x001fe2000df61270 */
[----:B------:R-:W-:Y:S01]  /*3b150*/  VIADD R0, R68, 0xb5 ;  /* 0x000000b544007836 */ /* 0x000fe20000000000 */
[----:B-1----:R-:W-:Y:S01]  /*3b160*/  ISETP.LT.AND P6, PT, R69, UR42, !P5 ;  /* 0x0000002a45007c0c */ /* 0x002fe2000efc1270 */
[----:B------:R-:W5:Y:S01]  /*3b170*/  LDL.LU R9, [R1+0x4dc] ;  /* 0x0004dc0001097983 */ /* 0x000f620000300800 */
[----:B------:R-:W-:Y:S01]  /*3b180*/  PRMT R71, R71, 0x9910, RZ ;  /* 0x0000991047477816 */ /* 0x000fe200000000ff */
[----:B------:R-:W0:Y:S02]  /*3b190*/  LDCU UR43, c[0x0][0x398] ;  /* 0x00007300ff2b77ac */ /* 0x000e240008000800 */
[----:B------:R-:W5:Y:S01]  /*3b1a0*/  LDL.LU R15, [R1+0xd8] ;  /* 0x0000d800010f7983 */ /* 0x000f620000300800 */
[----:B------:R-:W-:Y:S01]  /*3b1b0*/  ISETP.GE.AND P4, PT, R0, UR68, PT ;  /* 0x0000004400007c0c */ /* 0x000fe2000bf86270 */
[----:B------:R-:W1:Y:S02]  /*3b1c0*/  LDCU UR42, c[0x0][0x398] ;  /* 0x00007300ff2a77ac */ /* 0x000e640008000800 */
[----:B------:R-:W5:Y:S01]  /*3b1d0*/  LDL.LU R8, [R1+0xdc] ;  /* 0x0000dc0001087983 */ /* 0x000f620000300800 */
[----:B------:R-:W-:-:S02]  /*3b1e0*/  SHF.R.S32.HI R0, RZ, 0x8, R71 ;  /* 0x00000008ff007819 */ /* 0x000fc40000011447 */
[----:B--2---:R-:W-:Y:S01]  /*3b1f0*/  F2FP.SATFINITE.E4M3.F32.PACK_AB_MERGE_C R10, R10, R20, RZ ;  /* 0x000000140a0a723e */ /* 0x004fe200048070ff */
[----:B------:R-:W2:Y:S01]  /*3b200*/  LDL.LU.64 R12, [R1+0x6b8] ;  /* 0x0006b800010c7983 */ /* 0x000ea20000300a00 */
[----:B------:R-:W-:Y:S01]  /*3b210*/  ISETP.LT.AND P5, PT, R70, UR44, !P5 ;  /* 0x0000002c46007c0c */ /* 0x000fe2000efa1270 */
[----:B------:R-:W0:Y:S01]  /*3b220*/  LDCU UR44, c[0x0][0x398] ;  /* 0x00007300ff2c77ac */ /* 0x000e220008000800 */
[----:B------:R-:W-:Y:S01]  /*3b230*/  F2FP.SATFINITE.E4M3.F32.PACK_AB_MERGE_C R71, R11, R21, RZ ;  /* 0x000000150b47723e */ /* 0x000fe200048070ff */
[----:B------:R1:W-:Y:S01]  /*3b240*/  @P3 STG.E.U8 desc[UR24][R16.64], R0 ;  /* 0x0000000010003986 */ /* 0x0003e2000c101118 */
[----:B------:R-:W-:Y:S01]  /*3b250*/  ISETP.LT.AND P3, PT, R69, UR41, !P4 ;  /* 0x0000002945007c0c */ /* 0x000fe2000e761270 */
[----:B------:R-:W0:Y:S02]  /*3b260*/  LDCU UR41, c[0x0][0x39c] ;  /* 0x00007380ff2977ac */ /* 0x000e240008000800 */
[----:B------:R1:W-:Y:S02]  /*3b270*/  @P6 STG.E.U8 desc[UR24][R18.64], R10 ;  /* 0x0000000a12006986 */ /* 0x0003e4000c101118 */
[----:B-1----:R-:W-:Y:S01]  /*3b280*/  VIADD R0, R68, 0xb6 ;  /* 0x000000b644007836 */ /* 0x002fe20000000000 */
[----:B------:R-:W-:-:S02]  /*3b290*/  PRMT R16, R10, 0x9910, RZ ;  /* 0x000099100a107816 */ /* 0x000fc400000000ff */
[----:B------:R-:W2:Y:S02]  /*3b2a0*/  LDL.LU.64 R10, [R1+0x6b0] ;  /* 0x0006b000010a7983 */ /* 0x000ea40000300a00 */
[----:B------:R-:W-:Y:S01]  /*3b2b0*/  ISETP.GE.AND P6, PT, R0, UR69, PT ;  /* 0x0000004500007c0c */ /* 0x000fe2000bfc6270 */
[----:B------:R-:W-:-:S05]  /*3b2c0*/  IMAD.MOV.U32 R0, RZ, RZ, R16 ;  /* 0x000000ffff007224 */ /* 0x000fca00078e0010 */
[----:B------:R-:W-:Y:S01]  /*3b2d0*/  SHF.R.S32.HI R0, RZ, 0x8, R0 ;  /* 0x00000008ff007819 */ /* 0x000fe20000011400 */
[----:B---3--:R1:W-:Y:S04]  /*3b2e0*/  @P5 STG.E.U8 desc[UR24][R6.64], R71 ;  /* 0x0000004706005986 */ /* 0x0083e8000c101118 */
[----:B----4-:R3:W-:Y:S04]  /*3b2f0*/  @P3 STG.E.U8 desc[UR24][R4.64], R0 ;  /* 0x0000000004003986 */ /* 0x0107e8000c101118 */
[----:B-1----:R-:W4:Y:S04]  /*3b300*/  LDL.LU.64 R6, [R1+0x698] ;  /* 0x0006980001067983 */ /* 0x002f280000300a00 */
[----:B---3--:R-:W3:Y:S01]  /*3b310*/  LDL.LU.64 R4, [R1+0x690] ;  /* 0x0006900001047983 */ /* 0x008ee20000300a00 */
[----:B------:R-:W-:Y:S01]  /*3b320*/  VIADD R0, R68, 0xb7 ;  /* 0x000000b744007836 */ /* 0x000fe20000000000 */
[----:B------:R-:W-:-:S02]  /*3b330*/  PRMT R71, R71, 0x9910, RZ ;  /* 0x0000991047477816 */ /* 0x000fc400000000ff */
[----:B0-----:R-:W-:Y:S01]  /*3b340*/  ISETP.LT.AND P4, PT, R70, UR43, !P4 ;  /* 0x0000002b46007c0c */ /* 0x001fe2000e781270 */
[----:B------:R-:W3:Y:S01]  /*3b350*/  LDL.LU R20, [R1+0x4e0] ;  /* 0x0004e00001147983 */ /* 0x000ee20000300800 */
[----:B------:R-:W-:Y:S01]  /*3b360*/  ISETP.GE.AND P3, PT, R0, UR70, PT ;  /* 0x0000004600007c0c */ /* 0x000fe2000bf66270 */
[----:B------:R-:W0:Y:S01]  /*3b370*/  LDCU UR43, c[0x0][0x398] ;  /* 0x00007300ff2b77ac */ /* 0x000e220008000800 */
[----:B------:R-:W-:Y:S02]  /*3b380*/  SHF.R.S32.HI R0, RZ, 0x8, R71 ;  /* 0x00000008ff007819 */ /* 0x000fe40000011447 */
[----:B-----5:R-:W-:Y:S02]  /*3b390*/  F2FP.SATFINITE.E4M3.F32.PACK_AB_MERGE_C R71, R8, R15, RZ ;  /* 0x0000000f0847723e */ /* 0x020fe400048070ff */
[----:B------:R-:W5:Y:S01]  /*3b3a0*/  LDL.LU R15, [R1+0x4e4] ;  /* 0x0004e400010f7983 */ /* 0x000f620000300800 */
[----:B------:R-:W-:-:S03]  /*3b3b0*/  F2FP.SATFINITE.E4M3.F32.PACK_AB_MERGE_C R9, R9, R14, RZ ;  /* 0x0000000e0909723e */ /* 0x000fc600048070ff */
[----:B------:R-:W5:Y:S01]  /*3b3c0*/  LDL.LU R21, [R1+0xe0] ;  /* 0x0000e00001157983 */ /* 0x000f620000300800 */
[----:B------:R-:W-:Y:S01]  /*3b3d0*/  ISETP.LT.AND P5, PT, R69, UR42, !P6 ;  /* 0x0000002a45007c0c */ /* 0x000fe2000f7a1270 */
[----:B------:R-:W1:Y:S02]  /*3b3e0*/  LDCU UR42, c[0x0][0x39c] ;  /* 0x00007380ff2a77ac */ /* 0x000e640008000800 */
[----:B------:R-:W5:Y:S04]  /*3b3f0*/  LDL.LU R14, [R1+0xe4] ;  /* 0x0000e400010e7983 */ /* 0x000f680000300800 */
[----:B------:R-:W5:Y:S04]  /*3b400*/  LDL.LU.64 R18, [R1+0x678] ;  /* 0x0006780001127983 */ /* 0x000f680000300a00 */
[----:B------:R-:W5:Y:S01]  /*3b410*/  LDL.LU.64 R16, [R1+0x668] ;  /* 0x0006680001107983 */ /* 0x000f620000300a00 */
[----:B------:R-:W-:-:S03]  /*3b420*/  PRMT R8, R9, 0x9910, RZ ;  /* 0x0000991009087816 */ /* 0x000fc600000000ff */
[----:B--2---:R2:W-:Y:S01]  /*3b430*/  @P4 STG.E.U8 desc[UR24][R12.64], R0 ;  /* 0x000000000c004986 */ /* 0x0045e2000c101118 */
[----:B------:R-:W-:Y:S01]  /*3b440*/  ISETP.LT.AND P6, PT, R70, UR44, !P6 ;  /* 0x0000002c46007c0c */ /* 0x000fe2000f7c1270 */
[----:B------:R-:W0:Y:S01]  /*3b450*/  LDCU UR44, c[0x0][0x398] ;  /* 0x00007300ff2c77ac */ /* 0x000e220008000800 */
[----:B------:R-:W-:Y:S01]  /*3b460*/  ISETP.LT.AND P4, PT, R69, UR45, !P3 ;  /* 0x0000002d45007c0c */ /* 0x000fe2000df81270 */
[----:B------:R1:W-:Y:S01]  /*3b470*/  @P5 STG.E.U8 desc[UR24][R10.64], R9 ;  /* 0x000000090a005986 */ /* 0x0003e2000c101118 */
[----:B------:R-:W0:Y:S01]  /*3b480*/  LDCU UR45, c[0x0][0x398] ;  /* 0x00007300ff2d77ac */ /* 0x000e220008000800 */
[----:B--2---:R-:W-:Y:S02]  /*3b490*/  VIADD R0, R68, 0xb8 ;  /* 0x000000b844007836 */ /* 0x004fe40000000000 */
[----:B-1----:R-:W2:Y:S03]  /*3b4a0*/  LDL.LU.64 R10, [R1+0x658] ;  /* 0x00065800010a7983 */ /* 0x002ea60000300a00 */
[----:B------:R-:W-:Y:S01]  /*3b4b0*/  ISETP.GE.AND P5, PT, R0, UR71, PT ;  /* 0x0000004700007c0c */ /* 0x000fe2000bfa6270 */
[----:B------:R-:W-:-:S02]  /*3b4c0*/  IMAD.MOV.U32 R0, RZ, RZ, R8 ;  /* 0x000000ffff007224 */ /* 0x000fc400078e0008 */
[----:B------:R-:W2:Y:S03]  /*3b4d0*/  LDL.LU.64 R8, [R1+0x650] ;  /* 0x0006500001087983 */ /* 0x000ea60000300a00 */
[----:B------:R-:W-:Y:S01]  /*3b4e0*/  SHF.R.S32.HI R0, RZ, 0x8, R0 ;  /* 0x00000008ff007819 */ /* 0x000fe20000011400 */
[----:B------:R-:W2:Y:S04]  /*3b4f0*/  LDL.LU R12, [R1+0x4e8] ;  /* 0x0004e800010c7983 */ /* 0x000ea80000300800 */
[----:B------:R-:W2:Y:S04]  /*3b500*/  LDL.LU R13, [R1+0x4ec] ;  /* 0x0004ec00010d7983 */ /* 0x000ea80000300800 */
[----:B----4-:R1:W-:Y:S04]  /*3b510*/  @P6 STG.E.U8 desc[UR24][R6.64], R71 ;  /* 0x0000004706006986 */ /* 0x0103e8000c101118 */
[----:B---3--:R3:W-:Y:S04]  /*3b520*/  @P4 STG.E.U8 desc[UR24][R4.64], R0 ;  /* 0x0000000004004986 */ /* 0x0087e8000c101118 */
[----:B-1----:R-:W4:Y:S04]  /*3b530*/  LDL.LU R6, [R1+0xe8] ;  /* 0x0000e80001067983 */ /* 0x002f280000300800 */
[----:B------:R-:W4:Y:S04]  /*3b540*/  LDL.LU R7, [R1+0xec] ;  /* 0x0000ec0001077983 */ /* 0x000f280000300800 */
[----:B---3--:R-:W3:Y:S01]  /*3b550*/  LDL.LU.64 R4, [R1+0x640] ;  /* 0x0006400001047983 */ /* 0x008ee20000300a00 */
[----:B0-----:R-:W-:Y:S01]  /*3b560*/  ISETP.LT.AND P3, PT, R70, UR43, !P3 ;  /* 0x0000002b46007c0c */ /* 0x001fe2000df61270 */
[----:B------:R-:W-:Y:S01]  /*3b570*/  VIADD R0, R68, 0xb9 ;  /* 0x000000b944007836 */ /* 0x000fe20000000000 */
[----:B------:R-:W-:Y:S01]  /*3b580*/  PRMT R71, R71, 0x9910, RZ ;  /* 0x0000991047477816 */ /* 0x000fe200000000ff */
[----:B------:R-:W0:Y:S01]  /*3b590*/  LDCU UR43, c[0x0][0x39c] ;  /* 0x00007380ff2b77ac */ /* 0x000e220008000800 */
[----:B------:R-:W-:-:S02]  /*3b5a0*/  ISETP.LT.AND P6, PT, R69, UR46, !P5 ;  /* 0x0000002e45007c0c */ /* 0x000fc4000efc1270 */
[----:B------:R-:W-:Y:S01]  /*3b5b0*/  ISETP.GE.AND P4, PT, R0, UR73, PT ;  /* 0x0000004900007c0c */ /* 0x000fe2000bf86270 */
[----:B------:R-:W1:Y:S01]  /*3b5c0*/  LDCU UR46, c[0x0][0x398] ;  /* 0x00007300ff2e77ac */ /* 0x000e620008000800 */
[----:B------:R-:W-:Y:S02]  /*3b5d0*/  SHF.R.S32.HI R0, RZ, 0x8, R71 ;  /* 0x00000008ff007819 */ /* 0x000fe40000011447 */
[----:B-----5:R-:W-:Y:S02]  /*3b5e0*/  F2FP.SATFINITE.E4M3.F32.PACK_AB_MERGE_C R15, R15, R20, RZ ;  /* 0x000000140f0f723e */ /* 0x020fe400048070ff */
[----:B------:R-:W-:Y:S01]  /*3b5f0*/  F2FP.SATFINITE.E4M3.F32.PACK_AB_MERGE_C R71, R14, R21, RZ ;  /* 0x000000150e47723e */ /* 0x000fe200048070ff */
[----:B------:R5:W-:Y:S01]  /*3b600*/  @P3 STG.E.U8 desc[UR24][R18.64], R0 ;  /* 0x0000000012003986 */ /* 0x000be2000c101118 */
[----:B------:R-:W-:Y:S02]  /*3b610*/  PRMT R14, R15, 0x9910, RZ ;  /* 0x000099100f0e7816 */ /* 0x000fe400000000ff */
[----:B------:R-:W-:Y:S01]  /*3b620*/  ISETP.LT.AND P5, PT, R70, UR44, !P5 ;  /* 0x0000002c46007c0c */ /* 0x000fe2000efa1270 */
[----:B------:R-:W-:Y:S01]  /*3b630*/  @P6 STG.E.U8 desc[UR24][R16.64], R15 ;  /* 0x0000000f10006986 */ /* 0x000fe2000c101118 */
[----:B------:R-:W-:Y:S01]  /*3b640*/  ISETP.LT.AND P3, PT, R69, UR45, !P4 ;  /* 0x0000002d45007c0c */ /* 0x000fe2000e761270 */
[----:B------:R-:W0:Y:S01]  /*3b650*/  LDCU UR44, c[0x0][0x398] ;  /* 0x00007300ff2c77ac */ /* 0x000e220008000800 */
[----:B-----5:R-:W-:Y:S01]  /*3b660*/  VIADD R0, R68, 0xba ;  /* 0x000000ba44007836 */ /* 0x020fe20000000000 */
[----:B------:R-:W5:Y:S01]  /*3b670*/  LDL.LU.64 R18, [R1+0x638] ;  /* 0x0006380001127983 */ /* 0x000f620000300a00 */
[----:B------:R-:W0:Y:S03]  /*3b680*/  LDCU UR45, c[0x0][0x398] ;  /* 0x00007300ff2d77ac */ /* 0x000e260008000800 */
[----:B------:R-:W-:Y:S01]  /*3b690*/  ISETP.GE.AND P6, PT, R0, UR77, PT ;  /* 0x0000004d00007c0c */ /* 0x000fe2000bfc6270 */
[----:B------:R-:W-:-:S03]  /*3b6a0*/  IMAD.MOV.U32 R0, RZ, RZ, R14 ;  /* 0x000000ffff007224 */ /* 0x000fc600078e000e */
[----:B--2---:R2:W-:Y:S02]  /*3b6b0*/  @P5 STG.E.U8 desc[UR24][R10.64], R71 ;  /* 0x000000470a005986 */ /* 0x0045e4000c101118 */
[----:B------:R-:W-:Y:S02]  /*3b6c0*/  SHF.R.S32.HI R0, RZ, 0x8, R0 ;  /* 0x00000008ff007819 */ /* 0x000fe40000011400 */
[----:B------:R-:W-:Y:S01]  /*3b6d0*/  ISETP.LT.AND P4, PT, R70, UR47, !P4 ;  /* 0x0000002f46007c0c */ /* 0x000fe2000e781270 */
[----:B------:R-:W0:Y:S02]  /*3b6e0*/  LDCU UR47, c[0x0][0x398] ;  /* 0x00007300ff2f77ac */ /* 0x000e240008000800 */
[----:B------:R1:W-:Y:S01]  /*3b6f0*/  @P3 STG.E.U8 desc[UR24][R8.64], R0 ;  /* 0x0000000008003986 */ /* 0x0003e2000c101118 */
[----:B--2---:R-:W-:-:S03]  /*3b700*/  PRMT R71, R71, 0x9910, RZ ;  /* 0x0000991047477816 */ /* 0x004fc600000000ff */
[----:B------:R-:W2:Y:S01]  /*3b710*/  LDL.LU.64 R10, [R1+0x630] ;  /* 0x00063000010a7983 */ /* 0x000ea20000300a00 */
[----:B-1----:R-:W-:-:S03]  /*3b720*/  VIADD R0, R68, 0xbb ;  /* 0x000000bb44007836 */ /* 0x002fc60000000000 */
[----:B------:R-:W2:Y:S02]  /*3b730*/  LDL.LU.64 R8, [R1+0x628] ;  /* 0x0006280001087983 */ /* 0x000ea40000300a00 */
[----:B------:R-:W-:Y:S02]  /*3b740*/  ISETP.GE.AND P3, PT, R0, UR76, PT ;  /* 0x0000004c00007c0c */ /* 0x000fe4000bf66270 */
[----:B------:R-:W2:Y:S01]  /*3b750*/  LDL.LU R17, [R1+0x4f0] ;  /* 0x0004f00001117983 */ /* 0x000ea20000300800 */
[----:B------:R-:W-:Y:S02]  /*3b760*/  SHF.R.S32.HI R0, RZ, 0x8, R71 ;  /* 0x00000008ff007819 */ /* 0x000fe40000011447 */
[----:B------:R-:W-:Y:S02]  /*3b770*/  F2FP.SATFINITE.E4M3.F32.PACK_AB_MERGE_C R14, R13, R12, RZ ;  /* 0x0000000c0d0e723e */ /* 0x000fe400048070ff */
[----:B----4-:R-:W-:Y:S01]  /*3b780*/  F2FP.SATFINITE.E4M3.F32.PACK_AB_MERGE_C R71, R7, R6, RZ ;  /* 0x000000060747723e */ /* 0x010fe200048070ff */
[----:B---3--:R1:W-:Y:S04]  /*3b790*/  @P4 STG.E.U8 desc[UR24][R4.64], R0 ;  /* 0x0000000004004986 */ /* 0x0083e8000c101118 */
[----:B-1----:R-:W3:Y:S04]  /*3b7a0*/  LDL.LU R5, [R1+0x4f4] ;  /* 0x0004f40001057983 */ /* 0x002ee80000300800 */
[----:B------:R-:W4:Y:S04]  /*3b7b0*/  LDL.LU R12, [R1+0xf0] ;  /* 0x0000f000010c7983 */ /* 0x000f280000300800 */
[----:B------:R-:W4:Y:S04]  /*3b7c0*/  LDL.LU R4, [R1+0xf4] ;  /* 0x0000f40001047983 */ /* 0x000f280000300800 */
[----:B------:R-:W4:Y:S04]  /*3b7d0*/  LDL.LU.64 R6, [R1+0x610] ;  /* 0x0006100001067983 */ /* 0x000f280000300a00 */
[----:B------:R-:W4:Y:S01]  /*3b7e0*/  LDL.LU.64 R20, [R1+0x608] ;  /* 0x0006080001147983 */ /* 0x000f220000300a00 */
[----:B------:R-:W-:Y:S01]  /*3b7f0*/  ISETP.LT.AND P5, PT, R69, UR46, !P6 ;  /* 0x0000002e45007c0c */ /* 0x000fe2000f7a1270 */
[----:B------:R-:W-:Y:S01]  /*3b800*/  VIADD R0, R68, 0xbc ;  /* 0x000000bc44007836 */ /* 0x000fe20000000000 */
[----:B------:R-:W-:Y:S01]  /*3b810*/  PRMT R13, R14, 0x9910, RZ ;  /* 0x000099100e0d7816 */ /* 0x000fe200000000ff */
[----:B------:R-:W1:Y:S01]  /*3b820*/  LDCU UR46, c[0x0][0x398] ;  /* 0x00007300ff2e77ac */ /* 0x000e620008000800 */
[----:B0-----:R-:W-:-:S02]  /*3b830*/  ISETP.LT.AND P6, PT, R70, UR44, !P6 ;  /* 0x0000002c46007c0c */ /* 0x001fc4000f7c1270 */
[----:B------:R-:W-:Y:S01]  /*3b840*/  ISETP.LT.AND P4, PT, R69, UR45, !P3 ;  /* 0x0000002d45007c0c */ /* 0x000fe2000df81270 */
[----:B------:R-:W0:Y:S06]  /*3b850*/  LDCU UR44, c[0x0][0x398] ;  /* 0x00007300ff2c77ac */ /* 0x000e2c0008000800 */
[----:B-----5:R5:W-:Y:S01]  /*3b860*/  @P5 STG.E.U8 desc[UR24][R18.64], R14 ;  /* 0x0000000e12005986 */ /* 0x020be2000c101118 */
[----:B------:R-:W-:Y:S01]  /*3b870*/  ISETP.GE.AND P5, PT, R0, UR4, PT ;  /* 0x0000000400007c0c */ /* 0x000fe2000bfa6270 */
[----:B------:R-:W-:Y:S01]  /*3b880*/  IMAD.MOV.U32 R0, RZ, RZ, R13 ;  /* 0x000000ffff007224 */ /* 0x000fe200078e000d */
[----:B------:R-:W-:Y:S01]  /*3b890*/  ISETP.LT.AND P3, PT, R70, UR47, !P3 ;  /* 0x0000002f46007c0c */ /* 0x000fe2000df61270 */
[----:B--2---:R2:W-:Y:S01]  /*3b8a0*/  @P6 STG.E.U8 desc[UR24][R10.64], R71 ;  /* 0x000000470a006986 */ /* 0x0045e2000c101118 */
[----:B------:R-:W0:Y:S02]  /*3b8b0*/  LDCU UR45, c[0x0][0x398] ;  /* 0x00007300ff2d77ac */ /* 0x000e240008000800 */
[----:B------:R-:W-:-:S02]  /*3b8c0*/  SHF.R.S32.HI R0, RZ, 0x8, R0 ;  /* 0x00000008ff007819 */ /* 0x000fc40000011400 */
[----:B-1----:R-:W-:Y:S01]  /*3b8d0*/  ISETP.LT.AND P6, PT, R69, UR46, !P5 ;  /* 0x0000002e45007c0c */ /* 0x002fe2000efc1270 */
[----:B------:R-:W1:Y:S01]  /*3b8e0*/  LDCU UR47, c[0x0][0x398] ;  /* 0x00007300ff2f77ac */ /* 0x000e620008000800 */
[----:B-----5:R-:W5:Y:S01]  /*3b8f0*/  LDL.LU.64 R18, [R1+0x598] ;  /* 0x0005980001127983 */ /* 0x020f620000300a00 */
[----:B------:R-:W0:Y:S03]  /*3b900*/  LDCU UR46, c[0x0][0x398] ;  /* 0x00007300ff2e77ac */ /* 0x000e260008000800 */
[----:B------:R1:W-:Y:S01]  /*3b910*/  @P4 STG.E.U8 desc[UR24][R8.64], R0 ;  /* 0x0000000008004986 */ /* 0x0003e2000c101118 */
[----:B--2---:R-:W-:Y:S01]  /*3b920*/  PRMT R71, R71, 0x9910, RZ ;  /* 0x0000991047477816 */ /* 0x004fe200000000ff */
[----:B------:R-:W2:Y:S02]  /*3b930*/  LDCU UR4, c[0x0][0x39c] ;  /* 0x00007380ff0477ac */ /* 0x000ea40008000800 */
[----:B------:R-:W2:Y:S01]  /*3b940*/  LDL.LU.64 R10, [R1+0x590] ;  /* 0x00059000010a7983 */ /* 0x000ea20000300a00 */
[----:B-1----:R-:W-:-:S03]  /*3b950*/  VIADD R0, R68, 0xbd ;  /* 0x000000bd44007836 */ /* 0x002fc60000000000 */
[----:B------:R-:W2:Y:S02]  /*3b960*/  LDL.LU R8, [R1+0x4f8] ;  /* 0x0004f80001087983 */ /* 0x000ea40000300800 */
[----:B------:R-:W-:Y:S02]  /*3b970*/  ISETP.GE.AND P4, PT, R0, UR6, PT ;  /* 0x0000000600007c0c */ /* 0x000fe4000bf86270 */
[----:B------:R-:W2:Y:S01]  /*3b980*/  LDL.LU R9, [R1+0x4fc] ;  /* 0x0004fc0001097983 */ /* 0x000ea20000300800 */
[----:B------:R-:W-:Y:S01]  /*3b990*/  SHF.R.S32.HI R0, RZ, 0x8, R71 ;  /* 0x00000008ff007819 */ /* 0x000fe20000011447 */
[----:B------:R-:W1:Y:S02]  /*3b9a0*/  LDCU UR6, c[0x0][0x39c] ;  /* 0x00007380ff0677ac */ /* 0x000e640008000800 */
[----:B------:R-:W2:Y:S04]  /*3b9b0*/  LDL.LU R16, [R1+0xf8] ;  /* 0x0000f80001107983 */ /* 0x000ea80000300800 */
[----:B------:R-:W2:Y:S04]  /*3b9c0*/  LDL.LU R13, [R1+0xfc] ;  /* 0x0000fc00010d7983 */ /* 0x000ea80000300800 */
[----:B------:R-:W2:Y:S01]  /*3b9d0*/  LDL.LU.64 R14, [R1+0x580] ;  /* 0x00058000010e7983 */ /* 0x000ea20000300a00 */
[----:B---3--:R-:W-:-:S02]  /*3b9e0*/  F2FP.SATFINITE.E4M3.F32.PACK_AB_MERGE_C R5, R5, R17, RZ ;  /* 0x000000110505723e */ /* 0x008fc400048070ff */
[----:B----4-:R-:W-:Y:S02]  /*3b9f0*/  F2FP.SATFINITE.E4M3.F32.PACK_AB_MERGE_C R71, R4, R12, RZ ;  /* 0x0000000c0447723e */ /* 0x010fe400048070ff */
[----:B------:R-:W-:Y:S01]  /*3ba00*/  PRMT R4, R5, 0x9910, RZ ;  /* 0x0000991005047816 */ /* 0x000fe200000000ff */
[----:B------:R3:W-:Y:S04]  /*3ba10*/  @P3 STG.E.U8 desc[UR24][R6.64], R0 ;  /* 0x0000000006003986 */ /* 0x0007e8000c101118 */
[----:B------:R4:W-:Y:S01]  /*3ba20*/  @P6 STG.E.U8 desc[UR24][R20.64], R5 ;  /* 0x0000000514006986 */ /* 0x0009e2000c101118 */
[----:B---3--:R-:W-:-:S03]  /*3ba30*/  VIADD R0, R68, 0xbe ;  /* 0x000000be44007836 */ /* 0x008fc60000000000 */
[----:B------:R-:W3:Y:S02]  /*3ba40*/  LDL.LU.64 R6, [R1+0x578] ;  /* 0x0005780001067983 */ /* 0x000ee40000300a00 */
[----:B------:R-:W-:Y:S02]  /*3ba50*/  ISETP.GE.AND P6, PT, R0, UR9, PT ;  /* 0x0000000900007c0c */ /* 0x000fe4000bfc6270 */
[----:B----4-:R-:W4:Y:S01]  /*3ba60*/  LDL.LU.64 R20, [R1+0xe30] ;  /* 0x000e300001147983 */ /* 0x010f220000300a00 */
[----:B------:R-:W-:Y:S01]  /*3ba70*/  IMAD.MOV.U32 R0, RZ, RZ, R4 ;  /* 0x000000ffff007224 */ /* 0x000fe200078e0004 */
[C---:B0-----:R-:W-:Y:S01]  /*3ba80*/  ISETP.LT.AND P5, PT, R70.reuse, UR44, !P5 ;  /* 0x0000002c46007c0c */ /* 0x041fe2000efa1270 */
[----:B------:R-:W0:Y:S01]  /*3ba90*/  LDCU UR44, c[0x0][0x398] ;  /* 0x00007300ff2c77ac */ /* 0x000e220008000800 */
[----:B------:R-:W4:Y:S01]  /*3baa0*/  LDL.LU.64 R4, [R1+0x570] ;  /* 0x0005700001047983 */ /* 0x000f220000300a00 */
[C---:B------:R-:W-:Y:S02]  /*3bab0*/  ISETP.LT.AND P3, PT, R69.reuse, UR45, !P4 ;  /* 0x0000002d45007c0c */ /* 0x040fe4000e761270 */
[----:B------:R-:W-:Y:S01]  /*3bac0*/  SHF.R.S32.HI R0, RZ, 0x8, R0 ;  /* 0x00000008ff007819 */ /* 0x000fe20000011400 */
[----:B------:R-:W1:Y:S01]  /*3bad0*/  LDCU UR9, c[0x0][0x398] ;  /* 0x00007300ff0977ac */ /* 0x000e620008000800 */
[----:B------:R-:W-:Y:S01]  /*3bae0*/  ISETP.LT.AND P4, PT, R70, UR47, !P4 ;  /* 0x0000002f46007c0c */ /* 0x000fe2000e781270 */
[----:B------:R-:W1:Y:S05]  /*3baf0*/  LDCU UR45, c[0x0][0x398] ;  /* 0x00007300ff2d77ac */ /* 0x000e6a0008000800 */
[----:B-----5:R5:W-:Y:S01]  /*3bb00*/  @P5 STG.E.U8 desc[UR24][R18.64], R71 ;  /* 0x0000004712005986 */ /* 0x020be2000c101118 */
[----:B------:R-:W-:-:S03]  /*3bb10*/  ISETP.LT.AND P5, PT, R69, UR46, !P6 ;  /* 0x0000002e45007c0c */ /* 0x000fc6000f7a1270 */
[----:B--2---:R2:W-:Y:S01]  /*3bb20*/  @P3 STG.E.U8 desc[UR24][R10.64], R0 ;  /* 0x000000000a003986 */ /* 0x0045e2000c101118 */
[----:B0-----:R-:W-:Y:S01]  /*3bb30*/  ISETP.LT.AND P6, PT, R70, UR44, !P6 ;  /* 0x0000002c46007c0c */ /* 0x001fe2000f7c1270 */
[----:B------:R-:W0:Y:S01]  /*3bb40*/  LDCU UR44, c[0x0][0x398] ;  /* 0x00007300ff2c77ac */ /* 0x000e220008000800 */
[----:B-----5:R-:W-:Y:S01]  /*3bb50*/  PRMT R71, R71, 0x9910, RZ ;  /* 0x0000991047477816 */ /* 0x020fe200000000ff */
[----:B------:R-:W5:Y:S01]  /*3bb60*/  LDL.LU.64 R18, [R1+0xe28] ;  /* 0x000e280001127983 */ /* 0x000f620000300a00 */
[----:B--2---:R-:W-:-:S03]  /*3bb70*/  VIADD R0, R68, 0xbf ;  /* 0x000000bf44007836 */ /* 0x004fc60000000000 */
[----:B------:R-:W2:Y:S01]  /*3bb80*/  LDL.LU.64 R10, [R1+0xe20] ;  /* 0x000e2000010a7983 */ /* 0x000ea20000300a00 */
[----:B------:R-:W-:Y:S02]  /*3bb90*/  F2FP.SATFINITE.E4M3.F32.PACK_AB_MERGE_C R12, R9, R8, RZ ;  /* 0x00000008090c723e */ /* 0x000fe400048070ff */
[----:B------:R-:W-:Y:S01]  /*3bba0*/  ISETP.GE.AND P3, PT, R0, UR10, PT ;  /* 0x0000000a00007c0c */ /* 0x000fe2000bf66270 */
[----:B------:R-:W2:Y:S01]  /*3bbb0*/  LDL.LU R17, [R1+0x304] ;  /* 0x0003040001117983 */ /* 0x000ea20000300800 */
[----:B------:R-:W-:Y:S01]  /*3bbc0*/  SHF.R.S32.HI R0, RZ, 0x8, R71 ;  /* 0x00000008ff007819 */ /* 0x000fe20000011447 */
[----:B------:R-:W0:Y:S01]  /*3bbd0*/  LDCU UR10, c[0x0][0x398] ;  /* 0x00007300ff0a77ac */ /* 0x000e220008000800 */
[----:B------:R-:W-:Y:S01]  /*3bbe0*/  F2FP.SATFINITE.E4M3.F32.PACK_AB_MERGE_C R71, R13, R16, RZ ;  /* 0x000000100d47723e */ /* 0x000fe200048070ff */
[----:B------:R-:W2:Y:S01]  /*3bbf0*/  LDL.LU.64 R8, [R1+0x560] ;  /* 0x0005600001087983 */ /* 0x000ea20000300a00 */
[----:B------:R-:W-:-:S03]  /*3bc00*/  PRMT R16, R12, 0x9910, RZ ;  /* 0x000099100c107816 */ /* 0x000fc600000000ff */
[----:B------:R0:W-:Y:S04]  /*3bc10*/  @P4 STG.E.U8 desc[UR24][R14.64], R0 ;  /* 0x000000000e004986 */ /* 0x0001e8000c101118 */
[----:B0-----:R-:W2:Y:S04]  /*3bc20*/  LDL.LU.64 R14, [R1+0x558] ;  /* 0x00055800010e7983 */ /* 0x001ea80000300a00 */
[----:B---3--:R0:W-:Y:S04]  /*3bc30*/  @P5 STG.E.U8 desc[UR24][R6.64], R12 ;  /* 0x0000000c06005986 */ /* 0x0081e8000c101118 */
[----:B----4-:R3:W-:Y:S04]  /*3bc40*/  @P6 STG.E.U8 desc[UR24][R4.64], R71 ;  /* 0x0000004704006986 */ /* 0x0107e8000c101118 */
[----:B0-----:R-:W4:Y:S04]  /*3bc50*/  LDL.LU.64 R6, [R1+0xe18] ;  /* 0x000e180001067983 */ /* 0x001f280000300a00 */
[----:B------:R-:W2:Y:S04]  /*3bc60*/  LDL.LU.64 R12, [R1+0x550] ;  /* 0x00055000010c7983 */ /* 0x000ea80000300a00 */
[----:B---3--:R-:W3:Y:S01]  /*3bc70*/  LDL.LU.64 R4, [R1+0xe10] ;  /* 0x000e100001047983 */ /* 0x008ee20000300a00 */
[----:B------:R-:W-:Y:S01]  /*3bc80*/  VIADD R0, R68, 0xc0 ;  /* 0x000000c044007836 */ /* 0x000fe20000000000 */
[----:B-1----:R-:W-:Y:S01]  /*3bc90*/  ISETP.LT.AND P4, PT, R69, UR9, !P3 ;  /* 0x0000000945007c0c */ /* 0x002fe2000df81270 */
[----:B------:R-:W0:Y:S03]  /*3bca0*/  LDCU UR9, c[0x0][0x39c] ;  /* 0x00007380ff0977ac */ /* 0x000e260008000800 */
[----:B------:R-:W-:Y:S01]  /*3bcb0*/  ISETP.GE.AND P5, PT, R0, UR12, PT ;  /* 0x0000000c00007c0c */ /* 0x000fe2000bfa6270 */
[----:B------:R-:W-:Y:S01]  /*3bcc0*/  IMAD.MOV.U32 R0, RZ, RZ, R16 ;  /* 0x000000ffff007224 */ /* 0x000fe200078e0010 */
[----:B------:R-:W-:Y:S01]  /*3bcd0*/  PRMT R71, R71, 0x9910, RZ ;  /* 0x0000991047477816 */ /* 0x000fe200000000ff */
[----:B------:R-:W1:Y:S03]  /*3bce0*/  LDCU UR12, c[0x0][0x398] ;  /* 0x00007300ff0c77ac */ /* 0x000e660008000800 */
[----:B------:R-:W-:Y:S01]  /*3bcf0*/  SHF.R.S32.HI R0, RZ, 0x8, R0 ;  /* 0x00000008ff007819 */ /* 0x000fe20000011400 */
[----:B------:R-:W-:-:S04]  /*3bd00*/  IMAD.MOV.U32 R16, RZ, RZ, R71 ;  /* 0x000000ffff107224 */ /* 0x000fc800078e0047 */
[----:B---3--:R3:W-:Y:S04]  /*3bd10*/  @P4 STG.E.U8 desc[UR24][R4.64], R0 ;  /* 0x0000000004004986 */ /* 0x0087e8000c101118 */
[----:B---3--:R-:W3:Y:S04]  /*3bd20*/  LDL.LU.64 R4, [R1+0xe08] ;  /* 0x000e080001047983 */ /* 0x008ee80000300a00 */
[----:B------:R-:W4:Y:S01]  /*3bd30*/  LDL.LU R71, [R1+0x300] ;  /* 0x0003000001477983 */ /* 0x000f220000300800 */
[----:B------:R-:W-:Y:S01]  /*3bd40*/  ISETP.LT.AND P3, PT, R70, UR45, !P3 ;  /* 0x0000002d46007c0c */ /* 0x000fe2000df61270 */
[----:B------:R-:W-:Y:S01]  /*3bd50*/  VIADD R0, R68, 0xc1 ;  /* 0x000000c144007836 */ /* 0x000fe20000000000 */
[----:B------:R-:W-:Y:S01]  /*3bd60*/  ISETP.LT.AND P6, PT, R69, UR10, !P5 ;  /* 0x0000000a45007c0c */ /* 0x000fe2000efc1270 */
[----:B------:R-:W0:Y:S03]  /*3bd70*/  LDCU UR45, c[0x0][0x398] ;  /* 0x00007300ff2d77ac */ /* 0x000e260008000800 */
[----:B------:R-:W-:Y:S01]  /*3bd80*/  ISETP.GE.AND P4, PT, R0, UR14, PT ;  /* 0x0000000e00007c0c */ /* 0x000fe2000bf86270 */
[----:B------:R-:W0:Y:S01]  /*3bd90*/  LDCU UR14, c[0x0][0x398] ;  /* 0x00007300ff0e77ac */ /* 0x000e220008000800 */
[----:B------:R-:W-:-:S02]  /*3bda0*/  SHF.R.S32.HI R0, RZ, 0x8, R16 ;  /* 0x00000008ff007819 */ /* 0x000fc40000011410 */
[----:B------:R-:W-:Y:S01]  /*3bdb0*/  ISETP.LT.AND P5, PT, R70, UR44, !P5 ;  /* 0x0000002c46007c0c */ /* 0x000fe2000efa1270 */
[----:B------:R-:W0:Y:S02]  /*3bdc0*/  LDCU UR44, c[0x0][0x398] ;  /* 0x00007300ff2c77ac */ /* 0x000e240008000800 */
[----:B--2---:R2:W-:Y:S01]  /*3bdd0*/  @P3 STG.E.U8 desc[UR24][R8.64], R0 ;  /* 0x0000000008003986 */ /* 0x0045e2000c101118 */
[----:B-1----:R-:W-:Y:S01]  /*3bde0*/  ISETP.LT.AND P3, PT, R69, UR12, !P4 ;  /* 0x0000000c45007c0c */ /* 0x002fe2000e761270 */
[----:B------:R-:W1:Y:S01]  /*3bdf0*/  LDCU UR12, c[0x0][0x398] ;  /* 0x00007300ff0c77ac */ /* 0x000e620008000800 */
[----:B------:R-:W0:Y:S01]  /*3be00*/  LDCU UR10, c[0x0][0x39c] ;  /* 0x00007380ff0a77ac */ /* 0x000e220008000800 */
[----:B--2---:R-:W-:Y:S01]  /*3be10*/  VIADD R0, R68, 0xc2 ;  /* 0x000000c244007836 */ /* 0x004fe20000000000 */
[----:B---3--:R-:W-:Y:S02]  /*3be20*/  F2FP.SATFINITE.E4M3.F32.PACK_AB_MERGE_C R4, R5, R4, RZ ;  /* 0x000000040504723e */ /* 0x008fe400048070ff */
[----:B----4-:R-:W-:-:S02]  /*3be30*/  F2FP.SATFINITE.E4M3.F32.PACK_AB_MERGE_C R71, R17, R71, RZ ;  /* 0x000000471147723e */ /* 0x010fc400048070ff */
[----:B------:R-:W2:Y:S02]  /*3be40*/  LDL.LU.64 R16, [R1+0x540] ;  /* 0x0005400001107983 */ /* 0x000ea40000300a00 */
[----:B------:R-:W-:Y:S02]  /*3be50*/  PRMT R5, R71, 0x9910, RZ ;  /* 0x0000991047057816 */ /* 0x000fe400000000ff */
[----:B------:R3:W-:Y:S01]  /*3be60*/  @P6 STG.E.U8 desc[UR24][R14.64], R71 ;  /* 0x000000470e006986 */ /* 0x0007e2000c101118 */
[----:B------:R-:W-:Y:S01]  /*3be70*/  ISETP.GE.AND P6, PT, R0, UR16, PT ;  /* 0x0000001000007c0c */ /* 0x000fe2000bfc6270 */
[----:B------:R-:W4:Y:S01]  /*3be80*/  LDCU UR16, c[0x0][0x398] ;  /* 0x00007300ff1077ac */ /* 0x000f220008000800 */
[----:B------:R-:W-:Y:S01]  /*3be90*/  IMAD.MOV.U32 R0, RZ, RZ, R5 ;  /* 0x000000ffff007224 */ /* 0x000fe200078e0005 */
[----:B------:R0:W-:Y:S04]  /*3bea0*/  @P5 STG.E.U8 desc[UR24][R12.64], R4 ;  /* 0x000000040c005986 */ /* 0x0001e8000c101118 */
[----:B------:R-:W-:Y:S01]  /*3beb0*/  SHF.R.S32.HI R0, RZ, 0x8, R0 ;  /* 0x00000008ff007819 */ /* 0x000fe20000011400 */
[----:B------:R-:W2:Y:S01]  /*3bec0*/  LDL.LU.64 R8, [R1+0x538] ;  /* 0x0005380001087983 */ /* 0x000ea20000300a00 */
[----:B------:R-:W-:-:S03]  /*3bed0*/  PRMT R5, R4, 0x9910, RZ ;  /* 0x0000991004057816 */ /* 0x000fc600000000ff */
[----:B------:R1:W-:Y:S04]  /*3bee0*/  @P3 STG.E.U8 desc[UR24][R6.64], R0 ;  /* 0x0000000006003986 */ /* 0x0003e8000c101118 */
[----:B---3--:R-:W3:Y:S04]  /*3bef0*/  LDL.LU.64 R14, [R1+0x530] ;  /* 0x00053000010e7983 */ /* 0x008ee80000300a00 */
[----:B0-----:R-:W2:Y:S01]  /*3bf00*/  LDL.LU R4, [R1+0x30c] ;  /* 0x00030c0001047983 */ /* 0x001ea20000300800 */
[----:B-1----:R-:W-:-:S03]  /*3bf10*/  VIADD R0, R68, 0xc3 ;  /* 0x000000c344007836 */ /* 0x002fc60000000000 */
[----:B------:R-:W2:Y:S04]  /*3bf20*/  LDL.LU.64 R6, [R1+0xe00] ;  /* 0x000e000001067983 */ /* 0x000ea80000300a00 */
[----:B------:R-:W2:Y:S01]  /*3bf30*/  LDL.LU R71, [R1+0x314] ;  /* 0x0003140001477983 */ /* 0x000ea20000300800 */
[----:B------:R-:W-:Y:S01]  /*3bf40*/  ISETP.GE.AND P3, PT, R0, UR18, PT ;  /* 0x0000001200007c0c */ /* 0x000fe2000bf66270 */
[----:B------:R-:W0:Y:S02]  /*3bf50*/  LDCU UR18, c[0x0][0x398] ;  /* 0x00007300ff1277ac */ /* 0x000e240008000800 */
[----:B------:R-:W2:Y:S04]  /*3bf60*/  LDL.LU.64 R12, [R1+0x510] ;  /* 0x00051000010c7983 */ /* 0x000ea80000300a00 */
[----:B------:R-:W2:Y:S01]  /*3bf70*/  LDL.LU R0, [R1+0x308] ;  /* 0x0003080001007983 */ /* 0x000ea20000300800 */
[----:B------:R-:W-:-:S02]  /*3bf80*/  ISETP.LT.AND P4, PT, R70, UR45, !P4 ;  /* 0x0000002d46007c0c */ /* 0x000fc4000e781270 */
[----:B------:R-:W-:Y:S01]  /*3bf90*/  ISETP.LT.AND P5, PT, R69, UR14, !P6 ;  /* 0x0000000e45007c0c */ /* 0x000fe2000f7a1270 */
[----:B------:R-:W1:Y:S01]  /*3bfa0*/  LDCU UR14, c[0x0][0x398] ;  /* 0x00007300ff0e77ac */ /* 0x000e620008000800 */
[----:B------:R-:W-:Y:S02]  /*3bfb0*/  ISETP.LT.AND P6, PT, R70, UR44, !P6 ;  /* 0x0000002c46007c0c */ /* 0x000fe4000f7c1270 */
[----:B--2---:R-:W-:Y:S02]  /*3bfc0*/  F2FP.SATFINITE.E4M3.F32.PACK_AB_MERGE_C R4, R4, R0, RZ ;  /* 0x000000000404723e */ /* 0x004fe400048070ff */
[----:B------:R-:W-:-:S05]  /*3bfd0*/  SHF.R.S32.HI R0, RZ, 0x8, R5 ;  /* 0x00000008ff007819 */ /* 0x000fca0000011405 */
[----:B------:R2:W-:Y:S04]  /*3bfe0*/  @P4 STG.E.U8 desc[UR24][R16.64], R0 ;  /* 0x0000000010004986 */ /* 0x0005e8000c101118 */
[----:B------:R0:W-:Y:S04]  /*3bff0*/  @P5 STG.E.U8 desc[UR24][R8.64], R4 ;  /* 0x0000000408005986 */ /* 0x0001e8000c101118 */
[----:B--2---:R-:W2:Y:S04]  /*3c000*/  LDL.LU.64 R16, [R1+0x508] ;  /* 0x0005080001107983 */ /* 0x004ea80000300a00 */
[----:B0-----:R-:W2:Y:S01]  /*3c010*/  LDL.LU.64 R8, [R1+0xdf8] ;  /* 0x000df80001087983 */ /* 0x001ea20000300a00 */
[----:B------:R-:W-:Y:S01]  /*3c020*/  VIADD R0, R68, 0xc4 ;  /* 0x000000c444007836 */ /* 0x000fe20000000000 */
[----:B------:R-:W-:-:S02]  /*3c030*/  PRMT R5, R4, 0x9910, RZ ;  /* 0x0000991004057816 */ /* 0x000fc400000000ff */
[----:B------:R-:W-:Y:S01]  /*3c040*/  ISETP.LT.AND P4, PT, R69, UR12, !P3 ;  /* 0x0000000c45007c0c */ /* 0x000fe2000df81270 */
[----:B------:R-:W4:Y:S01]  /*3c050*/  LDL.LU R4, [R1+0x310] ;  /* 0x0003100001047983 */ /* 0x000f220000300800 */
[----:B------:R-:W-:Y:S01]  /*3c060*/  ISETP.GE.AND P5, PT, R0, UR20, PT ;  /* 0x0000001400007c0c */ /* 0x000fe2000bfa6270 */
[----:B------:R-:W-:Y:S01]  /*3c070*/  IMAD.MOV.U32 R0, RZ, RZ, R5 ;  /* 0x000000ffff007224 */ /* 0x000fe200078e0005 */
[----:B------:R-:W-:Y:S01]  /*3c080*/  F2FP.SATFINITE.E4M3.F32.PACK_AB_MERGE_C R6, R7, R6, RZ ;  /* 0x000000060706723e */ /* 0x000fe200048070ff */
[----:B------:R-:W0:Y:S03]  /*3c090*/  LDCU UR20, c[0x0][0x398] ;  /* 0x00007300ff1477ac */ /* 0x000e260008000800 */
[----:B------:R-:W-:Y:S01]  /*3c0a0*/  SHF.R.S32.HI R0, RZ, 0x8, R0 ;  /* 0x00000008ff007819 */ /* 0x000fe20000011400 */
[----:B---3--:R3:W-:Y:S01]  /*3c0b0*/  @P6 STG.E.U8 desc[UR24][R14.64], R6 ;  /* 0x000000060e006986 */ /* 0x0087e2000c101118 */
[----:B------:R-:W-:Y:S01]  /*3c0c0*/  PRMT R5, R6, 0x9910, RZ ;  /* 0x0000991006057816 */ /* 0x000fe200000000ff */
[----:B------:R-:W0:Y:S02]  /*3c0d0*/  LDCU UR12, c[0x0][0x39c] ;  /* 0x00007380ff0c77ac */ /* 0x000e240008000800 */
[----:B---3--:R-:W3:Y:S04]  /*3c0e0*/  LDL.LU.64 R6, [R1+0x500] ;  /* 0x0005000001067983 */ /* 0x008ee80000300a00 */
[----:B--2---:R2:W-:Y:S04]  /*3c0f0*/  @P4 STG.E.U8 desc[UR24][R8.64], R0 ;  /* 0x0000000008004986 */ /* 0x0045e8000c101118 */
[----:B--2---:R-:W2:Y:S01]  /*3c100*/  LDL.LU.64 R8, [R1+0xdf0] ;  /* 0x000df00001087983 */ /* 0x004ea20000300a00 */
[----:B----4-:R-:W-:Y:S01]  /*3c110*/  ISETP.LT.AND P3, PT, R70, UR16, !P3 ;  /* 0x0000001046007c0c */ /* 0x010fe2000df61270 */
[----:B------:R-:W-:Y:S01]  /*3c120*/  VIADD R0, R68, 0xc5 ;  /* 0x000000c544007836 */ /* 0x000fe20000000000 */
[----:B-1----:R-:W-:Y:S01]  /*3c130*/  ISETP.LT.AND P6, PT, R69, UR14, !P5 ;  /* 0x0000000e45007c0c */ /* 0x002fe2000efc1270 */
[----:B------:R-:W4:Y:S01]  /*3c140*/  LDL.LU.64 R14, [R1+0x2e0] ;  /* 0x0002e000010e7983 */ /* 0x000f220000300a00 */
[----:B------:R-:W-:Y:S01]  /*3c150*/  ISETP.LT.AND P5, PT, R70, UR18, !P5 ;  /* 0x0000001246007c0c */ /* 0x000fe2000efa1270 */
[----:B------:R-:W1:Y:S01]  /*3c160*/  LDCU UR16, c[0x0][0x398] ;  /* 0x00007300ff1077ac */ /* 0x000e620008000800 */
[----:B------:R-:W-:-:S02]  /*3c170*/  ISETP.GE.AND P4, PT, R0, UR22, PT ;  /* 0x0000001600007c0c */ /* 0x000fc4000bf86270 */
[----:B------:R-:W-:Y:S01]  /*3c180*/  SHF.R.S32.HI R0, RZ, 0x8, R5 ;  /* 0x00000008ff007819 */ /* 0x000fe20000011405 */
[----:B------:R-:W0:Y:S01]  /*3c190*/  LDCU UR22, c[0x0][0x398] ;  /* 0x00007300ff1677ac */ /* 0x000e220008000800 */
[----:B------:R-:W-:-:S03]  /*3c1a0*/  F2FP.SATFINITE.E4M3.F32.PACK_AB_MERGE_C R4, R71, R4, RZ ;  /* 0x000000044704723e */ /* 0x000fc600048070ff */
[----:B------:R1:W-:Y:S01]  /*3c1b0*/  @P3 STG.E.U8 desc[UR24][R12.64], R0 ;  /* 0x000000000c003986 */ /* 0x0003e2000c101118 */
[----:B------:R-:W-:Y:S01]  /*3c1c0*/  PRMT R5, R4, 0x9910, RZ ;  /* 0x0000991004057816 */ /* 0x000fe200000000ff */
[----:B------:R-:W0:Y:S02]  /*3c1d0*/  LDCU UR18, c[0x0][0x398] ;  /* 0x00007300ff1277ac */ /* 0x000e240008000800 */
[----:B------:R3:W-:Y:S01]  /*3c1e0*/  @P6 STG.E.U8 desc[UR24][R16.64], R4 ;  /* 0x0000000410006986 */ /* 0x0007e2000c101118 */
[----:B------:R-:W0:Y:S01]  /*3c1f0*/  LDCU UR14, c[0x0][0x39c] ;  /* 0x00007380ff0e77ac */ /* 0x000e220008000800 */
[----:B-1----:R-:W-:Y:S02]  /*3c200*/  VIADD R0, R68, 0xc6 ;  /* 0x000000c644007836 */ /* 0x002fe40000000000 */
[----:B------:R-:W4:Y:S03]  /*3c210*/  LDL.LU.64 R12, [R1+0x2d8] ;  /* 0x0002d800010c7983 */ /* 0x000f260000300a00 */
[----:B------:R-:W-:Y:S01]  /*3c220*/  ISETP.GE.AND P6, PT, R0, UR23, PT ;  /* 0x0000001700007c0c */ /* 0x000fe2000bfc6270 */
[----:B---3--:R-:W3:Y:S01]  /*3c230*/  LDL.LU R4, [R1+0x31c] ;  /* 0x00031c0001047983 */ /* 0x008ee20000300800 */
[----:B------:R-:W-:Y:S01]  /*3c240*/  IMAD.MOV.U32 R0, RZ, RZ, R5 ;  /* 0x000000ffff007224 */ /* 0x000fe200078e0005 */
[----:B--2---:R-:W-:-:S02]  /*3c250*/  F2FP.SATFINITE.E4M3.F32.PACK_AB_MERGE_C R8, R9, R8, RZ ;  /* 0x000000080908723e */ /* 0x004fc400048070ff */
[----:B------:R-:W2:Y:S01]  /*3c260*/  LDL.LU.64 R16, [R1+0x2c8] ;  /* 0x0002c80001107983 */ /* 0x000ea20000300a00 */
[C---:B0-----:R-:W-:Y:S01]  /*3c270*/  ISETP.LT.AND P3, PT, R69.reuse, UR20, !P4 ;  /* 0x0000001445007c0c */ /* 0x041fe2000e761270 */
[----:B------:R-:W0:Y:S01]  /*3c280*/  LDCU UR20, c[0x0][0x398] ;  /* 0x00007300ff1477ac */ /* 0x000e220008000800 */
[----:B------:R-:W-:Y:S01]  /*3c290*/  PRMT R5, R8, 0x9910, RZ ;  /* 0x0000991008057816 */ /* 0x000fe200000000ff */
[----:B------:R1:W-:Y:S01]  /*3c2a0*/  @P5 STG.E.U8 desc[UR24][R6.64], R8 ;  /* 0x0000000806005986 */ /* 0x0003e2000c101118 */
[----:B------:R-:W0:Y:S03]  /*3c2b0*/  LDCU UR23, c[0x0][0x398] ;  /* 0x00007300ff1777ac */ /* 0x000e260008000800 */
[----:B-1----:R-:W3:Y:S01]  /*3c2c0*/  LDL.LU R8, [R1+0x318] ;  /* 0x0003180001087983 */ /* 0x002ee20000300800 */
[----:B------:R-:W-:Y:S02]  /*3c2d0*/  SHF.R.S32.HI R0, RZ, 0x8, R0 ;  /* 0x00000008ff007819 */ /* 0x000fe40000011400 */
[----:B------:R-:W-:Y:S01]  /*3c2e0*/  ISETP.LT.AND P4, PT, R70, UR16, !P4 ;  /* 0x0000001046007c0c */ /* 0x000fe2000e781270 */
[----:B------:R-:W1:Y:S01]  /*3c2f0*/  LDCU UR16, c[0x0][0x39c] ;  /* 0x00007380ff1077ac */ /* 0x000e620008000800 */
[----:B------:R-:W-:Y:S01]  /*3c300*/  ISETP.LT.AND P5, PT, R69, UR22, !P6 ;  /* 0x0000001645007c0c */ /* 0x000fe2000f7a1270 */
[----:B------:R0:W-:Y:S01]  /*3c310*/  @P3 STG.E.U8 desc[UR24][R10.64], R0 ;  /* 0x000000000a003986 */ /* 0x0001e2000c101118 */
[----:B------:R-:W1:Y:S01]  /*3c320*/  LDCU UR22, c[0x0][0x398] ;  /* 0x00007300ff1677ac */ /* 0x000e620008000800 */
[----:B0-----:R-:W-:-:S02]  /*3c330*/  VIADD R0, R68, 0xc7 ;  /* 0x000000c744007836 */ /* 0x001fc40000000000 */
[----:B------:R-:W2:Y:S03]  /*3c340*/  LDL.LU.64 R10, [R1+0xde8] ;  /* 0x000de800010a7983 */ /* 0x000ea60000300a00 */
[----:B------:R-:W-:Y:S01]  /*3c350*/  ISETP.GE.AND P3, PT, R0, UR26, PT ;  /* 0x0000001a00007c0c */ /* 0x000fe2000bf66270 */
[----:B------:R-:W2:Y:S01]  /*3c360*/  LDL.LU R9, [R1+0x320] ;  /* 0x0003200001097983 */ /* 0x000ea20000300800 */
[----:B------:R-:W-:Y:S01]  /*3c370*/  SHF.R.S32.HI R0, RZ, 0x8, R5 ;  /* 0x00000008ff007819 */ /* 0x000fe20000011405 */
[----:B------:R-:W0:Y:S02]  /*3c380*/  LDCU UR26, c[0x0][0x398] ;  /* 0x00007300ff1a77ac */ /* 0x000e240008000800 */
[----:B------:R-:W5:Y:S04]  /*3c390*/  LDL.LU R71, [R1+0x324] ;  /* 0x0003240001477983 */ /* 0x000f680000300800 */
[----:B------:R-:W5:Y:S04]  /*3c3a0*/  LDL.LU.64 R6, [R1+0x2b8] ;  /* 0x0002b80001067983 */ /* 0x000f680000300a00 */
[----:B----4-:R4:W-:Y:S04]  /*3c3b0*/  @P4 STG.E.U8 desc[UR24][R14.64], R0 ;  /* 0x000000000e004986 */ /* 0x0109e8000c101118 */
[----:B----4-:R-:W4:Y:S01]  /*3c3c0*/  LDL.LU.64 R14, [R1+0x2b0] ;  /* 0x0002b000010e7983 */ /* 0x010f220000300a00 */
[----:B---3--:R-:W-:-:S05]  /*3c3d0*/  F2FP.SATFINITE.E4M3.F32.PACK_AB_MERGE_C R4, R4, R8, RZ ;  /* 0x000000080404723e */ /* 0x008fca00048070ff */
[----:B------:R3:W-:Y:S04]  /*3c3e0*/  @P5 STG.E.U8 desc[UR24][R12.64], R4 ;  /* 0x000000040c005986 */ /* 0x0007e8000c101118 */
[----:B---3--:R-:W3:Y:S01]  /*3c3f0*/  LDL.LU.64 R12, [R1+0xde0] ;  /* 0x000de000010c7983 */ /* 0x008ee20000300a00 */
[----:B------:R-:W-:Y:S01]  /*3c400*/  VIADD R0, R68, 0xc8 ;  /* 0x000000c844007836 */ /* 0x000fe20000000000 */
[----:B------:R-:W-:Y:S02]  /*3c410*/  PRMT R5, R4, 0x9910, RZ ;  /* 0x0000991004057816 */ /* 0x000fe400000000ff */
[----:B------:R-:W-:Y:S01]  /*3c420*/  ISETP.LT.AND P6, PT, R70, UR18, !P6 ;  /* 0x0000001246007c0c */ /* 0x000fe2000f7c1270 */
[----:B------:R-:W0:Y:S01]  /*3c430*/  LDCU UR18, c[0x0][0x398] ;  /* 0x00007300ff1277ac */ /* 0x000e220008000800 */
[----:B------:R-:W-:-:S02]  /*3c440*/  ISETP.LT.AND P4, PT, R69, UR20, !P3 ;  /* 0x0000001445007c0c */ /* 0x000fc4000df81270 */
[----:B------:R-:W-:Y:S01]  /*3c450*/  ISETP.GE.AND P5, PT, R0, UR27, PT ;  /* 0x0000001b00007c0c */ /* 0x000fe2000bfa6270 */
[----:B------:R-:W-:Y:S01]  /*3c460*/  IMAD.MOV.U32 R0, RZ, RZ, R5 ;  /* 0x000000ffff007224 */ /* 0x000fe200078e0005 */
[----:B--2---:R-:W-:Y:S01]  /*3c470*/  F2FP.SATFINITE.E4M3.F32.PACK_AB_MERGE_C R10, R11, R10, RZ ;  /* 0x0000000a0b0a723e */ /* 0x004fe200048070ff */
[----:B------:R-:W2:Y:S03]  /*3c480*/  LDCU UR20, c[0x0][0x398] ;  /* 0x00007300ff1477ac */ /* 0x000ea60008000800 */
[----:B------:R-:W-:Y:S01]  /*3c490*/  SHF.R.S32.HI R0, RZ, 0x8, R0 ;  /* 0x00000008ff007819 */ /* 0x000fe20000011400 */
[----:B------:R-:W0:Y:S01]  /*3c4a0*/  LDCU UR27, c[0x0][0x398] ;  /* 0x00007300ff1b77ac */ /* 0x000e220008000800 */
[----:B------:R-:W-:Y:S01]  /*3c4b0*/  ISETP.LT.AND P3, PT, R70, UR23, !P3 ;  /* 0x0000001746007c0c */ /* 0x000fe2000df61270 */
[----:B------:R2:W-:Y:S01]  /*3c4c0*/  @P6 STG.E.U8 desc[UR24][R16.64], R10 ;  /* 0x0000000a10006986 */ /* 0x0005e2000c101118 */
[----:B-1----:R-:W-:Y:S01]  /*3c4d0*/  ISETP.LT.AND P6, PT, R69, UR22, !P5 ;  /* 0x0000001645007c0c */ /* 0x002fe2000efc1270 */
[----:B------:R-:W1:Y:S01]  /*3c4e0*/  LDCU UR23, c[0x0][0x398] ;  /* 0x00007300ff1777ac */ /* 0x000e620008000800 */
[----:B------:R-:W-:-:S02]  /*3c4f0*/  PRMT R5, R10, 0x9910, RZ ;  /* 0x000099100a057816 */ /* 0x000fc400000000ff */
[----:B-----5:R-:W-:Y:S01]  /*3c500*/  F2FP.SATFINITE.E4M3.F32.PACK_AB_MERGE_C R4, R71, R9, RZ ;  /* 0x000000094704723e */ /* 0x020fe200048070ff */
[----:B------:R-:W5:Y:S01]  /*3c510*/  LDCU UR22, c[0x0][0x398] ;  /* 0x00007300ff1677ac */ /* 0x000f620008000800 */
[----:B--2---:R-:W2:Y:S04]  /*3c520*/  LDL.LU.64 R10, [R1+0x2a8] ;  /* 0x0002a800010a7983 */ /* 0x004ea80000300a00 */
[----:B---3--:R3:W-:Y:S02]  /*3c530*/  @P4 STG.E.U8 desc[UR24][R12.64], R0 ;  /* 0x000000000c004986 */ /* 0x0087e4000c101118 */
[----:B---3--:R-:W-:Y:S02]  /*3c540*/  VIADD R0, R68, 0xc9 ;  /* 0x000000c944007836 */ /* 0x008fe40000000000 */
[----:B------:R-:W3:Y:S03]  /*3c550*/  LDL.LU.64 R12, [R1+0xdd8] ;  /* 0x000dd800010c7983 */ /* 0x000ee60000300a00 */
[----:B------:R-:W-:Y:S01]  /*3c560*/  ISETP.GE.AND P4, PT, R0, UR28, PT ;  /* 0x0000001c00007c0c */ /* 0x000fe2000bf86270 */
[----:B------:R-:W2:Y:S01]  /*3c570*/  LDL.LU R8, [R1+0x32c] ;  /* 0x00032c0001087983 */ /* 0x000ea20000300800 */
[----:B------:R-:W-:Y:S01]  /*3c580*/  SHF.R.S32.HI R0, RZ, 0x8, R5 ;  /* 0x00000008ff007819 */ /* 0x000fe20000011405 */
[----:B------:R-:W0:Y:S02]  /*3c590*/  LDCU UR28, c[0x0][0x398] ;  /* 0x00007300ff1c77ac */ /* 0x000e240008000800 */
[----:B------:R-:W5:Y:S04]  /*3c5a0*/  LDL.LU.64 R16, [R1+0x298] ;  /* 0x0002980001107983 */ /* 0x000f680000300a00 */
[----:B------:R0:W-:Y:S04]  /*3c5b0*/  @P3 STG.E.U8 desc[UR24][R6.64], R0 ;  /* 0x0000000006003986 */ /* 0x0001e8000c101118 */
[----:B----4-:R4:W-:Y:S04]  /*3c5c0*/  @P6 STG.E.U8 desc[UR24][R14.64], R4 ;  /* 0x000000040e006986 */ /* 0x0109e8000c101118 */
[----:B0-----:R-:W5:Y:S04]  /*3c5d0*/  LDL.LU.64 R6, [R1+0x290] ;  /* 0x0002900001067983 */ /* 0x001f680000300a00 */
[----:B----4-:R-:W4:Y:S01]  /*3c5e0*/  LDL.LU.64 R14, [R1+0xdd0] ;  /* 0x000dd000010e7983 */ /* 0x010f220000300a00 */
[----:B------:R-:W-:Y:S01]  /*3c5f0*/  VIADD R0, R68, 0xca ;  /* 0x000000ca44007836 */ /* 0x000fe20000000000 */
[----:B------:R-:W-:-:S02]  /*3c600*/  PRMT R5, R4, 0x9910, RZ ;  /* 0x0000991004057816 */ /* 0x000fc400000000ff */
[----:B------:R-:W-:Y:S01]  /*3c610*/  ISETP.LT.AND P5, PT, R70, UR18, !P5 ;  /* 0x0000001246007c0c */ /* 0x000fe2000efa1270 */
[----:B------:R-:W5:Y:S01]  /*3c620*/  LDL.LU R4, [R1+0x328] ;  /* 0x0003280001047983 */ /* 0x000f620000300800 */
[----:B------:R-:W-:Y:S01]  /*3c630*/  ISETP.LT.AND P3, PT, R69, UR20, !P4 ;  /* 0x0000001445007c0c */ /* 0x000fe2000e761270 */
[----:B------:R-:W0:Y:S01]  /*3c640*/  LDCU UR20, c[0x0][0x398] ;  /* 0x00007300ff1477ac */ /* 0x000e220008000800 */
[----:B------:R-:W-:Y:S01]  /*3c650*/  ISETP.GE.AND P6, PT, R0, UR29, PT ;  /* 0x0000001d00007c0c */ /* 0x000fe2000bfc6270 */
[----:B------:R-:W-:Y:S01]  /*3c660*/  IMAD.MOV.U32 R0, RZ, RZ, R5 ;  /* 0x000000ffff007224 */ /* 0x000fe200078e0005 */
[----:B-1----:R-:W-:Y:S01]  /*3c670*/  ISETP.LT.AND P4, PT, R70, UR23, !P4 ;  /* 0x0000001746007c0c */ /* 0x002fe2000e781270 */
[----:B------:R-:W1:Y:S03]  /*3c680*/  LDCU UR23, c[0x0][0x398] ;  /* 0x00007300ff1777ac */ /* 0x000e660008000800 */
[----:B------:R-:W-:Y:S01]  /*3c690*/  SHF.R.S32.HI R0, RZ, 0x8, R0 ;  /* 0x00000008ff007819 */ /* 0x000fe20000011400 */
[----:B------:R-:W0:Y:S01]  /*3c6a0*/  LDCU UR29, c[0x0][0x398] ;  /* 0x00007300ff1d77ac */ /* 0x000e220008000800 */
[----:B------:R-:W0:Y:S01]  /*3c6b0*/  LDCU UR18, c[0x0][0x39c] ;  /* 0x00007380ff1277ac */ /* 0x000e220008000800 */
[----:B---3--:R-:W-:-:S05]  /*3c6c0*/  F2FP.SATFINITE.E4M3.F32.PACK_AB_MERGE_C R12, R13, R12, RZ ;  /* 0x0000000c0d0c723e */ /* 0x008fca00048070ff */
[----:B--2---:R2:W-:Y:S01]  /*3c6d0*/  @P5 STG.E.U8 desc[UR24][R10.64], R12 ;  /* 0x0000000c0a005986 */ /* 0x0045e2000c101118 */
[----:B------:R-:W-:-:S03]  /*3c6e0*/  PRMT R5, R12, 0x9910, RZ ;  /* 0x000099100c057816 */ /* 0x000fc600000000ff */
[----:B--2---:R-:W2:Y:S04]  /*3c6f0*/  LDL.LU.64 R12, [R1+0x280] ;  /* 0x00028000010c7983 */ /* 0x004ea80000300a00 */
[----:B----4-:R3:W-:Y:S02]  /*3c700*/  @P3 STG.E.U8 desc[UR24][R14.64], R0 ;  /* 0x000000000e003986 */ /* 0x0107e4000c101118 */
[----:B---3--:R-:W-:Y:S02]  /*3c710*/  VIADD R0, R68, 0xcb ;  /* 0x000000cb44007836 */ /* 0x008fe40000000000 */
[----:B------:R-:W3:Y:S03]  /*3c720*/  LDL.LU.64 R14, [R1+0xdc8] ;  /* 0x000dc800010e7983 */ /* 0x000ee60000300a00 */
[----:B------:R-:W-:Y:S01]  /*3c730*/  ISETP.GE.AND P3, PT, R0, UR30, PT ;  /* 0x0000001e00007c0c */ /* 0x000fe2000bf66270 */
[----:B------:R-:W4:Y:S01]  /*3c740*/  LDL.LU R9, [R1+0x330] ;  /* 0x0003300001097983 */ /* 0x000f220000300800 */
[----:B------:R-:W-:Y:S01]  /*3c750*/  SHF.R.S32.HI R0, RZ, 0x8, R5 ;  /* 0x00000008ff007819 */ /* 0x000fe20000011405 */
[----:B------:R-:W0:Y:S02]  /*3c760*/  LDCU UR30, c[0x0][0x398] ;  /* 0x00007300ff1e77ac */ /* 0x000e240008000800 */
[----:B------:R-:W4:Y:S04]  /*3c770*/  LDL.LU R71, [R1+0x334] ;  /* 0x0003340001477983 */ /* 0x000f280000300800 */
[----:B------:R-:W4:Y:S04]  /*3c780*/  LDL.LU.64 R10, [R1+0x260] ;  /* 0x00026000010a7983 */ /* 0x000f280000300a00 */
[----:B-----5:R5:W-:Y:S04]  /*3c790*/  @P4 STG.E.U8 desc[UR24][R16.64], R0 ;  /* 0x0000000010004986 */ /* 0x020be8000c101118 */
[----:B-----5:R-:W5:Y:S01]  /*3c7a0*/  LDL.LU.64 R16, [R1+0xdc0] ;  /* 0x000dc00001107983 */ /* 0x020f620000300a00 */
[----:B------:R-:W-:-:S02]  /*3c7b0*/  ISETP.LT.AND P5, PT, R69, UR22, !P6 ;  /* 0x0000001645007c0c */ /* 0x000fc4000f7a1270 */
[----:B------:R-:W-:Y:S01]  /*3c7c0*/  F2FP.SATFINITE.E4M3.F32.PACK_AB_MERGE_C R4, R8, R4, RZ ;  /* 0x000000040804723e */ /* 0x000fe200048070ff */
[----:B------:R-:W-:Y:S01]  /*3c7d0*/  VIADD R0, R68, 0xcc ;  /* 0x000000cc44007836 */ /* 0x000fe20000000000 */
[----:B------:R-:W-:Y:S01]  /*3c7e0*/  ISETP.LT.AND P6, PT, R70, UR26, !P6 ;  /* 0x0000001a46007c0c */ /* 0x000fe2000f7c1270 */
[----:B------:R-:W1:Y:S01]  /*3c7f0*/  LDCU UR22, c[0x0][0x398] ;  /* 0x00007300ff1677ac */ /* 0x000e620008000800 */
[----:B------:R-:W-:Y:S02]  /*3c800*/  PRMT R5, R4, 0x9910, RZ ;  /* 0x0000991004057816 */ /* 0x000fe400000000ff */
[----:B0-----:R-:W-:Y:S01]  /*3c810*/  ISETP.LT.AND P4, PT, R69, UR20, !P3 ;  /* 0x0000001445007c0c */ /* 0x001fe2000df81270 */
[----:B------:R-:W0:Y:S04]  /*3c820*/  LDCU UR26, c[0x0][0x398] ;  /* 0x00007300ff1a77ac */ /* 0x000e280008000800 */
[----:B------:R0:W-:Y:S01]  /*3c830*/  @P5 STG.E.U8 desc[UR24][R6.64], R4 ;  /* 0x0000000406005986 */ /* 0x0001e2000c101118 */
[----:B------:R-:W-:Y:S01]  /*3c840*/  ISETP.GE.AND P5, PT, R0, UR31, PT ;  /* 0x0000001f00007c0c */ /* 0x000fe2000bfa6270 */
[----:B------:R-:W-:Y:S01]  /*3c850*/  IMAD.MOV.U32 R0, RZ, RZ, R5 ;  /* 0x000000ffff007224 */ /* 0x000fe200078e0005 */
[----:B---3--:R-:W-:Y:S01]  /*3c860*/  F2FP.SATFINITE.E4M3.F32.PACK_AB_MERGE_C R14, R15, R14, RZ ;  /* 0x0000000e0f0e723e */ /* 0x008fe200048070ff */
[----:B0-----:R-:W3:Y:S03]  /*3c870*/  LDL.LU.64 R6, [R1+0x240] ;  /* 0x0002400001067983 */ /* 0x001ee60000300a00 */
[----:B------:R-:W-:Y:S01]  /*3c880*/  SHF.R.S32.HI R0, RZ, 0x8, R0 ;  /* 0x00000008ff007819 */ /* 0x000fe20000011400 */
[----:B------:R-:W0:Y:S01]  /*3c890*/  LDCU UR31, c[0x0][0x398] ;  /* 0x00007300ff1f77ac */ /* 0x000e220008000800 */
[----:B------:R-:W-:Y:S01]  /*3c8a0*/  PRMT R5, R14, 0x9910, RZ ;  /* 0x000099100e057816 */ /* 0x000fe200000000ff */
[----:B--2---:R2:W-:Y:S01]  /*3c8b0*/  @P6 STG.E.U8 desc[UR24][R12.64], R14 ;  /* 0x0000000e0c006986 */ /* 0x0045e2000c101118 */
[----:B------:R-:W0:Y:S03]  /*3c8c0*/  LDCU UR20, c[0x0][0x39c] ;  /* 0x00007380ff1477ac */ /* 0x000e260008000800 */
[----:B--2---:R-:W2:Y:S04]  /*3c8d0*/  LDL.LU.64 R14, [R1+0x258] ;  /* 0x00025800010e7983 */ /* 0x004ea80000300a00 */
[----:B-----5:R5:W-:Y:S04]  /*3c8e0*/  @P4 STG.E.U8 desc[UR24][R16.64], R0 ;  /* 0x0000000010004986 */ /* 0x020be8000c101118 */
[----:B-----5:R-:W5:Y:S01]  /*3c8f0*/  LDL.LU.64 R16, [R1+0xdb8] ;  /* 0x000db80001107983 */ /* 0x020f620000300a00 */
[----:B-1----:R-:W-:Y:S01]  /*3c900*/  ISETP.LT.AND P3, PT, R70, UR23, !P3 ;  /* 0x0000001746007c0c */ /* 0x002fe2000df61270 */
[----:B------:R-:W-:Y:S01]  /*3c910*/  VIADD R0, R68, 0xcd ;  /* 0x000000cd44007836 */ /* 0x000fe20000000000 */
[----:B------:R-:W-:Y:S01]  /*3c920*/  ISETP.LT.AND P6, PT, R69, UR22, !P5 ;  /* 0x0000001645007c0c */ /* 0x000fe2000efc1270 */
[----:B------:R-:W3:Y:S01]  /*3c930*/  LDL.LU R8, [R1+0x33c] ;  /* 0x00033c0001087983 */ /* 0x000ee20000300800 */
[----:B----4-:R-:W-:Y:S01]  /*3c940*/  F2FP.SATFINITE.E4M3.F32.PACK_AB_MERGE_C R4, R71, R9, RZ ;  /* 0x000000094704723e */ /* 0x010fe200048070ff */
[----:B------:R-:W1:Y:S01]  /*3c950*/  LDCU UR23, c[0x0][0x398] ;  /* 0x00007300ff1777ac */ /* 0x000e620008000800 */
[----:B------:R-:W-:Y:S01]  /*3c960*/  ISETP.GE.AND P4, PT, R0, UR32, PT ;  /* 0x0000002000007c0c */ /* 0x000fe2000bf86270 */
[----:B------:R-:W4:Y:S01]  /*3c970*/  LDL.LU.64 R12, [R1+0x230] ;  /* 0x00023000010c7983 */ /* 0x000f220000300a00 */
[----:B------:R-:W-:Y:S01]  /*3c980*/  SHF.R.S32.HI R0, RZ, 0x8, R5 ;  /* 0x00000008ff007819 */ /* 0x000fe20000011405 */
[----:B------:R-:W0:Y:S01]  /*3c990*/  LDCU UR32, c[0x0][0x398] ;  /* 0x00007300ff2077ac */ /* 0x000e220008000800 */
[----:B------:R-:W-:-:S03]  /*3c9a0*/  PRMT R5, R4, 0x9910, RZ ;  /* 0x0000991004057816 */ /* 0x000fc600000000ff */
[----:B------:R1:W-:Y:S01]  /*3c9b0*/  @P3 STG.E.U8 desc[UR24][R10.64], R0 ;  /* 0x000000000a003986 */ /* 0x0003e2000c101118 */
[----:B------:R-:W-:Y:S01]  /*3c9c0*/  ISETP.LT.AND P5, PT, R70, UR26, !P5 ;  /* 0x0000001a46007c0c */ /* 0x000fe2000efa1270 */
[----:B------:R-:W0:Y:S01]  /*3c9d0*/  LDCU UR26, c[0x0][0x398] ;  /* 0x00007300ff1a77ac */ /* 0x000e220008000800 */
[----:B------:R-:W-:Y:S01]  /*3c9e0*/  ISETP.LT.AND P3, PT, R69, UR27, !P4 ;  /* 0x0000001b45007c0c */ /* 0x000fe2000e761270 */
[----:B------:R-:W0:Y:S01]  /*3c9f0*/  LDCU UR27, c[0x0][0x398] ;  /* 0x00007300ff1b77ac */ /* 0x000e220008000800 */
[----:B------:R-:W0:Y:S01]  /*3ca00*/  LDCU UR22, c[0x0][0x39c] ;  /* 0x00007380ff1677ac */ /* 0x000e220008000800 */
[----:B-1----:R-:W-:Y:S01]  /*3ca10*/  VIADD R0, R68, 0xce ;  /* 0x000000ce44007836 */ /* 0x002fe20000000000 */
[----:B--2---:R1:W-:Y:S04]  /*3ca20*/  @P6 STG.E.U8 desc[UR24][R14.64], R4 ;  /* 0x000000040e006986 */ /* 0x0043e8000c101118 */
[----:B------:R-:W-:Y:S01]  /*3ca30*/  ISETP.GE.AND P6, PT, R0, UR33, PT ;  /* 0x0000002100007c0c */ /* 0x000fe2000bfc6270 */
[----:B------:R-:W-:Y:S01]  /*3ca40*/  IMAD.MOV.U32 R0, RZ, RZ, R5 ;  /* 0x000000ffff007224 */ /* 0x000fe200078e0005 */
[----:B-----5:R-:W-:Y:S01]  /*3ca50*/  F2FP.SATFINITE.E4M3.F32.PACK_AB_MERGE_C R16, R17, R16, RZ ;  /* 0x000000101110723e */ /* 0x020fe200048070ff */
[----:B------:R-:W2:Y:S01]  /*3ca60*/  LDCU UR33, c[0x0][0x398] ;  /* 0x00007300ff2177ac */ /* 0x000ea20008000800 */
[----:B------:R-:W5:Y:S02]  /*3ca70*/  LDL.LU R17, [R1+0x338] ;  /* 0x0003380001117983 */ /* 0x000f640000300800 */
[----:B------:R-:W-:-:S02]  /*3ca80*/  SHF.R.S32.HI R0, RZ, 0x8, R0 ;  /* 0x00000008ff007819 */ /* 0x000fc40000011400 */
[----:B------:R-:W2:Y:S04]  /*3ca90*/  LDL.LU.64 R10, [R1+0x228] ;  /* 0x00022800010a7983 */ /* 0x000ea80000300a00 */
[----:B---3--:R-:W-:Y:S04]  /*3caa0*/  @P5 STG.E.U8 desc[UR24][R6.64], R16 ;  /* 0x0000001006005986 */ /* 0x008fe8000c101118 */
[----:B-1----:R-:W3:Y:S04]  /*3cab0*/  LDL.LU.64 R14, [R1+0x220] ;  /* 0x00022000010e7983 */ /* 0x002ee80000300a00 */
[----:B------:R1:W-:Y:S04]  /*3cac0*/  @P3 STG.E.U8 desc[UR24][R18.64], R0 ;  /* 0x0000000012003986 */ /* 0x0003e8000c101118 */
[----:B-1----:R-:W3:Y:S01]  /*3cad0*/  LDL.LU.64 R18, [R1+0xdb0] ;  /* 0x000db00001127983 */ /* 0x002ee20000300a00 */
[----:B------:R-:W-:Y:S01]  /*3cae0*/  ISETP.LT.AND P4, PT, R70, UR23, !P4 ;  /* 0x0000001746007c0c */ /* 0x000fe2000e781270 */
[----:B------:R-:W-:Y:S01]  /*3caf0*/  VIADD R0, R68, 0xcf ;  /* 0x000000cf44007836 */ /* 0x000fe20000000000 */
[----:B------:R-:W-:Y:S01]  /*3cb00*/  PRMT R5, R16, 0x9910, RZ ;  /* 0x0000991010057816 */ /* 0x000fe200000000ff */
[----:B------:R-:W3:Y:S01]  /*3cb10*/  LDL.LU R9, [R1+0x340] ;  /* 0x0003400001097983 */ /* 0x000ee20000300800 */
[C---:B------:R-:W-:Y:S01]  /*3cb20*/  ISETP.LT.AND P5, PT, R69.reuse, UR28, !P6 ;  /* 0x0000001c45007c0c */ /* 0x040fe2000f7a1270 */
[----:B------:R-:W1:Y:S01]  /*3cb30*/  LDCU UR28, c[0x0][0x398] ;  /* 0x00007300ff1c77ac */ /* 0x000e620008000800 */
[----:B------:R-:W-:Y:S01]  /*3cb40*/  ISETP.GE.AND P3, PT, R0, UR34, PT ;  /* 0x0000002200007c0c */ /* 0x000fe2000bf66270 */
[----:B------:R-:W3:Y:S01]  /*3cb50*/  LDL.LU R71, [R1+0x344] ;  /* 0x0003440001477983 */ /* 0x000ee20000300800 */
[----:B------:R-:W-:Y:S01]  /*3cb60*/  SHF.R.S32.HI R0, RZ, 0x8, R5 ;  /* 0x00000008ff007819 */ /* 0x000fe20000011405 */
[----:B------:R-:W1:Y:S01]  /*3cb70*/  LDCU UR23, c[0x0][0x39c] ;  /* 0x00007380ff1777ac */ /* 0x000e620008000800 */
[----:B0-----:R-:W-:Y:S01]  /*3cb80*/  ISETP.LT.AND P6, PT, R70, UR26, !P6 ;  /* 0x0000001a46007c0c */ /* 0x001fe2000f7c1270 */
[----:B------:R-:W3:Y:S01]  /*3cb90*/  LDL.LU.64 R6, [R1+0x210] ;  /* 0x0002100001067983 */ /* 0x000ee20000300a00 */
[----:B------:R-:W0:Y:S03]  /*3cba0*/  LDCU UR26, c[0x0][0x398] ;  /* 0x00007300ff1a77ac */ /* 0x000e260008000800 */
[----:B----4-:R4:W-:Y:S01]  /*3cbb0*/  @P4 STG.E.U8 desc[UR24][R12.64], R0 ;  /* 0x000000000c004986 */ /* 0x0109e2000c101118 */
[----:B------:R-:W-:Y:S01]  /*3cbc0*/  ISETP.LT.AND P4, PT, R69, UR27, !P3 ;  /* 0x0000001b45007c0c */ /* 0x000fe2000df81270 */
[----:B------:R-:W0:Y:S01]  /*3cbd0*/  LDCU UR27, c[0x0][0x398] ;  /* 0x00007300ff1b77ac */ /* 0x000e220008000800 */
[----:B----4-:R-:W-:Y:S01]  /*3cbe0*/  VIADD R0, R68, 0xd0 ;  /* 0x000000d044007836 */ /* 0x010fe20000000000 */
[----:B------:R-:W4:Y:S01]  /*3cbf0*/  LDL.LU.64 R12, [R1+0x208] ;  /* 0x00020800010c7983 */ /* 0x000f220000300a00 */
[----:B-----5:R-:W-:-:S04]  /*3cc00*/  F2FP.SATFINITE.E4M3.F32.PACK_AB_MERGE_C R4, R8, R17, RZ ;  /* 0x000000110804723e */ /* 0x020fc800048070ff */
[----:B------:R-:W-:Y:S01]  /*3cc10*/  PRMT R5, R4, 0x9910, RZ ;  /* 0x0000991004057816 */ /* 0x000fe200000000ff */
[----:B--2---:R2:W-:Y:S01]  /*3cc20*/  @P5 STG.E.U8 desc[UR24][R10.64], R4 ;  /* 0x000000040a005986 */ /* 0x0045e2000c101118 */
[----:B------:R-:W-:-:S03]  /*3cc30*/  ISETP.GE.AND P5, PT, R0, UR35, PT ;  /* 0x0000002300007c0c */ /* 0x000fc6000bfa6270 */
[----:B------:R-:W-:-:S05]  /*3cc40*/  IMAD.MOV.U32 R0, RZ, RZ, R5 ;  /* 0x000000ffff007224 */ /* 0x000fca00078e0005 */
[----:B------:R-:W-:Y:S01]  /*3cc50*/  SHF.R.S32.HI R0, RZ, 0x8, R0 ;  /* 0x00000008ff007819 */ /* 0x000fe20000011400 */
[----:B--2---:R-:W2:Y:S01]  /*3cc60*/  LDL.LU.64 R10, [R1+0x178] ;  /* 0x00017800010a7983 */ /* 0x004ea20000300a00 */
[----:B---3--:R-:W-:-:S05]  /*3cc70*/  F2FP.SATFINITE.E4M3.F32.PACK_AB_MERGE_C R18, R19, R18, RZ ;  /* 0x000000121312723e */ /* 0x008fca00048070ff */
[----:B------:R-:W-:Y:S04]  /*3cc80*/  @P6 STG.E.U8 desc[UR24][R14.64], R18 ;  /* 0x000000120e006986 */ /* 0x000fe8000c101118 */
[----:B------:R3:W-:Y:S04]  /*3cc90*/  @P4 STG.E.U8 desc[UR24][R20.64], R0 ;  /* 0x0000000014004986 */ /* 0x0007e8000c101118 */
[----:B---3--:R-:W3:Y:S01]  /*3cca0*/  LDL.LU.64 R20, [R1+0xda8] ;  /* 0x000da80001147983 */ /* 0x008ee20000300a00 */
[----:B------:R-:W-:Y:S01]  /*3ccb0*/  ISETP.LT.AND P3, PT, R70, UR29, !P3 ;  /* 0x0000001d46007c0c */ /* 0x000fe2000df61270 */
[----:B------:R-:W-:Y:S01]  /*3ccc0*/  VIADD R0, R68, 0xd1 ;  /* 0x000000d144007836 */ /* 0x000fe20000000000 */
[----:B------:R-:W-:Y:S01]  /*3ccd0*/  PRMT R5, R18, 0x9910, RZ ;  /* 0x0000991012057816 */ /* 0x000fe200000000ff */
[----:B------:R-:W5:Y:S01]  /*3cce0*/  LDL.LU R17, [R1+0x348] ;  /* 0x0003480001117983 */ /* 0x000f620000300800 */
[----:B-1----:R-:W-:Y:S01]  /*3ccf0*/  ISETP.LT.AND P6, PT, R69, UR28, !P5 ;  /* 0x0000001c45007c0c */ /* 0x002fe2000efc1270 */
[----:B------:R-:W1:Y:S01]  /*3cd00*/  LDCU UR29, c[0x0][0x398] ;  /* 0x00007300ff1d77ac */ /* 0x000e620008000800 */
[----:B------:R-:W-:Y:S01]  /*3cd10*/  ISETP.GE.AND P4, PT, R0, UR36, PT ;  /* 0x0000002400007c0c */ /* 0x000fe2000bf86270 */
[----:B------:R-:W5:Y:S01]  /*3cd20*/  LDL.LU R8, [R1+0x34c] ;  /* 0x00034c0001087983 */ /* 0x000f620000300800 */
[----:B------:R-:W-:Y:S01]  /*3cd30*/  SHF.R.S32.HI R0, RZ, 0x8, R5 ;  /* 0x00000008ff007819 */ /* 0x000fe20000011405 */
[----:B------:R-:W1:Y:S01]  /*3cd40*/  LDCU UR28, c[0x0][0x398] ;  /* 0x00007300ff1c77ac */ /* 0x000e620008000800 */
[----:B------:R-:W-:Y:S01]  /*3cd50*/  F2FP.SATFINITE.E4M3.F32.PACK_AB_MERGE_C R4, R71, R9, RZ ;  /* 0x000000094704723e */ /* 0x000fe200048070ff */
[----:B------:R-:W5:Y:S01]  /*3cd60*/  LDL.LU.64 R14, [R1+0x168] ;  /* 0x00016800010e7983 */ /* 0x000f620000300a00 */
[----:B0-----:R-:W-:Y:S01]  /*3cd70*/  ISETP.LT.AND P5, PT, R70, UR26, !P5 ;  /* 0x0000001a46007c0c */ /* 0x001fe2000efa1270 */
[----:B------:R-:W0:Y:S02]  /*3cd80*/  LDCU UR26, c[0x0][0x39c] ;  /* 0x00007380ff1a77ac */ /* 0x000e240008000800 */
[----:B------:R1:W-:Y:S01]  /*3cd90*/  @P3 STG.E.U8 desc[UR24][R6.64], R0 ;  /* 0x0000000006003986 */ /* 0x0003e2000c101118 */
[----:B------:R-:W-:-:S02]  /*3cda0*/  PRMT R5, R4, 0x9910, RZ ;  /* 0x0000991004057816 */ /* 0x000fc400000000ff */
[----:B------:R-:W-:Y:S01]  /*3cdb0*/  ISETP.LT.AND P3, PT, R69, UR27, !P4 ;  /* 0x0000001b45007c0c */ /* 0x000fe2000e761270 */
[----:B----4-:R4:W-:Y:S01]  /*3cdc0*/  @P6 STG.E.U8 desc[UR24][R12.64], R4 ;  /* 0x000000040c006986 */ /* 0x0109e2000c101118 */
[----:B------:R-:W0:Y:S01]  /*3cdd0*/  LDCU UR27, c[0x0][0x398] ;  /* 0x00007300ff1b77ac */ /* 0x000e220008000800 */
[----:B-1----:R-:W-:Y:S02]  /*3cde0*/  VIADD R0, R68, 0xd2 ;  /* 0x000000d244007836 */ /* 0x002fe40000000000 */
[----:B------:R-:W5:Y:S03]  /*3cdf0*/  LDL.LU.64 R6, [R1+0x200] ;  /* 0x0002000001067983 */ /* 0x000f660000300a00 */
[----:B------:R-:W-:Y:S01]  /*3ce00*/  ISETP.GE.AND P6, PT, R0, UR37, PT ;  /* 0x0000002500007c0c */ /* 0x000fe2000bfc6270 */
[----:B------:R-:W-:Y:S01]  /*3ce10*/  IMAD.MOV.U32 R0, RZ, RZ, R5 ;  /* 0x000000ffff007224 */ /* 0x000fe200078e0005 */
[----:B----4-:R-:W4:Y:S04]  /*3ce20*/  LDL.LU.64 R12, [R1+0x160] ;  /* 0x00016000010c7983 */ /* 0x010f280000300a00 */
[----:B------:R-:W-:-:S02]  /*3ce30*/  SHF.R.S32.HI R0, RZ, 0x8, R0 ;  /* 0x00000008ff007819 */ /* 0x000fc40000011400 */
[----:B---3--:R-:W-:-:S05]  /*3ce40*/  F2FP.SATFINITE.E4M3.F32.PACK_AB_MERGE_C R20, R21, R20, RZ ;  /* 0x000000141514723e */ /* 0x008fca00048070ff */
[----:B--2---:R-:W-:Y:S04]  /*3ce50*/  @P5 STG.E.U8 desc[UR24][R10.64], R20 ;  /* 0x000000140a005986 */ /* 0x004fe8000c101118 */
[----:B------:R1:W-:Y:S04]  /*3ce60*/  @P3 STG.E.U8 desc[UR24][R22.64], R0 ;  /* 0x0000000016003986 */ /* 0x0003e8000c101118 */
[----:B-1----:R-:W2:Y:S01]  /*3ce70*/  LDL.LU.64 R22, [R1+0xda0] ;  /* 0x000da00001167983 */ /* 0x002ea20000300a00 */
[----:B------:R-:W-:Y:S01]  /*3ce80*/  ISETP.LT.AND P4, PT, R70, UR29, !P4 ;  /* 0x0000001d46007c0c */ /* 0x000fe2000e781270 */
[----:B------:R-:W-:Y:S01]  /*3ce90*/  VIADD R0, R68, 0xd3 ;  /* 0x000000d344007836 */ /* 0x000fe20000000000 */
[----:B------:R-:W-:Y:S01]  /*3cea0*/  PRMT R5, R20, 0x9910, RZ ;  /* 0x0000991014057816 */ /* 0x000fe200000000ff */
[----:B------:R-:W3:Y:S01]  /*3ceb0*/  LDL.LU R9, [R1+0x350] ;  /* 0x0003500001097983 */ /* 0x000ee20000300800 */
[----:B------:R-:W-:Y:S01]  /*3cec0*/  ISETP.LT.AND P5, PT, R69, UR28, !P6 ;  /* 0x0000001c45007c0c */ /* 0x000fe2000f7a1270 */
[----:B------:R-:W1:Y:S01]  /*3ced0*/  LDCU UR29, c[0x0][0x398] ;  /* 0x00007300ff1d77ac */ /* 0x000e620008000800 */
[----:B------:R-:W-:Y:S01]  /*3cee0*/  ISETP.GE.AND P3, PT, R0, UR38, PT ;  /* 0x0000002600007c0c */ /* 0x000fe2000bf66270 */
[----:B------:R-:W3:Y:S01]  /*3cef0*/  LDL.LU R71, [R1+0x354] ;  /* 0x0003540001477983 */ /* 0x000ee20000300800 */
[----:B------:R-:W-:Y:S01]  /*3cf00*/  SHF.R.S32.HI R0, RZ, 0x8, R5 ;  /* 0x00000008ff007819 */ /* 0x000fe20000011405 */
[----:B------:R-:W1:Y:S01]  /*3cf10*/  LDCU UR28, c[0x0][0x398] ;  /* 0x00007300ff1c77ac */ /* 0x000e620008000800 */
[----:B-----5:R-:W-:Y:S01]  /*3cf20*/  F2FP.SATFINITE.E4M3.F32.PACK_AB_MERGE_C R4, R8, R17, RZ ;  /* 0x000000110804723e */ /* 0x020fe200048070ff */
[----:B------:R-:W5:Y:S01]  /*3cf30*/  LDL.LU.64 R10, [R1+0x150] ;  /* 0x00015000010a7983 */ /* 0x000f620000300a00 */
[----:B------:R-:W-:Y:S01]  /*3cf40*/  ISETP.LT.AND P6, PT, R70, UR30, !P6 ;  /* 0x0000001e46007c0c */ /* 0x000fe2000f7c1270 */
[----:B------:R-:W1:Y:S02]  /*3cf50*/  LDCU UR30, c[0x0][0x398] ;  /* 0x00007300ff1e77ac */ /* 0x000e640008000800 */
[----:B------:R4:W-:Y:S01]  /*3cf60*/  @P4 STG.E.U8 desc[UR24][R14.64], R0 ;  /* 0x000000000e004986 */ /* 0x0009e2000c101118 */
[----:B------:R-:W-:-:S02]  /*3cf70*/  PRMT R5, R4, 0x9910, RZ ;  /* 0x0000991004057816 */ /* 0x000fc400000000ff */
[----:B0-----:R-:W-:Y:S01]  /*3cf80*/  ISETP.LT.AND P4, PT, R69, UR27, !P3 ;  /* 0x0000001b45007c0c */ /* 0x001fe2000df81270 */
[----:B------:R0:W-:Y:S01]  /*3cf90*/  @P5 STG.E.U8 desc[UR24][R6.64], R4 ;  /* 0x0000000406005986 */ /* 0x0001e2000c101118 */
[----:B------:R-:W1:Y:S01]  /*3cfa0*/  LDCU UR27, c[0x0][0x39c] ;  /* 0x00007380ff1b77ac */ /* 0x000e620008000800 */
[----:B----4-:R-:W-:Y:S02]  /*3cfb0*/  VIADD R0, R68, 0xd4 ;  /* 0x000000d444007836 */ /* 0x010fe40000000000 */
[----:B------:R-:W4:Y:S03]  /*3cfc0*/  LDL.LU.64 R14, [R1+0x190] ;  /* 0x00019000010e7983 */ /* 0x000f260000300a00 */
[----:B------:R-:W-:Y:S01]  /*3cfd0*/  ISETP.GE.AND P5, PT, R0, UR39, PT ;  /* 0x0000002700007c0c */ /* 0x000fe2000bfa6270 */
[----:B------:R-:W-:Y:S01]  /*3cfe0*/  IMAD.MOV.U32 R0, RZ, RZ, R5 ;  /* 0x000000ffff007224 */ /* 0x000fe200078e0005 */
[----:B0-----:R-:W4:Y:S04]  /*3cff0*/  LDL.LU.64 R6, [R1+0x148] ;  /* 0x0001480001067983 */ /* 0x001f280000300a00 */
[----:B------:R-:W-:-:S02]  /*3d000*/  SHF.R.S32.HI R0, RZ, 0x8, R0 ;  /* 0x00000008ff007819 */ /* 0x000fc40000011400 */
[----:B--2---:R-:W-:-:S05]  /*3d010*/  F2FP.SATFINITE.E4M3.F32.PACK_AB_MERGE_C R22, R23, R22, RZ ;  /* 0x000000161716723e */ /* 0x004fca00048070ff */
[----:B------:R-:W-:Y:S04]  /*3d020*/  @P6 STG.E.U8 desc[UR24][R12.64], R22 ;  /* 0x000000160c006986 */ /* 0x000fe8000c101118 */
[----:B------:R0:W-:Y:S04]  /*3d030*/  @P4 STG.E.U8 desc[UR24][R24.64], R0 ;  /* 0x0000000018004986 */ /* 0x0001e8000c101118 */
[----:B0-----:R-:W2:Y:S01]  /*3d040*/  LDL.LU.64 R24, [R1+0xd98] ;  /* 0x000d980001187983 */ /* 0x001ea20000300a00 */
[----:B-1----:R-:W-:Y:S01]  /*3d050*/  ISETP.LT.AND P3, PT, R70, UR29, !P3 ;  /* 0x0000001d46007c0c */ /* 0x002fe2000df61270 */
        /* <DEDUP_REMOVED lines=8> */
[----:B------:R-:W1:Y:S01]  /*3d0e0*/  LDCU UR28, c[0x0][0x39c] ;  /* 0x00007380ff1c77ac */ /* 0x000e620008000800 */
[----:B---3--:R-:W-:Y:S01]  /*3d0f0*/  F2FP.SATFINITE.E4M3.F32.PACK_AB_MERGE_C R4, R71, R9, RZ ;  /* 0x000000094704723e */ /* 0x008fe200048070ff */
[----:B------:R-:W3:Y:S01]  /*3d100*/  LDL.LU.64 R12, [R1+0x138] ;  /* 0x00013800010c7983 */ /* 0x000ee20000300a00 */
[----:B------:R-:W-:Y:S01]  /*3d110*/  ISETP.LT.AND P5, PT, R70, UR30, !P5 ;  /* 0x0000001e46007c0c */ /* 0x000fe2000efa1270 */
[----:B------:R-:W0:Y:S02]  /*3d120*/  LDCU UR30, c[0x0][0x398] ;  /* 0x00007300ff1e77ac */ /* 0x000e240008000800 */
[----:B-----5:R5:W-:Y:S01]  /*3d130*/  @P3 STG.E.U8 desc[UR24][R10.64], R0 ;  /* 0x000000000a003986 */ /* 0x020be2000c101118 */
[----:B------:R-:W-:-:S02]  /*3d140*/  PRMT R5, R4, 0x9910, RZ ;  /* 0x0000991004057816 */ /* 0x000fc400000000ff */
[----:B------:R-:W-:Y:S01]  /*3d150*/  ISETP.LT.AND P3, PT, R69, UR31, !P4 ;  /* 0x0000001f45007c0c */ /* 0x000fe2000e761270 */
[----:B----4-:R4:W-:Y:S01]  /*3d160*/  @P6 STG.E.U8 desc[UR24][R14.64], R4 ;  /* 0x000000040e006986 */ /* 0x0109e2000c101118 */
[----:B------:R-:W0:Y:S01]  /*3d170*/  LDCU UR31, c[0x0][0x398] ;  /* 0x00007300ff1f77ac */ /* 0x000e220008000800 */
[----:B-----5:R-:W-:Y:S02]  /*3d180*/  VIADD R0, R68, 0xd6 ;  /* 0x000000d644007836 */ /* 0x020fe40000000000 */
[----:B------:R-:W5:Y:S03]  /*3d190*/  LDL.LU.64 R10, [R1+0x188] ;  /* 0x00018800010a7983 */ /* 0x000f660000300a00 */
[----:B------:R-:W-:Y:S01]  /*3d1a0*/  ISETP.GE.AND P6, PT, R0, UR41, PT ;  /* 0x0000002900007c0c */ /* 0x000fe2000bfc6270 */
[----:B------:R-:W-:Y:S01]  /*3d1b0*/  IMAD.MOV.U32 R0, RZ, RZ, R5 ;  /* 0x000000ffff007224 */ /* 0x000fe200078e0005 */
[----:B----4-:R-:W4:Y:S04]  /*3d1c0*/  LDL.LU.64 R14, [R1+0x130] ;  /* 0x00013000010e7983 */ /* 0x010f280000300a00 */
[----:B------:R-:W-:-:S02]  /*3d1d0*/  SHF.R.S32.HI R0, RZ, 0x8, R0 ;  /* 0x00000008ff007819 */ /* 0x000fc40000011400 */
[----:B--2---:R-:W-:-:S05]  /*3d1e0*/  F2FP.SATFINITE.E4M3.F32.PACK_AB_MERGE_C R24, R25, R24, RZ ;  /* 0x000000181918723e */ /* 0x004fca00048070ff */
[----:B------:R-:W-:Y:S04]  /*3d1f0*/  @P5 STG.E.U8 desc[UR24][R6.64], R24 ;  /* 0x0000001806005986 */ /* 0x000fe8000c101118 */
[----:B------:R2:W-:Y:S04]  /*3d200*/  @P3 STG.E.U8 desc[UR24][R26.64], R0 ;  /* 0x000000001a003986 */ /* 0x0005e8000c101118 */
[----:B--2---:R-:W2:Y:S01]  /*3d210*/  LDL.LU.64 R26, [R1+0xd90] ;  /* 0x000d9000011a7983 */ /* 0x004ea20000300a00 */
        /* <DEDUP_REMOVED lines=9> */
[----:B------:R-:W0:Y:S01]  /*3d2b0*/  LDCU UR29, c[0x0][0x39c] ;  /* 0x00007380ff1d77ac */ /* 0x000e220008000800 */
[----:B------:R-:W-:Y:S01]  /*3d2c0*/  F2FP.SATFINITE.E4M3.F32.PACK_AB_MERGE_C R4, R8, R17, RZ ;  /* 0x000000110804723e */ /* 0x000fe200048070ff */
[----:B------:R-:W4:Y:S01]  /*3d2d0*/  LDL.LU.64 R6, [R1+0x120] ;  /* 0x0001200001067983 */ /* 0x000f220000300a00 */
[----:B------:R-:W-:Y:S01]  /*3d2e0*/  ISETP.LT.AND P6, PT, R70, UR30, !P6 ;  /* 0x0000001e46007c0c */ /* 0x000fe2000f7c1270 */
[----:B------:R-:W0:Y:S02]  /*3d2f0*/  LDCU UR30, c[0x0][0x398] ;  /* 0x00007300ff1e77ac */ /* 0x000e240008000800 */
[----:B---3--:R3:W-:Y:S01]  /*3d300*/  @P4 STG.E.U8 desc[UR24][R12.64], R0 ;  /* 0x000000000c004986 */ /* 0x0087e2000c101118 */
[----:B------:R-:W-:-:S02]  /*3d310*/  PRMT R5, R4, 0x9910, RZ ;  /* 0x0000991004057816 */ /* 0x000fc400000000ff */
[----:B------:R-:W-:Y:S01]  /*3d320*/  ISETP.LT.AND P4, PT, R69, UR31, !P3 ;  /* 0x0000001f45007c0c */ /* 0x000fe2000df81270 */
[----:B-----5:R5:W-:Y:S01]  /*3d330*/  @P5 STG.E.U8 desc[UR24][R10.64], R4 ;  /* 0x000000040a005986 */ /* 0x020be2000c101118 */
[----:B------:R-:W0:Y:S01]  /*3d340*/  LDCU UR31, c[0x0][0x398] ;  /* 0x00007300ff1f77ac */ /* 0x000e220008000800 */
[----:B---3--:R-:W-:Y:S02]  /*3d350*/  VIADD R0, R68, 0xd8 ;  /* 0x000000d844007836 */ /* 0x008fe40000000000 */
[----:B------:R-:W3:Y:S03]  /*3d360*/  LDL.LU.64 R12, [R1+0x180] ;  /* 0x00018000010c7983 */ /* 0x000ee60000300a00 */
[----:B------:R-:W-:Y:S01]  /*3d370*/  ISETP.GE.AND P5, PT, R0, UR43, PT ;  /* 0x0000002b00007c0c */ /* 0x000fe2000bfa6270 */
[----:B------:R-:W-:Y:S01]  /*3d380*/  IMAD.MOV.U32 R0, RZ, RZ, R5 ;  /* 0x000000ffff007224 */ /* 0x000fe200078e0005 */
[----:B-----5:R-:W5:Y:S04]  /*3d390*/  LDL.LU.64 R10, [R1+0x118] ;  /* 0x00011800010a7983 */ /* 0x020f680000300a00 */
[----:B------:R-:W-:-:S02]  /*3d3a0*/  SHF.R.S32.HI R0, RZ, 0x8, R0 ;  /* 0x00000008ff007819 */ /* 0x000fc40000011400 */
[----:B--2---:R-:W-:-:S05]  /*3d3b0*/  F2FP.SATFINITE.E4M3.F32.PACK_AB_MERGE_C R26, R27, R26, RZ ;  /* 0x0000001a1b1a723e */ /* 0x004fca00048070ff */
[----:B----4-:R-:W-:Y:S04]  /*3d3c0*/  @P6 STG.E.U8 desc[UR24][R14.64], R26 ;  /* 0x0000001a0e006986 */ /* 0x010fe8000c101118 */
[----:B------:R2:W-:Y:S04]  /*3d3d0*/  @P4 STG.E.U8 desc[UR24][R28.64], R0 ;  /* 0x000000001c004986 */ /* 0x0005e8000c101118 */
[----:B--2---:R-:W2:Y:S01]  /*3d3e0*/  LDL.LU.64 R28, [R1+0xd88] ;  /* 0x000d8800011c7983 */ /* 0x004ea20000300a00 */
[----:B------:R-:W-:Y:S01]  /*3d3f0*/  ISETP.LT.AND P3, PT, R70, UR33, !P3 ;  /* 0x0000002146007c0c */ /* 0x000fe2000df61270 */
[----:B------:R-:W-:Y:S01]  /*3d400*/  VIADD R0, R68, 0xd9 ;  /* 0x000000d944007836 */ /* 0x000fe20000000000 */
[----:B------:R-:W-:Y:S01]  /*3d410*/  PRMT R5, R26, 0x9910, RZ ;  /* 0x000099101a057816 */ /* 0x000fe200000000ff */
[----:B------:R-:W4:Y:S01]  /*3d420*/  LDL.LU R17, [R1+0x368] ;  /* 0x0003680001117983 */ /* 0x000f220000300800 */
[----:B0-----:R-:W-:Y:S01]  /*3d430*/  ISETP.LT.AND P6, PT, R69, UR32, !P5 ;  /* 0x0000002045007c0c */ /* 0x001fe2000efc1270 */
        /* <DEDUP_REMOVED lines=9> */
[----:B------:R1:W-:Y:S01]  /*3d4d0*/  @P3 STG.E.U8 desc[UR24][R6.64], R0 ;  /* 0x0000000006003986 */ /* 0x0003e2000c101118 */
[----:B------:R-:W-:Y:S01]  /*3d4e0*/  PRMT R5, R4, 0x9910, RZ ;  /* 0x0000991004057816 */ /* 0x000fe200000000ff */
[----:B------:R-:W0:Y:S01]  /*3d4f0*/  LDCU UR4, c[0x0][0x39c] ;  /* 0x00007380ff0477ac */ /* 0x000e220008000800 */
[----:B------:R-:W-:Y:S01]  /*3d500*/  ISETP.LT.AND P3, PT, R69, UR31, !P4 ;  /* 0x0000001f45007c0c */ /* 0x000fe2000e761270 */
[----:B---3--:R3:W-:Y:S01]  /*3d510*/  @P6 STG.E.U8 desc[UR24][R12.64], R4 ;  /* 0x000000040c006986 */ /* 0x0087e2000c101118 */
[----:B------:R-:W0:Y:S01]  /*3d520*/  LDCU UR31, c[0x0][0x398] ;  /* 0x00007300ff1f77ac */ /* 0x000e220008000800 */
[----:B-1----:R-:W-:-:S02]  /*3d530*/  VIADD R0, R68, 0xda ;  /* 0x000000da44007836 */ /* 0x002fc40000000000 */
[----:B------:R-:W4:Y:S03]  /*3d540*/  LDL.LU.64 R6, [R1+0x270] ;  /* 0x0002700001067983 */ /* 0x000f260000300a00 */
[----:B------:R-:W-:Y:S01]  /*3d550*/  ISETP.GE.AND P6, PT, R0, UR6, PT ;  /* 0x0000000600007c0c */ /* 0x000fe2000bfc6270 */
[----:B------:R-:W-:Y:S01]  /*3d560*/  IMAD.MOV.U32 R0, RZ, RZ, R5 ;  /* 0x000000ffff007224 */ /* 0x000fe200078e0005 */
[----:B---3--:R-:W3:Y:S01]  /*3d570*/  LDL.LU.64 R12, [R1+0x248] ;  /* 0x00024800010c7983 */ /* 0x008ee20000300a00 */
[----:B------:R-:W1:Y:S03]  /*3d580*/  LDCU UR6, c[0x0][0x398] ;  /* 0x00007300ff0677ac */ /* 0x000e660008000800 */
[----:B------:R-:W-:Y:S02]  /*3d590*/  SHF.R.S32.HI R0, RZ, 0x8, R0 ;  /* 0x00000008ff007819 */ /* 0x000fe40000011400 */
[----:B--2---:R-:W-:-:S05]  /*3d5a0*/  F2FP.SATFINITE.E4M3.F32.PACK_AB_MERGE_C R28, R29, R28, RZ ;  /* 0x0000001c1d1c723e */ /* 0x004fca00048070ff */
[----:B-----5:R-:W-:Y:S04]  /*3d5b0*/  @P5 STG.E.U8 desc[UR24][R10.64], R28 ;  /* 0x0000001c0a005986 */ /* 0x020fe8000c101118 */
[----:B------:R2:W-:Y:S04]  /*3d5c0*/  @P3 STG.E.U8 desc[UR24][R30.64], R0 ;  /* 0x000000001e003986 */ /* 0x0005e8000c101118 */
[----:B--2---:R-:W2:Y:S01]  /*3d5d0*/  LDL.LU.64 R30, [R1+0xd80] ;  /* 0x000d8000011e7983 */ /* 0x004ea20000300a00 */
[----:B0-----:R-:W-:Y:S01]  /*3d5e0*/  ISETP.LT.AND P4, PT, R70, UR33, !P4 ;  /* 0x0000002146007c0c */ /* 0x001fe2000e781270 */
[----:B------:R-:W-:Y:S01]  /*3d5f0*/  VIADD R0, R68, 0xdb ;  /* 0x000000db44007836 */ /* 0x000fe20000000000 */
[----:B------:R-:W-:Y:S01]  /*3d600*/  PRMT R5, R28, 0x9910, RZ ;  /* 0x000099101c057816 */ /* 0x000fe200000000ff */
[----:B------:R-:W5:Y:S01]  /*3d610*/  LDL.LU R9, [R1+0x370] ;  /* 0x0003700001097983 */ /* 0x000f620000300800 */
[----:B------:R-:W-:-:S02]  /*3d620*/  ISETP.LT.AND P5, PT, R69, UR32, !P6 ;  /* 0x0000002045007c0c */ /* 0x000fc4000f7a1270 */
[----:B------:R-:W-:Y:S01]  /*3d630*/  ISETP.GE.AND P3, PT, R0, UR9, PT ;  /* 0x0000000900007c0c */ /* 0x000fe2000bf66270 */
[----:B------:R-:W5:Y:S01]  /*3d640*/  LDL.LU R71, [R1+0x374] ;  /* 0x0003740001477983 */ /* 0x000f620000300800 */
[----:B------:R-:W-:Y:S01]  /*3d650*/  SHF.R.S32.HI R0, RZ, 0x8, R5 ;  /* 0x00000008ff007819 */ /* 0x000fe20000011405 */
[----:B------:R-:W0:Y:S01]  /*3d660*/  LDCU UR9, c[0x0][0x398] ;  /* 0x00007300ff0977ac */ /* 0x000e220008000800 */
[----:B----4-:R-:W-:Y:S01]  /*3d670*/  F2FP.SATFINITE.E4M3.F32.PACK_AB_MERGE_C R4, R8, R17, RZ ;  /* 0x000000110804723e */ /* 0x010fe200048070ff */
[----:B------:R-:W4:Y:S01]  /*3d680*/  LDL.LU.64 R10, [R1+0x2d0] ;  /* 0x0002d000010a7983 */ /* 0x000f220000300a00 */
[----:B------:R-:W-:Y:S01]  /*3d690*/  ISETP.LT.AND P6, PT, R70, UR30, !P6 ;  /* 0x0000001e46007c0c */ /* 0x000fe2000f7c1270 */
[----:B------:R-:W0:Y:S02]  /*3d6a0*/  LDCU UR30, c[0x0][0x398] ;  /* 0x00007300ff1e77ac */ /* 0x000e240008000800 */
[----:B------:R3:W-:Y:S01]  /*3d6b0*/  @P4 STG.E.U8 desc[UR24][R14.64], R0 ;  /* 0x000000000e004986 */ /* 0x0007e2000c101118 */
[----:B------:R-:W-:-:S02]  /*3d6c0*/  PRMT R5, R4, 0x9910, RZ ;  /* 0x0000991004057816 */ /* 0x000fc400000000ff */
[----:B-1----:R-:W-:Y:S01]  /*3d6d0*/  ISETP.LT.AND P4, PT, R69, UR6, !P3 ;  /* 0x0000000645007c0c */ /* 0x002fe2000df81270 */
[----:B------:R1:W-:Y:S01]  /*3d6e0*/  @P5 STG.E.U8 desc[UR24][R6.64], R4 ;  /* 0x0000000406005986 */ /* 0x0003e2000c101118 */
[----:B---3--:R-:W-:-:S03]  /*3d6f0*/  VIADD R0, R68, 0xdc ;  /* 0x000000dc44007836 */ /* 0x008fc60000000000 */
[----:B------:R-:W3:Y:S01]  /*3d700*/  LDL.LU.64 R14, [R1+0x2f0] ;  /* 0x0002f000010e7983 */ /* 0x000ee20000300a00 */
[----:B------:R-:W0:Y:S01]  /*3d710*/  LDCU UR6, c[0x0][0x39c] ;  /* 0x00007380ff0677ac */ /* 0x000e220008000800 */
[----:B------:R-:W-:Y:S01]  /*3d720*/  ISETP.GE.AND P5, PT, R0, UR10, PT ;  /* 0x0000000a00007c0c */ /* 0x000fe2000bfa6270 */
[----:B------:R-:W-:Y:S01]  /*3d730*/  IMAD.MOV.U32 R0, RZ, RZ, R5 ;  /* 0x000000ffff007224 */ /* 0x000fe200078e0005 */
[----:B-1----:R-:W3:Y:S01]  /*3d740*/  LDL.LU.64 R6, [R1+0x2e8] ;  /* 0x0002e80001067983 */ /* 0x002ee20000300a00 */
[----:B------:R-:W1:Y:S03]  /*3d750*/  LDCU UR10, c[0x0][0x398] ;  /* 0x00007300ff0a77ac */ /* 0x000e660008000800 */
[----:B------:R-:W-:Y:S02]  /*3d760*/  SHF.R.S32.HI R0, RZ, 0x8, R0 ;  /* 0x00000008ff007819 */ /* 0x000fe40000011400 */
[----:B--2---:R-:W-:-:S05]  /*3d770*/  F2FP.SATFINITE.E4M3.F32.PACK_AB_MERGE_C R30, R31, R30, RZ ;  /* 0x0000001e1f1e723e */ /* 0x004fca00048070ff */
[----:B------:R-:W-:Y:S04]  /*3d780*/  @P6 STG.E.U8 desc[UR24][R12.64], R30 ;  /* 0x0000001e0c006986 */ /* 0x000fe8000c101118 */
[----:B------:R2:W-:Y:S04]  /*3d790*/  @P4 STG.E.U8 desc[UR24][R32.64], R0 ;  /* 0x0000000020004986 */ /* 0x0005e8000c101118 */
[----:B--2---:R-:W2:Y:S01]  /*3d7a0*/  LDL.LU.64 R32, [R1+0xd78] ;  /* 0x000d780001207983 */ /* 0x004ea20000300a00 */
[----:B------:R-:W-:Y:S01]  /*3d7b0*/  ISETP.LT.AND P3, PT, R70, UR31, !P3 ;  /* 0x0000001f46007c0c */ /* 0x000fe2000df61270 */
[----:B------:R-:W-:Y:S01]  /*3d7c0*/  VIADD R0, R68, 0xdd ;  /* 0x000000dd44007836 */ /* 0x000fe20000000000 */
[----:B------:R-:W-:Y:S01]  /*3d7d0*/  PRMT R5, R30, 0x9910, RZ ;  /* 0x000099101e057816 */ /* 0x000fe200000000ff */
[----:B------:R-:W2:Y:S01]  /*3d7e0*/  LDL.LU R17, [R1+0x378] ;  /* 0x0003780001117983 */ /* 0x000ea20000300800 */
[----:B0-----:R-:W-:Y:S01]  /*3d7f0*/  ISETP.LT.AND P6, PT, R69, UR9, !P5 ;  /* 0x0000000945007c0c */ /* 0x001fe2000efc1270 */
[----:B------:R-:W0:Y:S01]  /*3d800*/  LDCU UR31, c[0x0][0x398] ;  /* 0x00007300ff1f77ac */ /* 0x000e220008000800 */
[----:B------:R-:W-:Y:S01]  /*3d810*/  ISETP.GE.AND P4, PT, R0, UR12, PT ;  /* 0x0000000c00007c0c */ /* 0x000fe2000bf86270 */
[----:B------:R-:W2:Y:S01]  /*3d820*/  LDL.LU R8, [R1+0x37c] ;  /* 0x00037c0001087983 */ /* 0x000ea20000300800 */
[----:B------:R-:W-:Y:S01]  /*3d830*/  SHF.R.S32.HI R0, RZ, 0x8, R5 ;  /* 0x00000008ff007819 */ /* 0x000fe20000011405 */
[----:B------:R-:W0:Y:S01]  /*3d840*/  LDCU UR12, c[0x0][0x398] ;  /* 0x00007300ff0c77ac */ /* 0x000e220008000800 */
[----:B-----5:R-:W-:Y:S01]  /*3d850*/  F2FP.SATFINITE.E4M3.F32.PACK_AB_MERGE_C R4, R71, R9, RZ ;  /* 0x000000094704723e */ /* 0x020fe200048070ff */
[----:B------:R-:W5:Y:S01]  /*3d860*/  LDL.LU.64 R12, [R1+0x588] ;  /* 0x00058800010c7983 */ /* 0x000f620000300a00 */
[----:B------:R-:W-:Y:S01]  /*3d870*/  ISETP.LT.AND P5, PT, R70, UR30, !P5 ;  /* 0x0000001e46007c0c */ /* 0x000fe2000efa1270 */
[----:B------:R-:W0:Y:S02]  /*3d880*/  LDCU UR30, c[0x0][0x398] ;  /* 0x00007300ff1e77ac */ /* 0x000e240008000800 */
[----:B----4-:R4:W-:Y:S01]  /*3d890*/  @P3 STG.E.U8 desc[UR24][R10.64], R0 ;  /* 0x000000000a003986 */ /* 0x0109e2000c101118 */
[----:B------:R-:W-:Y:S01]  /*3d8a0*/  PRMT R5, R4, 0x9910, RZ ;  /* 0x0000991004057816 */ /* 0x000fe200000000ff */
[----:B------:R-:W0:Y:S01]  /*3d8b0*/  LDCU UR9, c[0x0][0x39c] ;  /* 0x00007380ff0977ac */ /* 0x000e220008000800 */
[----:B-1----:R-:W-:Y:S01]  /*3d8c0*/  ISETP.LT.AND P3, PT, R69, UR10, !P4 ;  /* 0x0000000a45007c0c */ /* 0x002fe2000e761270 */
[----:B---3--:R1:W-:Y:S01]  /*3d8d0*/  @P6 STG.E.U8 desc[UR24][R14.64], R4 ;  /* 0x000000040e006986 */ /* 0x0083e2000c101118 */
[----:B------:R-:W3:Y:S01]  /*3d8e0*/  LDCU UR10, c[0x0][0x398] ;  /* 0x00007300ff0a77ac */ /* 0x000ee20008000800 */
[----:B----4-:R-:W-:-:S02]  /*3d8f0*/  VIADD R0, R68, 0xde ;  /* 0x000000de44007836 */ /* 0x010fc40000000000 */
[----:B------:R-:W4:Y:S03]  /*3d900*/  LDL.LU.64 R10, [R1+0x620] ;  /* 0x00062000010a7983 */ /* 0x000f260000300a00 */
[----:B------:R-:W-:Y:S01]  /*3d910*/  ISETP.GE.AND P6, PT, R0, UR14, PT ;  /* 0x0000000e00007c0c */ /* 0x000fe2000bfc6270 */
[----:B------:R-:W-:Y:S01]  /*3d920*/  IMAD.MOV.U32 R0, RZ, RZ, R5 ;  /* 0x000000ffff007224 */ /* 0x000fe200078e0005 */
[----:B-1----:R-:W3:Y:S01]  /*3d930*/  LDL.LU.64 R14, [R1+0x618] ;  /* 0x00061800010e7983 */ /* 0x002ee20000300a00 */
[----:B--2---:R-:W-:Y:S01]  /*3d940*/  F2FP.SATFINITE.E4M3.F32.PACK_AB_MERGE_C R32, R33, R32, RZ ;  /* 0x000000202120723e */ /* 0x004fe200048070ff */
[----:B------:R-:W1:Y:S02]  /*3d950*/  LDCU UR14, c[0x0][0x398] ;  /* 0x00007300ff0e77ac */ /* 0x000e640008000800 */
[----:B------:R-:W-:Y:S02]  /*3d960*/  SHF.R.S32.HI R0, RZ, 0x8, R0 ;  /* 0x00000008ff007819 */ /* 0x000fe40000011400 */
[----:B------:R-:W-:Y:S04]  /*3d970*/  @P5 STG.E.U8 desc[UR24][R6.64], R32 ;  /* 0x0000002006005986 */ /* 0x000fe8000c101118 */
[----:B------:R2:W-:Y:S04]  /*3d980*/  @P3 STG.E.U8 desc[UR24][R34.64], R0 ;  /* 0x0000000022003986 */ /* 0x0005e8000c101118 */
[----:B--2---:R-:W2:Y:S01]  /*3d990*/  LDL.LU.64 R34, [R1+0xd70] ;  /* 0x000d700001227983 */ /* 0x004ea20000300a00 */
[----:B0-----:R-:W-:Y:S01]  /*3d9a0*/  ISETP.LT.AND P4, PT, R70, UR31, !P4 ;  /* 0x0000001f46007c0c */ /* 0x001fe2000e781270 */
        /* <DEDUP_REMOVED lines=8> */
[----:B------:R-:W0:Y:S01]  /*3da30*/  LDCU UR16, c[0x0][0x398] ;  /* 0x00007300ff1077ac */ /* 0x000e220008000800 */
[----:B------:R-:W-:Y:S01]  /*3da40*/  F2FP.SATFINITE.E4M3.F32.PACK_AB_MERGE_C R4, R8, R17, RZ ;  /* 0x000000110804723e */ /* 0x000fe200048070ff */
[----:B------:R-:W2:Y:S01]  /*3da50*/  LDL.LU.64 R6, [R1+0x670] ;  /* 0x0006700001067983 */ /* 0x000ea20000300a00 */
[----:B------:R-:W-:-:S03]  /*3da60*/  ISETP.LT.AND P6, PT, R70, UR30, !P6 ;  /* 0x0000001e46007c0c */ /* 0x000fc6000f7c1270 */
[----:B-----5:R5:W-:Y:S01]  /*3da70*/  @P4 STG.E.U8 desc[UR24][R12.64], R0 ;  /* 0x000000000c004986 */ /* 0x020be2000c101118 */
[----:B------:R-:W-:Y:S02]  /*3da80*/  PRMT R5, R4, 0x9910, RZ ;  /* 0x0000991004057816 */ /* 0x000fe400000000ff */
[----:B---3--:R-:W-:Y:S01]  /*3da90*/  ISETP.LT.AND P4, PT, R69, UR10, !P3 ;  /* 0x0000000a45007c0c */ /* 0x008fe2000df81270 */
[----:B----4-:R3:W-:Y:S01]  /*3daa0*/  @P5 STG.E.U8 desc[UR24][R10.64], R4 ;  /* 0x000000040a005986 */ /* 0x0107e2000c101118 */
[----:B-----5:R-:W-:-:S03]  /*3dab0*/  VIADD R0, R68, 0xe0 ;  /* 0x000000e044007836 */ /* 0x020fc60000000000 */
[----:B------:R-:W4:Y:S01]  /*3dac0*/  LDL.LU.64 R12, [R1+0x688] ;  /* 0x00068800010c7983 */ /* 0x000f220000300a00 */
[----:B------:R-:W5:Y:S01]  /*3dad0*/  LDCU UR10, c[0x0][0x39c] ;  /* 0x00007380ff0a77ac */ /* 0x000f620008000800 */
[----:B------:R-:W-:Y:S01]  /*3dae0*/  ISETP.GE.AND P5, PT, R0, UR18, PT ;  /* 0x0000001200007c0c */ /* 0x000fe2000bfa6270 */
[----:B------:R-:W-:Y:S01]  /*3daf0*/  IMAD.MOV.U32 R0, RZ, RZ, R5 ;  /* 0x000000ffff007224 */ /* 0x000fe200078e0005 */
[----:B---3--:R-:W3:Y:S01]  /*3db00*/  LDL.LU.64 R10, [R1+0x680] ;  /* 0x00068000010a7983 */ /* 0x008ee20000300a00 */
[----:B------:R-:W0:Y:S03]  /*3db10*/  LDCU UR18, c[0x0][0x398] ;  /* 0x00007300ff1277ac */ /* 0x000e260008000800 */
[----:B------:R-:W-:Y:S02]  /*3db20*/  SHF.R.S32.HI R0, RZ, 0x8, R0 ;  /* 0x00000008ff007819 */ /* 0x000fe40000011400 */
[----:B--2---:R-:W-:-:S05]  /*3db30*/  F2FP.SATFINITE.E4M3.F32.PACK_AB_MERGE_C R34, R35, R34, RZ ;  /* 0x000000222322723e */ /* 0x004fca00048070ff */
[----:B------:R-:W-:Y:S04]  /*3db40*/  @P6 STG.E.U8 desc[UR24][R14.64], R34 ;  /* 0x000000220e006986 */ /* 0x000fe8000c101118 */
[----:B------:R2:W-:Y:S04]  /*3db50*/  @P4 STG.E.U8 desc[UR24][R36.64], R0 ;  /* 0x0000000024004986 */ /* 0x0005e8000c101118 */
[----:B--2---:R-:W2:Y:S01]  /*3db60*/  LDL.LU.64 R36, [R1+0xd68] ;  /* 0x000d680001247983 */ /* 0x004ea20000300a00 */
[----:B-1----:R-:W-:Y:S01]  /*3db70*/  ISETP.LT.AND P3, PT, R70, UR14, !P3 ;  /* 0x0000000e46007c0c */ /* 0x002fe2000df61270 */
[----:B------:R-:W-:Y:S01]  /*3db80*/  VIADD R0, R68, 0xe1 ;  /* 0x000000e144007836 */ /* 0x000fe20000000000 */
[----:B------:R-:W-:Y:S01]  /*3db90*/  PRMT R5, R34, 0x9910, RZ ;  /* 0x0000991022057816 */ /* 0x000fe200000000ff */
[----:B------:R-:W3:Y:S01]  /*3dba0*/  LDL.LU R17, [R1+0x388] ;  /* 0x0003880001117983 */ /* 0x000ee20000300800 */
[----:B0-----:R-:W-:Y:S01]  /*3dbb0*/  ISETP.LT.AND P6, PT, R69, UR12, !P5 ;  /* 0x0000000c45007c0c */ /* 0x001fe2000efc1270 */
[----:B------:R-:W0:Y:S01]  /*3dbc0*/  LDCU UR14, c[0x0][0x398] ;  /* 0x00007300ff0e77ac */ /* 0x000e220008000800 */
[----:B------:R-:W-:Y:S01]  /*3dbd0*/  ISETP.GE.AND P4, PT, R0, UR20, PT ;  /* 0x0000001400007c0c */ /* 0x000fe2000bf86270 */
[----:B------:R-:W5:Y:S01]  /*3dbe0*/  LDL.LU R8, [R1+0x38c] ;  /* 0x00038c0001087983 */ /* 0x000f620000300800 */
[----:B------:R-:W-:Y:S01]  /*3dbf0*/  SHF.R.S32.HI R0, RZ, 0x8, R5 ;  /* 0x00000008ff007819 */ /* 0x000fe20000011405 */
[----:B------:R-:W1:Y:S01]  /*3dc00*/  LDCU UR20, c[0x0][0x398] ;  /* 0x00007300ff1477ac */ /* 0x000e620008000800 */
[----:B------:R-:W-:Y:S01]  /*3dc10*/  F2FP.SATFINITE.E4M3.F32.PACK_AB_MERGE_C R4, R71, R9, RZ ;  /* 0x000000094704723e */ /* 0x000fe200048070ff */
[----:B------:R-:W5:Y:S01]  /*3dc20*/  LDL.LU.64 R14, [R1+0x6c8] ;  /* 0x0006c800010e7983 */ /* 0x000f620000300a00 */
[----:B------:R-:W-:Y:S01]  /*3dc30*/  ISETP.LT.AND P5, PT, R70, UR16, !P5 ;  /* 0x0000001046007c0c */ /* 0x000fe2000efa1270 */
[----:B------:R-:W0:Y:S02]  /*3dc40*/  LDCU UR16, c[0x0][0x398] ;  /* 0x00007300ff1077ac */ /* 0x000e240008000800 */
[----:B------:R1:W-:Y:S01]  /*3dc50*/  @P3 STG.E.U8 desc[UR24][R6.64], R0 ;  /* 0x0000000006003986 */ /* 0x0003e2000c101118 */
[----:B------:R-:W-:Y:S01]  /*3dc60*/  PRMT R5, R4, 0x9910, RZ ;  /* 0x0000991004057816 */ /* 0x000fe200000000ff */
[----:B------:R-:W0:Y:S01]  /*3dc70*/  LDCU UR12, c[0x0][0x39c] ;  /* 0x00007380ff0c77ac */ /* 0x000e220008000800 */
[----:B------:R-:W-:Y:S01]  /*3dc80*/  ISETP.LT.AND P3, PT, R69, UR18, !P4 ;  /* 0x0000001245007c0c */ /* 0x000fe2000e761270 */
[----:B----4-:R4:W-:Y:S01]  /*3dc90*/  @P6 STG.E.U8 desc[UR24][R12.64], R4 ;  /* 0x000000040c006986 */ /* 0x0109e2000c101118 */
[----:B------:R-:W0:Y:S01]  /*3dca0*/  LDCU UR18, c[0x0][0x398] ;  /* 0x00007300ff1277ac */ /* 0x000e220008000800 */
[----:B-1----:R-:W-:-:S02]  /*3dcb0*/  VIADD R0, R68, 0xe2 ;  /* 0x000000e244007836 */ /* 0x002fc40000000000 */
[----:B------:R-:W5:Y:S03]  /*3dcc0*/  LDL.LU.64 R6, [R1+0x6e8] ;  /* 0x0006e80001067983 */ /* 0x000f660000300a00 */
[----:B------:R-:W-:Y:S01]  /*3dcd0*/  ISETP.GE.AND P6, PT, R0, UR22, PT ;  /* 0x0000001600007c0c */ /* 0x000fe2000bfc6270 */
[----:B------:R-:W-:Y:S01]  /*3dce0*/  IMAD.MOV.U32 R0, RZ, RZ, R5 ;  /* 0x000000ffff007224 */ /* 0x000fe200078e0005 */
[----:B----4-:R-:W4:Y:S01]  /*3dcf0*/  LDL.LU.64 R12, [R1+0x6e0] ;  /* 0x0006e000010c7983 */ /* 0x010f220000300a00 */
[----:B--2---:R-:W-:Y:S01]  /*3dd00*/  F2FP.SATFINITE.E4M3.F32.PACK_AB_MERGE_C R36, R37, R36, RZ ;  /* 0x000000242524723e */ /* 0x004fe200048070ff */
[----:B------:R-:W1:Y:S02]  /*3dd10*/  LDCU UR22, c[0x0][0x398] ;  /* 0x00007300ff1677ac */ /* 0x000e640008000800 */
[----:B------:R-:W-:Y:S02]  /*3dd20*/  SHF.R.S32.HI R0, RZ, 0x8, R0 ;  /* 0x00000008ff007819 */ /* 0x000fe40000011400 */
[----:B---3--:R-:W-:Y:S04]  /*3dd30*/  @P5 STG.E.U8 desc[UR24][R10.64], R36 ;  /* 0x000000240a005986 */ /* 0x008fe8000c101118 */
[----:B------:R2:W-:Y:S04]  /*3dd40*/  @P3 STG.E.U8 desc[UR24][R38.64], R0 ;  /* 0x0000000026003986 */ /* 0x0005e8000c101118 */
[----:B--2---:R-:W2:Y:S01]  /*3dd50*/  LDL.LU.64 R38, [R1+0xd60] ;  /* 0x000d600001267983 */ /* 0x004ea20000300a00 */
[----:B0-----:R-:W-:Y:S01]  /*3dd60*/  ISETP.LT.AND P4, PT, R70, UR14, !P4 ;  /* 0x0000000e46007c0c */ /* 0x001fe2000e781270 */
[----:B------:R-:W-:Y:S01]  /*3dd70*/  VIADD R0, R68, 0xe3 ;  /* 0x000000e344007836 */ /* 0x000fe20000000000 */
[C---:B------:R-:W-:Y:S01]  /*3dd80*/  ISETP.LT.AND P5, PT, R69.reuse, UR20, !P6 ;  /* 0x0000001445007c0c */ /* 0x040fe2000f7a1270 */
[----:B------:R-:W3:Y:S01]  /*3dd90*/  LDL.LU R9, [R1+0x390] ;  /* 0x0003900001097983 */ /* 0x000ee20000300800 */
[----:B------:R-:W-:Y:S01]  /*3dda0*/  PRMT R36, R36, 0x9910, RZ ;  /* 0x0000991024247816 */ /* 0x000fe200000000ff */
[----:B------:R-:W0:Y:S01]  /*3ddb0*/  LDCU UR20, c[0x0][0x398] ;  /* 0x00007300ff1477ac */ /* 0x000e220008000800 */
[----:B------:R-:W-:Y:S01]  /*3ddc0*/  ISETP.GE.AND P3, PT, R0, UR23, PT ;  /* 0x0000001700007c0c */ /* 0x000fe2000bf66270 */
[----:B------:R-:W3:Y:S01]  /*3ddd0*/  LDL.LU R71, [R1+0x394] ;  /* 0x0003940001477983 */ /* 0x000ee20000300800 */
[----:B-----5:R-:W-:Y:S01]  /*3dde0*/  F2FP.SATFINITE.E4M3.F32.PACK_AB_MERGE_C R0, R8, R17, RZ ;  /* 0x000000110800723e */ /* 0x020fe200048070ff */
[----:B------:R-:W-:Y:S01]  /*3ddf0*/  VIADD R4, R68, 0xe4 ;  /* 0x000000e444047836 */ /* 0x000fe20000000000 */
[----:B------:R-:W-:Y:S01]  /*3de00*/  SHF.R.S32.HI R36, RZ, 0x8, R36 ;  /* 0x00000008ff247819 */ /* 0x000fe20000011424 */
[----:B------:R-:W5:Y:S01]  /*3de10*/  LDL.LU.64 R10, [R1+0x730] ;  /* 0x00073000010a7983 */ /* 0x000f620000300a00 */
[----:B------:R-:W-:Y:S01]  /*3de20*/  PRMT R5, R0, 0x9910, RZ ;  /* 0x0000991000057816 */ /* 0x000fe200000000ff */
[----:B------:R-:W0:Y:S01]  /*3de30*/  LDCU UR23, c[0x0][0x398] ;  /* 0x00007300ff1777ac */ /* 0x000e220008000800 */
[----:B------:R-:W-:Y:S01]  /*3de40*/  ISETP.LT.AND P6, PT, R70, UR16, !P6 ;  /* 0x0000001046007c0c */ /* 0x000fe2000f7c1270 */
[----:B------:R1:W-:Y:S01]  /*3de50*/  @P4 STG.E.U8 desc[UR24][R14.64], R36 ;  /* 0x000000240e004986 */ /* 0x0003e2000c101118 */
[----:B------:R-:W-:Y:S01]  /*3de60*/  ISETP.LT.AND P4, PT, R69, UR18, !P3 ;  /* 0x0000001245007c0c */ /* 0x000fe2000df81270 */
[----:B------:R-:W0:Y:S02]  /*3de70*/  LDCU UR16, c[0x0][0x398] ;  /* 0x00007300ff1077ac */ /* 0x000e240008000800 */
[----:B------:R4:W-:Y:S01]  /*3de80*/  @P5 STG.E.U8 desc[UR24][R6.64], R0 ;  /* 0x0000000006005986 */ /* 0x0009e2000c101118 */
[----:B------:R-:W0:Y:S01]  /*3de90*/  LDCU UR18, c[0x0][0x398] ;  /* 0x00007300ff1277ac */ /* 0x000e220008000800 */
[----:B------:R-:W0:Y:S02]  /*3dea0*/  LDCU UR14, c[0x0][0x39c] ;  /* 0x00007380ff0e77ac */ /* 0x000e240008000800 */
[----:B-1----:R-:W3:Y:S01]  /*3deb0*/  LDL.LU.64 R14, [R1+0x750] ;  /* 0x00075000010e7983 */ /* 0x002ee20000300a00 */
[----:B----4-:R-:W-:-:S03]  /*3dec0*/  IMAD.MOV.U32 R0, RZ, RZ, R5 ;  /* 0x000000ffff007224 */ /* 0x010fc600078e0005 */
[----:B------:R-:W4:Y:S02]  /*3ded0*/  LDL.LU.64 R6, [R1+0x748] ;  /* 0x0007480001067983 */ /* 0x000f240000300a00 */
[----:B------:R-:W-:Y:S02]  /*3dee0*/  SHF.R.S32.HI R0, RZ, 0x8, R0 ;  /* 0x00000008ff007819 */ /* 0x000fe40000011400 */
[----:B--2---:R-:W-:-:S05]  /*3def0*/  F2FP.SATFINITE.E4M3.F32.PACK_AB_MERGE_C R38, R39, R38, RZ ;  /* 0x000000262726723e */ /* 0x004fca00048070ff */
[----:B------:R-:W-:Y:S04]  /*3df00*/  @P6 STG.E.U8 desc[UR24][R12.64], R38 ;  /* 0x000000260c006986 */ /* 0x000fe8000c101118 */
[----:B------:R1:W-:Y:S04]  /*3df10*/  @P4 STG.E.U8 desc[UR24][R40.64], R0 ;  /* 0x0000000028004986 */ /* 0x0003e8000c101118 */
[----:B-1----:R-:W2:Y:S01]  /*3df20*/  LDL.LU.64 R40, [R1+0xd58] ;  /* 0x000d580001287983 */ /* 0x002ea20000300a00 */
[----:B------:R-:W-:Y:S02]  /*3df30*/  ISETP.GE.AND P5, PT, R4, UR26, PT ;  /* 0x0000001a04007c0c */ /* 0x000fe4000bfa6270 */
[----:B------:R-:W-:Y:S01]  /*3df40*/  ISETP.LT.AND P3, PT, R70, UR22, !P3 ;  /* 0x0000001646007c0c */ /* 0x000fe2000df61270 */
[----:B------:R-:W-:Y:S01]  /*3df50*/  VIADD R0, R68, 0xe5 ;  /* 0x000000e544007836 */ /* 0x000fe20000000000 */
[----:B0-----:R-:W-:Y:S01]  /*3df60*/  ISETP.LT.AND P6, PT, R69, UR20, !P5 ;  /* 0x0000001445007c0c */ /* 0x001fe2000efc1270 */
[----:B------:R-:W4:Y:S01]  /*3df70*/  LDL.LU R17, [R1+0x398] ;  /* 0x0003980001117983 */ /* 0x000f220000300800 */
[----:B------:R-:W-:Y:S01]  /*3df80*/  PRMT R38, R38, 0x9910, RZ ;  /* 0x0000991026267816 */ /* 0x000fe200000000ff */
[----:B------:R-:W0:Y:S01]  /*3df90*/  LDCU UR22, c[0x0][0x398] ;  /* 0x00007300ff1677ac */ /* 0x000e220008000800 */
[----:B------:R-:W-:Y:S01]  /*3dfa0*/  ISETP.GE.AND P4, PT, R0, UR27, PT ;  /* 0x0000001b00007c0c */ /* 0x000fe2000bf86270 */
[----:B------:R-:W4:Y:S01]  /*3dfb0*/  LDL.LU R8, [R1+0x39c] ;  /* 0x00039c0001087983 */ /* 0x000f220000300800 */
[----:B---3--:R-:W-:Y:S01]  /*3dfc0*/  F2FP.SATFINITE.E4M3.F32.PACK_AB_MERGE_C R0, R71, R9, RZ ;  /* 0x000000094700723e */ /* 0x008fe200048070ff */
[----:B------:R-:W1:Y:S01]  /*3dfd0*/  LDCU UR20, c[0x0][0x398] ;  /* 0x00007300ff1477ac */ /* 0x000e620008000800 */
[----:B------:R-:W-:Y:S01]  /*3dfe0*/  SHF.R.S32.HI R38, RZ, 0x8, R38 ;  /* 0x00000008ff267819 */ /* 0x000fe20000011426 */
[----:B------:R-:W3:Y:S01]  /*3dff0*/  LDL.LU.64 R12, [R1+0x790] ;  /* 0x00079000010c7983 */ /* 0x000ee20000300a00 */
[----:B------:R-:W-:-:S02]  /*3e000*/  PRMT R5, R0, 0x9910, RZ ;  /* 0x0000991000057816 */ /* 0x000fc400000000ff */
[----:B------:R-:W-:Y:S01]  /*3e010*/  ISETP.LT.AND P5, PT, R70, UR16, !P5 ;  /* 0x0000001046007c0c */ /* 0x000fe2000efa1270 */
[----:B-----5:R5:W-:Y:S01]  /*3e020*/  @P3 STG.E.U8 desc[UR24][R10.64], R38 ;  /* 0x000000260a003986 */ /* 0x020be2000c101118 */
[----:B------:R-:W-:Y:S01]  /*3e030*/  ISETP.LT.AND P3, PT, R69, UR18, !P4 ;  /* 0x0000001245007c0c */ /* 0x000fe2000e761270 */
[----:B------:R-:W-:Y:S01]  /*3e040*/  VIADD R4, R68, 0xe6 ;  /* 0x000000e644047836 */ /* 0x000fe20000000000 */
[----:B------:R-:W0:Y:S01]  /*3e050*/  LDCU UR18, c[0x0][0x398] ;  /* 0x00007300ff1277ac */ /* 0x000e220008000800 */
[----:B------:R1:W-:Y:S01]  /*3e060*/  @P6 STG.E.U8 desc[UR24][R14.64], R0 ;  /* 0x000000000e006986 */ /* 0x0003e2000c101118 */
[----:B------:R-:W0:Y:S03]  /*3e070*/  LDCU UR16, c[0x0][0x39c] ;  /* 0x00007380ff1077ac */ /* 0x000e260008000800 */
[----:B-----5:R-:W5:Y:S01]  /*3e080*/  LDL.LU.64 R10, [R1+0x7b0] ;  /* 0x0007b000010a7983 */ /* 0x020f620000300a00 */
[----:B-1----:R-:W-:-:S03]  /*3e090*/  IMAD.MOV.U32 R0, RZ, RZ, R5 ;  /* 0x000000ffff007224 */ /* 0x002fc600078e0005 */
[----:B------:R-:W3:Y:S02]  /*3e0a0*/  LDL.LU.64 R14, [R1+0x7a8] ;  /* 0x0007a800010e7983 */ /* 0x000ee40000300a00 */
[----:B------:R-:W-:Y:S02]  /*3e0b0*/  SHF.R.S32.HI R0, RZ, 0x8, R0 ;  /* 0x00000008ff007819 */ /* 0x000fe40000011400 */
[----:B--2---:R-:W-:-:S05]  /*3e0c0*/  F2FP.SATFINITE.E4M3.F32.PACK_AB_MERGE_C R40, R41, R40, RZ ;  /* 0x000000282928723e */ /* 0x004fca00048070ff */
[----:B----4-:R-:W-:Y:S04]  /*3e0d0*/  @P5 STG.E.U8 desc[UR24][R6.64], R40 ;  /* 0x0000002806005986 */ /* 0x010fe8000c101118 */
[----:B------:R1:W-:Y:S04]  /*3e0e0*/  @P3 STG.E.U8 desc[UR24][R42.64], R0 ;  /* 0x000000002a003986 */ /* 0x0003e8000c101118 */
[----:B-1----:R-:W2:Y:S01]  /*3e0f0*/  LDL.LU.64 R42, [R1+0xd50] ;  /* 0x000d5000012a7983 */ /* 0x002ea20000300a00 */
[----:B------:R-:W-:Y:S02]  /*3e100*/  ISETP.GE.AND P6, PT, R4, UR28, PT ;  /* 0x0000001c04007c0c */ /* 0x000fe4000bfc6270 */
[----:B0-----:R-:W-:Y:S01]  /*3e110*/  ISETP.LT.AND P4, PT, R70, UR22, !P4 ;  /* 0x0000001646007c0c */ /* 0x001fe2000e781270 */
[----:B------:R-:W-:Y:S01]  /*3e120*/  VIADD R0, R68, 0xe7 ;  /* 0x000000e744007836 */ /* 0x000fe20000000000 */
[----:B------:R-:W-:Y:S01]  /*3e130*/  ISETP.LT.AND P5, PT, R69, UR20, !P6 ;  /* 0x0000001445007c0c */ /* 0x000fe2000f7a1270 */
[----:B------:R-:W4:Y:S01]  /*3e140*/  LDL.LU R9, [R1+0x3a0] ;  /* 0x0003a00001097983 */ /* 0x000f220000300800 */
[----:B------:R-:W-:Y:S01]  /*3e150*/  PRMT R40, R40, 0x9910, RZ ;  /* 0x0000991028287816 */ /* 0x000fe200000000ff */
[----:B------:R-:W0:Y:S01]  /*3e160*/  LDCU UR22, c[0x0][0x398] ;  /* 0x00007300ff1677ac */ /* 0x000e220008000800 */
[----:B------:R-:W-:Y:S01]  /*3e170*/  ISETP.GE.AND P3, PT, R0, UR29, PT ;  /* 0x0000001d00007c0c */ /* 0x000fe2000bf66270 */
[----:B------:R-:W4:Y:S01]  /*3e180*/  LDL.LU R71, [R1+0x3a4] ;  /* 0x0003a40001477983 */ /* 0x000f220000300800 */
[----:B------:R-:W-:Y:S01]  /*3e190*/  F2FP.SATFINITE.E4M3.F32.PACK_AB_MERGE_C R0, R8, R17, RZ ;  /* 0x000000110800723e */ /* 0x000fe200048070ff */
[----:B------:R-:W1:Y:S01]  /*3e1a0*/  LDCU UR20, c[0x0][0x398] ;  /* 0x00007300ff1477ac */ /* 0x000e620008000800 */
[----:B------:R-:W-:Y:S01]  /*3e1b0*/  SHF.R.S32.HI R40, RZ, 0x8, R40 ;  /* 0x00000008ff287819 */ /* 0x000fe20000011428 */
[----:B------:R-:W4:Y:S01]  /*3e1c0*/  LDL.LU.64 R6, [R1+0x7f8] ;  /* 0x0007f80001067983 */ /* 0x000f220000300a00 */
[----:B------:R-:W-:-:S02]  /*3e1d0*/  PRMT R5, R0, 0x9910, RZ ;  /* 0x0000991000057816 */ /* 0x000fc400000000ff */
[----:B------:R-:W-:Y:S01]  /*3e1e0*/  ISETP.LT.AND P6, PT, R70, UR23, !P6 ;  /* 0x0000001746007c0c */ /* 0x000fe2000f7c1270 */
[----:B---3--:R3:W-:Y:S01]  /*3e1f0*/  @P4 STG.E.U8 desc[UR24][R12.64], R40 ;  /* 0x000000280c004986 */ /* 0x0087e2000c101118 */
[----:B------:R-:W-:Y:S01]  /*3e200*/  ISETP.LT.AND P4, PT, R69, UR18, !P3 ;  /* 0x0000001245007c0c */ /* 0x000fe2000df81270 */
[----:B------:R-:W-:Y:S01]  /*3e210*/  VIADD R4, R68, 0xe8 ;  /* 0x000000e844047836 */ /* 0x000fe20000000000 */
[----:B------:R-:W0:Y:S01]  /*3e220*/  LDCU UR23, c[0x0][0x398] ;  /* 0x00007300ff1777ac */ /* 0x000e220008000800 */
[----:B-----5:R5:W-:Y:S01]  /*3e230*/  @P5 STG.E.U8 desc[UR24][R10.64], R0 ;  /* 0x000000000a005986 */ /* 0x020be2000c101118 */
[----:B------:R-:W0:Y:S03]  /*3e240*/  LDCU UR18, c[0x0][0x398] ;  /* 0x00007300ff1277ac */ /* 0x000e260008000800 */
[----:B---3--:R-:W3:Y:S01]  /*3e250*/  LDL.LU.64 R12, [R1+0x810] ;  /* 0x00081000010c7983 */ /* 0x008ee20000300a00 */
[----:B-----5:R-:W-:-:S03]  /*3e260*/  IMAD.MOV.U32 R0, RZ, RZ, R5 ;  /* 0x000000ffff007224 */ /* 0x020fc600078e0005 */
[----:B------:R-:W5:Y:S02]  /*3e270*/  LDL.LU.64 R10, [R1+0x808] ;  /* 0x00080800010a7983 */ /* 0x000f640000300a00 */
[----:B------:R-:W-:Y:S02]  /*3e280*/  SHF.R.S32.HI R0, RZ, 0x8, R0 ;  /* 0x00000008ff007819 */ /* 0x000fe40000011400 */
[----:B--2---:R-:W-:-:S05]  /*3e290*/  F2FP.SATFINITE.E4M3.F32.PACK_AB_MERGE_C R42, R43, R42, RZ ;  /* 0x0000002a2b2a723e */ /* 0x004fca00048070ff */
[----:B------:R-:W-:Y:S04]  /*3e2a0*/  @P6 STG.E.U8 desc[UR24][R14.64], R42 ;  /* 0x0000002a0e006986 */ /* 0x000fe8000c101118 */
[----:B------:R2:W-:Y:S04]  /*3e2b0*/  @P4 STG.E.U8 desc[UR24][R44.64], R0 ;  /* 0x000000002c004986 */ /* 0x0005e8000c101118 */
[----:B--2---:R-:W2:Y:S01]  /*3e2c0*/  LDL.LU.64 R44, [R1+0xd48] ;  /* 0x000d4800012c7983 */ /* 0x004ea20000300a00 */
[----:B------:R-:W-:Y:S02]  /*3e2d0*/  ISETP.GE.AND P5, PT, R4, UR4, PT ;  /* 0x0000000404007c0c */ /* 0x000fe4000bfa6270 */
[----:B0-----:R-:W-:Y:S01]  /*3e2e0*/  ISETP.LT.AND P3, PT, R70, UR22, !P3 ;  /* 0x0000001646007c0c */ /* 0x001fe2000df61270 */
[----:B------:R-:W-:Y:S01]  /*3e2f0*/  VIADD R0, R68, 0xe9 ;  /* 0x000000e944007836 */ /* 0x000fe20000000000 */
[----:B-1----:R-:W-:Y:S01]  /*3e300*/  ISETP.LT.AND P6, PT, R69, UR20, !P5 ;  /* 0x0000001445007c0c */ /* 0x002fe2000efc1270 */
[----:B------:R-:W5:Y:S01]  /*3e310*/  LDL.LU R17, [R1+0x3a8] ;  /* 0x0003a80001117983 */ /* 0x000f620000300800 */
[----:B------:R-:W-:Y:S01]  /*3e320*/  PRMT R42, R42, 0x9910, RZ ;  /* 0x000099102a2a7816 */ /* 0x000fe200000000ff */
[----:B------:R-:W0:Y:S01]  /*3e330*/  LDCU UR22, c[0x0][0x398] ;  /* 0x00007300ff1677ac */ /* 0x000e220008000800 */
[----:B------:R-:W-:Y:S01]  /*3e340*/  ISETP.GE.AND P4, PT, R0, UR6, PT ;  /* 0x0000000600007c0c */ /* 0x000fe2000bf86270 */
[----:B------:R-:W5:Y:S01]  /*3e350*/  LDL.LU R8, [R1+0x3ac] ;  /* 0x0003ac0001087983 */ /* 0x000f620000300800 */
[----:B----4-:R-:W-:Y:S01]  /*3e360*/  F2FP.SATFINITE.E4M3.F32.PACK_AB_MERGE_C R0, R71, R9, RZ ;  /* 0x000000094700723e */ /* 0x010fe200048070ff */
[----:B------:R-:W1:Y:S01]  /*3e370*/  LDCU UR20, c[0x0][0x398] ;  /* 0x00007300ff1477ac */ /* 0x000e620008000800 */
[----:B------:R-:W-:Y:S01]  /*3e380*/  SHF.R.S32.HI R42, RZ, 0x8, R42 ;  /* 0x00000008ff2a7819 */ /* 0x000fe2000001142a */
[----:B------:R-:W4:Y:S01]  /*3e390*/  LDL.LU.64 R14, [R1+0x850] ;  /* 0x00085000010e7983 */ /* 0x000f220000300a00 */
[----:B------:R-:W-:Y:S01]  /*3e3a0*/  PRMT R5, R0, 0x9910, RZ ;  /* 0x0000991000057816 */ /* 0x000fe200000000ff */
[----:B------:R-:W-:Y:S01]  /*3e3b0*/  VIADD R4, R68, 0xea ;  /* 0x000000ea44047836 */ /* 0x000fe20000000000 */
[----:B------:R-:W-:Y:S01]  /*3e3c0*/  ISETP.LT.AND P5, PT, R70, UR23, !P5 ;  /* 0x0000001746007c0c */ /* 0x000fe2000efa1270 */
[----:B------:R0:W-:Y:S01]  /*3e3d0*/  @P3 STG.E.U8 desc[UR24][R6.64], R42 ;  /* 0x0000002a06003986 */ /* 0x0001e2000c101118 */
[----:B------:R-:W-:Y:S01]  /*3e3e0*/  ISETP.LT.AND P3, PT, R69, UR18, !P4 ;  /* 0x0000001245007c0c */ /* 0x000fe2000e761270 */
[----:B------:R-:W1:Y:S02]  /*3e3f0*/  LDCU UR23, c[0x0][0x398] ;  /* 0x00007300ff1777ac */ /* 0x000e640008000800 */
[----:B---3--:R3:W-:Y:S01]  /*3e400*/  @P6 STG.E.U8 desc[UR24][R12.64], R0 ;  /* 0x000000000c006986 */ /* 0x0087e2000c101118 */
[----:B------:R-:W1:Y:S01]  /*3e410*/  LDCU UR18, c[0x0][0x398] ;  /* 0x00007300ff1277ac */ /* 0x000e620008000800 */
[----:B------:R-:W1:Y:S02]  /*3e420*/  LDCU UR4, c[0x0][0x39c] ;  /* 0x00007380ff0477ac */ /* 0x000e640008000800 */
[----:B0-----:R-:W4:Y:S01]  /*3e430*/  LDL.LU.64 R6, [R1+0x868] ;  /* 0x0008680001067983 */ /* 0x001f220000300a00 */
[----:B------:R-:W0:Y:S01]  /*3e440*/  LDCU UR6, c[0x0][0x39c] ;  /* 0x00007380ff0677ac */ /* 0x000e220008000800 */
[----:B---3--:R-:W-:-:S02]  /*3e450*/  IMAD.MOV.U32 R0, RZ, RZ, R5 ;  /* 0x000000ffff007224 */ /* 0x008fc400078e0005 */
[----:B------:R-:W3:Y:S03]  /*3e460*/  LDL.LU.64 R12, [R1+0x860] ;  /* 0x00086000010c7983 */ /* 0x000ee60000300a00 */
[----:B------:R-:W-:Y:S02]  /*3e470*/  SHF.R.S32.HI R0, RZ, 0x8, R0 ;  /* 0x00000008ff007819 */ /* 0x000fe40000011400 */
[----:B--2---:R-:W-:-:S05]  /*3e480*/  F2FP.SATFINITE.E4M3.F32.PACK_AB_MERGE_C R44, R45, R44, RZ ;  /* 0x0000002c2d2c723e */ /* 0x004fca00048070ff */
[----:B-----5:R-:W-:Y:S04]  /*3e490*/  @P5 STG.E.U8 desc[UR24][R10.64], R44 ;  /* 0x0000002c0a005986 */ /* 0x020fe8000c101118 */
[----:B------:R2:W-:Y:S04]  /*3e4a0*/  @P3 STG.E.U8 desc[UR24][R46.64], R0 ;  /* 0x000000002e003986 */ /* 0x0005e8000c101118 */
[----:B--2---:R-:W2:Y:S01]  /*3e4b0*/  LDL.LU.64 R46, [R1+0xd40] ;  /* 0x000d4000012e7983 */ /* 0x004ea20000300a00 */
[----:B------:R-:W-:Y:S01]  /*3e4c0*/  ISETP.GE.AND P6, PT, R4, UR9, PT ;  /* 0x0000000904007c0c */ /* 0x000fe2000bfc6270 */
[----:B------:R-:W5:Y:S01]  /*3e4d0*/  LDCU UR9, c[0x0][0x398] ;  /* 0x00007300ff0977ac */ /* 0x000f620008000800 */
[----:B------:R-:W-:Y:S01]  /*3e4e0*/  ISETP.LT.AND P4, PT, R70, UR22, !P4 ;  /* 0x0000001646007c0c */ /* 0x000fe2000e781270 */
[----:B------:R-:W-:Y:S01]  /*3e4f0*/  VIADD R0, R68, 0xeb ;  /* 0x000000eb44007836 */ /* 0x000fe20000000000 */
[C---:B-1----:R-:W-:Y:S01]  /*3e500*/  ISETP.LT.AND P5, PT, R69.reuse, UR20, !P6 ;  /* 0x0000001445007c0c */ /* 0x042fe2000f7a1270 */
[----:B------:R-:W3:Y:S01]  /*3e510*/  LDL.LU R9, [R1+0x3b0] ;  /* 0x0003b00001097983 */ /* 0x000ee20000300800 */
[----:B------:R-:W-:Y:S01]  /*3e520*/  PRMT R44, R44, 0x9910, RZ ;  /* 0x000099102c2c7816 */ /* 0x000fe200000000ff */
[----:B------:R-:W-:Y:S01]  /*3e530*/  VIADD R4, R68, 0xec ;  /* 0x000000ec44047836 */ /* 0x000fe20000000000 */
[----:B------:R-:W-:Y:S01]  /*3e540*/  ISETP.GE.AND P3, PT, R0, UR10, PT ;  /* 0x0000000a00007c0c */ /* 0x000fe2000bf66270 */
[----:B------:R-:W3:Y:S01]  /*3e550*/  LDL.LU R71, [R1+0x3b4] ;  /* 0x0003b40001477983 */ /* 0x000ee20000300800 */
[----:B------:R-:W-:Y:S01]  /*3e560*/  F2FP.SATFINITE.E4M3.F32.PACK_AB_MERGE_C R0, R8, R17, RZ ;  /* 0x000000110800723e */ /* 0x000fe200048070ff */
[----:B------:R-:W1:Y:S01]  /*3e570*/  LDCU UR10, c[0x0][0x398] ;  /* 0x00007300ff0a77ac */ /* 0x000e620008000800 */
[----:B------:R-:W-:Y:S01]  /*3e580*/  SHF.R.S32.HI R44, RZ, 0x8, R44 ;  /* 0x00000008ff2c7819 */ /* 0x000fe2000001142c */
[----:B------:R-:W3:Y:S01]  /*3e590*/  LDL.LU.64 R10, [R1+0x8b8] ;  /* 0x0008b800010a7983 */ /* 0x000ee20000300a00 */
[----:B------:R-:W-:Y:S01]  /*3e5a0*/  PRMT R5, R0, 0x9910, RZ ;  /* 0x0000991000057816 */ /* 0x000fe200000000ff */
[----:B------:R-:W0:Y:S01]  /*3e5b0*/  LDCU UR20, c[0x0][0x398] ;  /* 0x00007300ff1477ac */ /* 0x000e220008000800 */
[----:B------:R-:W-:Y:S01]  /*3e5c0*/  ISETP.LT.AND P6, PT, R70, UR23, !P6 ;  /* 0x0000001746007c0c */ /* 0x000fe2000f7c1270 */
[----:B----4-:R4:W-:Y:S01]  /*3e5d0*/  @P4 STG.E.U8 desc[UR24][R14.64], R44 ;  /* 0x0000002c0e004986 */ /* 0x0109e2000c101118 */
[----:B-----5:R-:W-:Y:S01]  /*3e5e0*/  ISETP.LT.AND P4, PT, R69, UR9, !P3 ;  /* 0x0000000945007c0c */ /* 0x020fe2000df81270 */
[----:B------:R-:W5:Y:S02]  /*3e5f0*/  LDCU UR9, c[0x0][0x39c] ;  /* 0x00007380ff0977ac */ /* 0x000f640008000800 */
[----:B------:R0:W-:Y:S04]  /*3e600*/  @P5 STG.E.U8 desc[UR24][R6.64], R0 ;  /* 0x0000000006005986 */ /* 0x0001e8000c101118 */
[----:B----4-:R-:W4:Y:S01]  /*3e610*/  LDL.LU.64 R14, [R1+0x8d8] ;  /* 0x0008d800010e7983 */ /* 0x010f220000300a00 */
[----:B0-----:R-:W-:-:S03]  /*3e620*/  IMAD.MOV.U32 R0, RZ, RZ, R5 ;  /* 0x000000ffff007224 */ /* 0x001fc600078e0005 */
[----:B------:R-:W4:Y:S02]  /*3e630*/  LDL.LU.64 R6, [R1+0x8d0] ;  /* 0x0008d00001067983 */ /* 0x000f240000300a00 */
[----:B------:R-:W-:Y:S02]  /*3e640*/  SHF.R.S32.HI R0, RZ, 0x8, R0 ;  /* 0x00000008ff007819 */ /* 0x000fe40000011400 */
[----:B--2---:R-:W-:-:S05]  /*3e650*/  F2FP.SATFINITE.E4M3.F32.PACK_AB_MERGE_C R46, R47, R46, RZ ;  /* 0x0000002e2f2e723e */ /* 0x004fca00048070ff */
[----:B---3--:R-:W-:Y:S04]  /*3e660*/  @P6 STG.E.U8 desc[UR24][R12.64], R46 ;  /* 0x0000002e0c006986 */ /* 0x008fe8000c101118 */
[----:B------:R0:W-:Y:S04]  /*3e670*/  @P4 STG.E.U8 desc[UR24][R48.64], R0 ;  /* 0x0000000030004986 */ /* 0x0001e8000c101118 */
[----:B0-----:R-:W2:Y:S01]  /*3e680*/  LDL.LU.64 R48, [R1+0xd38] ;  /* 0x000d380001307983 */ /* 0x001ea20000300a00 */
[----:B------:R-:W-:Y:S01]  /*3e690*/  ISETP.GE.AND P5, PT, R4, UR12, PT ;  /* 0x0000000c04007c0c */ /* 0x000fe2000bfa6270 */
[----:B------:R-:W0:Y:S01]  /*3e6a0*/  LDCU UR12, c[0x0][0x398] ;  /* 0x00007300ff0c77ac */ /* 0x000e220008000800 */
[----:B------:R-:W-:Y:S01]  /*3e6b0*/  ISETP.LT.AND P3, PT, R70, UR18, !P3 ;  /* 0x0000001246007c0c */ /* 0x000fe2000df61270 */
[----:B------:R-:W-:Y:S01]  /*3e6c0*/  VIADD R0, R68, 0xed ;  /* 0x000000ed44007836 */ /* 0x000fe20000000000 */
[----:B-1----:R-:W-:Y:S01]  /*3e6d0*/  ISETP.LT.AND P6, PT, R69, UR10, !P5 ;  /* 0x0000000a45007c0c */ /* 0x002fe2000efc1270 */
[----:B------:R-:W3:Y:S01]  /*3e6e0*/  LDL.LU R17, [R1+0x3b8] ;  /* 0x0003b80001117983 */ /* 0x000ee20000300800 */
[----:B------:R-:W-:Y:S01]  /*3e6f0*/  PRMT R46, R46, 0x9910, RZ ;  /* 0x000099102e2e7816 */ /* 0x000fe200000000ff */
[----:B------:R-:W1:Y:S01]  /*3e700*/  LDCU UR18, c[0x0][0x398] ;  /* 0x00007300ff1277ac */ /* 0x000e620008000800 */
[----:B------:R-:W-:Y:S01]  /*3e710*/  ISETP.GE.AND P4, PT, R0, UR14, PT ;  /* 0x0000000e00007c0c */ /* 0x000fe2000bf86270 */
[----:B------:R-:W3:Y:S01]  /*3e720*/  LDL.LU R8, [R1+0x3bc] ;  /* 0x0003bc0001087983 */ /* 0x000ee20000300800 */
[----:B------:R-:W-:Y:S01]  /*3e730*/  F2FP.SATFINITE.E4M3.F32.PACK_AB_MERGE_C R0, R71, R9, RZ ;  /* 0x000000094700723e */ /* 0x000fe200048070ff */
[----:B------:R-:W0:Y:S01]  /*3e740*/  LDCU UR14, c[0x0][0x398] ;  /* 0x00007300ff0e77ac */ /* 0x000e220008000800 */
[----:B------:R-:W-:Y:S01]  /*3e750*/  SHF.R.S32.HI R46, RZ, 0x8, R46 ;  /* 0x00000008ff2e7819 */ /* 0x000fe2000001142e */
[----:B------:R-:W3:Y:S01]  /*3e760*/  LDL.LU.64 R12, [R1+0x920] ;  /* 0x00092000010c7983 */ /* 0x000ee20000300a00 */
[----:B------:R-:W-:-:S02]  /*3e770*/  PRMT R5, R0, 0x9910, RZ ;  /* 0x0000991000057816 */ /* 0x000fc400000000ff */
[----:B--2---:R-:W-:Y:S01]  /*3e780*/  F2FP.SATFINITE.E4M3.F32.PACK_AB_MERGE_C R48, R49, R48, RZ ;  /* 0x000000303130723e */ /* 0x004fe200048070ff */
[----:B------:R2:W-:Y:S01]  /*3e790*/  @P3 STG.E.U8 desc[UR24][R10.64], R46 ;  /* 0x0000002e0a003986 */ /* 0x0005e2000c101118 */
[----:B------:R-:W-:Y:S01]  /*3e7a0*/  ISETP.LT.AND P5, PT, R70, UR20, !P5 ;  /* 0x0000001446007c0c */ /* 0x000fe2000efa1270 */
[----:B------:R-:W1:Y:S01]  /*3e7b0*/  LDCU UR20, c[0x0][0x398] ;  /* 0x00007300ff1477ac */ /* 0x000e620008000800 */
[----:B0-----:R-:W-:Y:S01]  /*3e7c0*/  ISETP.LT.AND P3, PT, R69, UR12, !P4 ;  /* 0x0000000c45007c0c */ /* 0x001fe2000e761270 */
[----:B----4-:R0:W-:Y:S01]  /*3e7d0*/  @P6 STG.E.U8 desc[UR24][R14.64], R0 ;  /* 0x000000000e006986 */ /* 0x0101e2000c101118 */
[----:B------:R-:W-:Y:S01]  /*3e7e0*/  VIADD R4, R68, 0xee ;  /* 0x000000ee44047836 */ /* 0x000fe20000000000 */
[----:B------:R-:W4:Y:S01]  /*3e7f0*/  LDCU UR12, c[0x0][0x398] ;  /* 0x00007300ff0c77ac */ /* 0x000f220008000800 */
[----:B------:R-:W1:Y:S01]  /*3e800*/  LDCU UR10, c[0x0][0x39c] ;  /* 0x00007380ff0a77ac */ /* 0x000e620008000800 */
[----:B--2---:R-:W2:Y:S01]  /*3e810*/  LDL.LU.64 R10, [R1+0x940] ;  /* 0x00094000010a7983 */ /* 0x004ea20000300a00 */
[----:B0-----:R-:W-:-:S05]  /*3e820*/  IMAD.MOV.U32 R0, RZ, RZ, R5 ;  /* 0x000000ffff007224 */ /* 0x001fca00078e0005 */
[----:B------:R-:W-:Y:S01]  /*3e830*/  @P5 STG.E.U8 desc[UR24][R6.64], R48 ;  /* 0x0000003006005986 */ /* 0x000fe2000c101118 */
[----:B------:R-:W-:-:S03]  /*3e840*/  SHF.R.S32.HI R0, RZ, 0x8, R0 ;  /* 0x00000008ff007819 */ /* 0x000fc60000011400 */
[----:B------:R-:W4:Y:S04]  /*3e850*/  LDL.LU.64 R14, [R1+0x968] ;  /* 0x00096800010e7983 */ /* 0x000f280000300a00 */
[----:B------:R0:W-:Y:S04]  /*3e860*/  @P3 STG.E.U8 desc[UR24][R50.64], R0 ;  /* 0x0000000032003986 */ /* 0x0001e8000c101118 */
[----:B0-----:R-:W4:Y:S01]  /*3e870*/  LDL.LU.64 R50, [R1+0xd30] ;  /* 0x000d300001327983 */ /* 0x001f220000300a00 */
[----:B------:R-:W-:Y:S02]  /*3e880*/  ISETP.GE.AND P6, PT, R4, UR16, PT ;  /* 0x0000001004007c0c */ /* 0x000fe4000bfc6270 */
[----:B-1----:R-:W-:Y:S01]  /*3e890*/  ISETP.LT.AND P4, PT, R70, UR18, !P4 ;  /* 0x0000001246007c0c */ /* 0x002fe2000e781270 */
[----:B------:R-:W-:Y:S01]  /*3e8a0*/  VIADD R0, R68, 0xef ;  /* 0x000000ef44007836 */ /* 0x000fe20000000000 */
[----:B------:R-:W-:Y:S01]  /*3e8b0*/  ISETP.LT.AND P5, PT, R69, UR14, !P6 ;  /* 0x0000000e45007c0c */ /* 0x000fe2000f7a1270 */
[----:B------:R-:W5:Y:S01]  /*3e8c0*/  LDL.LU R9, [R1+0x3c0] ;  /* 0x0003c00001097983 */ /* 0x000f620000300800 */
[----:B------:R-:W-:Y:S01]  /*3e8d0*/  ISETP.LT.AND P6, PT, R70, UR20, !P6 ;  /* 0x0000001446007c0c */ /* 0x000fe2000f7c1270 */
[----:B------:R-:W0:Y:S01]  /*3e8e0*/  LDCU UR16, c[0x0][0x398] ;  /* 0x00007300ff1077ac */ /* 0x000e220008000800 */
[----:B------:R-:W-:Y:S01]  /*3e8f0*/  PRMT R48, R48, 0x9910, RZ ;  /* 0x0000991030307816 */ /* 0x000fe200000000ff */
[----:B------:R-:W5:Y:S01]  /*3e900*/  LDL.LU R71, [R1+0x3c4] ;  /* 0x0003c40001477983 */ /* 0x000f620000300800 */
[----:B------:R-:W-:Y:S01]  /*3e910*/  ISETP.GE.AND P3, PT, R0, UR4, PT ;  /* 0x0000000400007c0c */ /* 0x000fe2000bf66270 */
[----:B------:R-:W-:Y:S01]  /*3e920*/  VIADD R4, R68, 0xf0 ;  /* 0x000000f044047836 */ /* 0x000fe20000000000 */
[----:B------:R-:W-:Y:S01]  /*3e930*/  SHF.R.S32.HI R48, RZ, 0x8, R48 ;  /* 0x00000008ff307819 */ /* 0x000fe20000011430 */
[----:B------:R-:W5:Y:S01]  /*3e940*/  LDL.LU.64 R6, [R1+0x990] ;  /* 0x0009900001067983 */ /* 0x000f620000300a00 */
[----:B---3--:R-:W-:Y:S01]  /*3e950*/  F2FP.SATFINITE.E4M3.F32.PACK_AB_MERGE_C R0, R8, R17, RZ ;  /* 0x000000110800723e */ /* 0x008fe200048070ff */
[----:B------:R-:W1:Y:S02]  /*3e960*/  LDCU UR14, c[0x0][0x398] ;  /* 0x00007300ff0e77ac */ /* 0x000e640008000800 */
[----:B------:R3:W-:Y:S01]  /*3e970*/  @P4 STG.E.U8 desc[UR24][R12.64], R48 ;  /* 0x000000300c004986 */ /* 0x0007e2000c101118 */
[----:B------:R-:W0:Y:S01]  /*3e980*/  LDCU UR18, c[0x0][0x398] ;  /* 0x00007300ff1277ac */ /* 0x000e220008000800 */
[----:B------:R-:W0:Y:S02]  /*3e990*/  LDCU UR4, c[0x0][0x39c] ;  /* 0x00007380ff0477ac */ /* 0x000e240008000800 */
[----:B---3--:R-:W3:Y:S04]  /*3e9a0*/  LDL.LU.64 R12, [R1+0x9b8] ;  /* 0x0009b800010c7983 */ /* 0x008ee80000300a00 */
[----:B--2---:R2:W-:Y:S04]  /*3e9b0*/  @P5 STG.E.U8 desc[UR24][R10.64], R0 ;  /* 0x000000000a005986 */ /* 0x0045e8000c101118 */
[----:B--2---:R-:W2:Y:S01]  /*3e9c0*/  LDL.LU.64 R10, [R1+0x9b0] ;  /* 0x0009b000010a7983 */ /* 0x004ea20000300a00 */
[----:B----4-:R-:W-:-:S05]  /*3e9d0*/  F2FP.SATFINITE.E4M3.F32.PACK_AB_MERGE_C R50, R51, R50, RZ ;  /* 0x000000323332723e */ /* 0x010fca00048070ff */
[----:B------:R4:W-:Y:S04]  /*3e9e0*/  @P6 STG.E.U8 desc[UR24][R52.64], R50 ;  /* 0x0000003234006986 */ /* 0x0009e8000c101118 */
[----:B----4-:R-:W4:Y:S01]  /*3e9f0*/  LDL.LU.64 R52, [R1+0xd28] ;  /* 0x000d280001347983 */ /* 0x010f220000300a00 */
[----:B------:R-:W-:Y:S01]  /*3ea00*/  ISETP.GE.AND P5, PT, R4, UR6, PT ;  /* 0x0000000604007c0c */ /* 0x000fe2000bfa6270 */
[----:B------:R-:W2:Y:S01]  /*3ea10*/  LDCU UR6, c[0x0][0x398] ;  /* 0x00007300ff0677ac */ /* 0x000ea20008000800 */
[----:B------:R-:W-:Y:S02]  /*3ea20*/  ISETP.LT.AND P4, PT, R69, UR12, !P3 ;  /* 0x0000000c45007c0c */ /* 0x000fe4000df81270 */
[----:B------:R-:W-:Y:S01]  /*3ea30*/  PRMT R5, R0, 0x9910, RZ ;  /* 0x0000991000057816 */ /* 0x000fe200000000ff */
[----:B------:R-:W2:Y:S01]  /*3ea40*/  LDCU UR12, c[0x0][0x398] ;  /* 0x00007300ff0c77ac */ /* 0x000ea20008000800 */
[----:B0-----:R-:W-:Y:S01]  /*3ea50*/  ISETP.LT.AND P3, PT, R70, UR16, !P3 ;  /* 0x0000001046007c0c */ /* 0x001fe2000df61270 */
[----:B------:R-:W-:Y:S01]  /*3ea60*/  VIADD R0, R68, 0xf1 ;  /* 0x000000f144007836 */ /* 0x000fe20000000000 */
[----:B------:R-:W-:-:S02]  /*3ea70*/  SHF.R.S32.HI R5, RZ, 0x8, R5 ;  /* 0x00000008ff057819 */ /* 0x000fc40000011405 */
[----:B------:R-:W-:-:S04]  /*3ea80*/  PRMT R50, R50, 0x9910, RZ ;  /* 0x0000991032327816 */ /* 0x000fc800000000ff */
[----:B------:R-:W-:Y:S01]  /*3ea90*/  SHF.R.S32.HI R50, RZ, 0x8, R50 ;  /* 0x00000008ff327819 */ /* 0x000fe20000011432 */
[----:B------:R-:W-:Y:S01]  /*3eaa0*/  @P4 STG.E.U8 desc[UR24][R14.64], R5 ;  /* 0x000000050e004986 */ /* 0x000fe2000c101118 */
[----:B-----5:R-:W-:Y:S01]  /*3eab0*/  ISETP.GE.AND P4, PT, R0, UR9, PT ;  /* 0x0000000900007c0c */ /* 0x020fe2000bf86270 */
[----:B------:R-:W0:Y:S01]  /*3eac0*/  LDCU UR9, c[0x0][0x398] ;  /* 0x00007300ff0977ac */ /* 0x000e220008000800 */
[----:B-1----:R-:W-:Y:S01]  /*3ead0*/  ISETP.LT.AND P6, PT, R69, UR14, !P5 ;  /* 0x0000000e45007c0c */ /* 0x002fe2000efc1270 */
[----:B------:R1:W-:Y:S01]  /*3eae0*/  @P3 STG.E.U8 desc[UR24][R6.64], R50 ;  /* 0x0000003206003986 */ /* 0x0003e2000c101118 */
[----:B------:R-:W-:Y:S02]  /*3eaf0*/  ISETP.LT.AND P5, PT, R70, UR18, !P5 ;  /* 0x0000001246007c0c */ /* 0x000fe4000efa1270 */
[----:B----4-:R-:W-:Y:S01]  /*3eb00*/  F2FP.SATFINITE.E4M3.F32.PACK_AB_MERGE_C R52, R53, R52, RZ ;  /* 0x000000343534723e */ /* 0x010fe200048070ff */
[----:B-1----:R-:W4:Y:S01]  /*3eb10*/  LDL.LU R7, [R1+0x3c8] ;  /* 0x0003c80001077983 */ /* 0x002f220000300800 */
[----:B------:R-:W-:Y:S01]  /*3eb20*/  F2FP.SATFINITE.E4M3.F32.PACK_AB_MERGE_C R0, R71, R9, RZ ;  /* 0x000000094700723e */ /* 0x000fe200048070ff */
[----:B------:R-:W-:Y:S01]  /*3eb30*/  VIADD R4, R68, 0xf2 ;  /* 0x000000f244047836 */ /* 0x000fe20000000000 */
[C---:B--2---:R-:W-:Y:S01]  /*3eb40*/  ISETP.LT.AND P3, PT, R69.reuse, UR6, !P4 ;  /* 0x0000000645007c0c */ /* 0x044fe2000e761270 */
[----:B------:R-:W4:Y:S01]  /*3eb50*/  LDL.LU R71, [R1+0x3cc] ;  /* 0x0003cc0001477983 */ /* 0x000f220000300800 */
[----:B------:R-:W-:Y:S01]  /*3eb60*/  PRMT R5, R0, 0x9910, RZ ;  /* 0x0000991000057816 */ /* 0x000fe200000000ff */
[----:B------:R-:W1:Y:S02]  /*3eb70*/  LDCU UR14, c[0x0][0x398] ;  /* 0x00007300ff0e77ac */ /* 0x000e640008000800 */
[----:B------:R-:W2:Y:S01]  /*3eb80*/  LDL.LU.64 R18, [R1+0x950] ;  /* 0x0009500001127983 */ /* 0x000ea20000300a00 */
[----:B------:R-:W-:Y:S01]  /*3eb90*/  SHF.R.S32.HI R5, RZ, 0x8, R5 ;  /* 0x00000008ff057819 */ /* 0x000fe20000011405 */
[----:B------:R-:W5:Y:S02]  /*3eba0*/  LDCU UR6, c[0x0][0x39c] ;  /* 0x00007380ff0677ac */ /* 0x000f640008000800 */
[----:B---3--:R-:W-:Y:S04]  /*3ebb0*/  @P6 STG.E.U8 desc[UR24][R12.64], R0 ;  /* 0x000000000c006986 */ /* 0x008fe8000c101118 */
[----:B------:R-:W3:Y:S04]  /*3ebc0*/  LDL.LU.64 R16, [R1+0x908] ;  /* 0x0009080001107983 */ /* 0x000ee80000300a00 */
[----:B------:R-:W-:Y:S04]  /*3ebd0*/  @P5 STG.E.U8 desc[UR24][R10.64], R52 ;  /* 0x000000340a005986 */ /* 0x000fe8000c101118 */
[----:B------:R-:W3:Y:S04]  /*3ebe0*/  LDL.LU.64 R8, [R1+0x8b0] ;  /* 0x0008b00001087983 */ /* 0x000ee80000300a00 */
[----:B------:R0:W-:Y:S04]  /*3ebf0*/  @P3 STG.E.U8 desc[UR24][R54.64], R5 ;  /* 0x0000000536003986 */ /* 0x0001e8000c101118 */
[----:B0-----:R-:W3:Y:S04]  /*3ec00*/  LDL.LU.64 R54, [R1+0xd20] ;  /* 0x000d200001367983 */ /* 0x001ee80000300a00 */
[----:B------:R-:W3:Y:S01]  /*3ec10*/  LDL.LU.64 R10, [R1+0x878] ;  /* 0x00087800010a7983 */ /* 0x000ee20000300a00 */
[----:B------:R-:W-:Y:S01]  /*3ec20*/  ISETP.GE.AND P6, PT, R4, UR10, PT ;  /* 0x0000000a04007c0c */ /* 0x000fe2000bfc6270 */
[----:B------:R-:W0:Y:S01]  /*3ec30*/  LDCU UR10, c[0x0][0x398] ;  /* 0x00007300ff0a77ac */ /* 0x000e220008000800 */
[----:B------:R-:W-:Y:S01]  /*3ec40*/  PRMT R4, R52, 0x9910, RZ ;  /* 0x0000991034047816 */ /* 0x000fe200000000ff */
[----:B------:R-:W3:Y:S01]  /*3ec50*/  LDL.LU R14, [R1+0x3d0] ;  /* 0x0003d000010e7983 */ /* 0x000ee20000300800 */
[----:B------:R-:W-:Y:S01]  /*3ec60*/  ISETP.LT.AND P4, PT, R70, UR12, !P4 ;  /* 0x0000000c46007c0c */ /* 0x000fe2000e781270 */
[----:B------:R-:W0:Y:S01]  /*3ec70*/  LDCU UR12, c[0x0][0x398] ;  /* 0x00007300ff0c77ac */ /* 0x000e220008000800 */
[----:B------:R-:W-:Y:S01]  /*3ec80*/  ISETP.LT.AND P3, PT, R69, UR9, !P6 ;  /* 0x0000000945007c0c */ /* 0x000fe2000f761270 */
[----:B------:R-:W-:Y:S01]  /*3ec90*/  IMAD.MOV.U32 R0, RZ, RZ, R4 ;  /* 0x000000ffff007224 */ /* 0x000fe200078e0004 */
[----:B------:R-:W3:Y:S01]  /*3eca0*/  LDL.LU R15, [R1+0x3d4] ;  /* 0x0003d400010f7983 */ /* 0x000ee20000300800 */
[----:B------:R-:W-:Y:S01]  /*3ecb0*/  VIADD R4, R68, 0xf3 ;  /* 0x000000f344047836 */ /* 0x000fe20000000000 */
[----:B------:R-:W0:Y:S02]  /*3ecc0*/  LDCU UR9, c[0x0][0x398] ;  /* 0x00007300ff0977ac */ /* 0x000e240008000800 */
[----:B------:R-:W-:Y:S01]  /*3ecd0*/  SHF.R.S32.HI R0, RZ, 0x8, R0 ;  /* 0x00000008ff007819 */ /* 0x000fe20000011400 */
[----:B------:R-:W3:Y:S01]  /*3ece0*/  LDL.LU.64 R12, [R1+0x7f0] ;  /* 0x0007f000010c7983 */ /* 0x000ee20000300a00 */
[----:B------:R-:W-:Y:S01]  /*3ecf0*/  ISETP.GE.AND P5, PT, R4, UR4, PT ;  /* 0x0000000404007c0c */ /* 0x000fe2000bfa6270 */
[----:B------:R-:W-:Y:S01]  /*3ed00*/  VIADD R4, R68, 0xf4 ;  /* 0x000000f444047836 */ /* 0x000fe20000000000 */
[----:B-1----:R-:W-:Y:S01]  /*3ed10*/  ISETP.LT.AND P6, PT, R70, UR14, !P6 ;  /* 0x0000000e46007c0c */ /* 0x002fe2000f7c1270 */
[----:B------:R-:W1:Y:S01]  /*3ed20*/  LDCU UR4, c[0x0][0x398] ;  /* 0x00007300ff0477ac */ /* 0x000e620008000800 */
[----:B----4-:R-:W-:Y:S01]  /*3ed30*/  F2FP.SATFINITE.E4M3.F32.PACK_AB_MERGE_C R6, R71, R7, RZ ;  /* 0x000000074706723e */ /* 0x010fe200048070ff */
[----:B--2---:R2:W-:Y:S01]  /*3ed40*/  @P4 STG.E.U8 desc[UR24][R18.64], R0 ;  /* 0x0000000012004986 */ /* 0x0045e2000c101118 */
[----:B-----5:R-:W-:Y:S01]  /*3ed50*/  ISETP.GE.AND P4, PT, R4, UR6, PT ;  /* 0x0000000604007c0c */ /* 0x020fe2000bf86270 */
[----:B------:R-:W4:Y:S01]  /*3ed60*/  LDCU UR6, c[0x0][0x398] ;  /* 0x00007300ff0677ac */ /* 0x000f220008000800 */
[----:B------:R-:W-:Y:S01]  /*3ed70*/  PRMT R4, R6, 0x9910, RZ ;  /* 0x0000991006047816 */ /* 0x000fe200000000ff */
[----:B---3--:R-:W-:Y:S01]  /*3ed80*/  @P3 STG.E.U8 desc[UR24][R16.64], R6 ;  /* 0x0000000610003986 */ /* 0x008fe2000c101118 */
[----:B0-----:R-:W-:Y:S01]  /*3ed90*/  ISETP.LT.AND P3, PT, R69, UR10, !P5 ;  /* 0x0000000a45007c0c */ /* 0x001fe2000ef61270 */
[----:B------:R-:W0:Y:S01]  /*3eda0*/  LDCU UR10, c[0x0][0x398] ;  /* 0x00007300ff0a77ac */ /* 0x000e220008000800 */
[----:B------:R-:W-:-:S02]  /*3edb0*/  ISETP.LT.AND P5, PT, R70, UR12, !P5 ;  /* 0x0000000c46007c0c */ /* 0x000fc4000efa1270 */
[----:B--2---:R-:W-:Y:S01]  /*3edc0*/  SHF.R.S32.HI R0, RZ, 0x8, R4 ;  /* 0x00000008ff007819 */ /* 0x004fe20000011404 */
[----:B------:R-:W2:Y:S01]  /*3edd0*/  LDCU UR12, c[0x0][0x398] ;  /* 0x00007300ff0c77ac */ /* 0x000ea20008000800 */
[----:B------:R-:W-:-:S04]  /*3ede0*/  F2FP.SATFINITE.E4M3.F32.PACK_AB_MERGE_C R54, R55, R54, RZ ;  /* 0x000000363736723e */ /* 0x000fc800048070ff */
[----:B------:R-:W-:-:S05]  /*3edf0*/  PRMT R5, R54, 0x9910, RZ ;  /* 0x0000991036057816 */ /* 0x000fca00000000ff */
[----:B------:R-:W-:Y:S01]  /*3ee00*/  IMAD.MOV.U32 R4, RZ, RZ, R5 ;  /* 0x000000ffff047224 */ /* 0x000fe200078e0005 */
[----:B------:R3:W-:Y:S04]  /*3ee10*/  @P6 STG.E.U8 desc[UR24][R8.64], R54 ;  /* 0x0000003608006986 */ /* 0x0007e8000c101118 */
[----:B------:R-:W-:Y:S01]  /*3ee20*/  SHF.R.S32.HI R4, RZ, 0x8, R4 ;  /* 0x00000008ff047819 */ /* 0x000fe20000011404 */
[----:B------:R5:W-:Y:S04]  /*3ee30*/  @P3 STG.E.U8 desc[UR24][R10.64], R0 ;  /* 0x000000000a003986 */ /* 0x000be8000c101118 */
[----:B------:R0:W-:Y:S04]  /*3ee40*/  @P5 STG.E.U8 desc[UR24][R56.64], R4 ;  /* 0x0000000438005986 */ /* 0x0001e8000c101118 */
[----:B---3--:R-:W3:Y:S04]  /*3ee50*/  LDL.LU.64 R8, [R1+0x7a0] ;  /* 0x0007a00001087983 */ /* 0x008ee80000300a00 */
[----:B------:R-:W2:Y:S04]  /*3ee60*/  LDL.LU R7, [R1+0x3d8] ;  /* 0x0003d80001077983 */ /* 0x000ea80000300800 */
[----:B------:R-:W2:Y:S04]  /*3ee70*/  LDL.LU R71, [R1+0x3dc] ;  /* 0x0003dc0001477983 */ /* 0x000ea80000300800 */
[----:B-----5:R-:W5:Y:S04]  /*3ee80*/  LDL.LU.64 R10, [R1+0x728] ;  /* 0x00072800010a7983 */ /* 0x020f680000300a00 */
[----:B0-----:R-:W2:Y:S01]  /*3ee90*/  LDL.LU.64 R56, [R1+0xd18] ;  /* 0x000d180001387983 */ /* 0x001ea20000300a00 */
[----:B------:R-:W-:Y:S01]  /*3eea0*/  ISETP.LT.AND P6, PT, R69, UR9, !P4 ;  /* 0x0000000945007c0c */ /* 0x000fe2000e7c1270 */
[----:B------:R-:W-:Y:S01]  /*3eeb0*/  VIADD R5, R68, 0xf5 ;  /* 0x000000f544057836 */ /* 0x000fe20000000000 */
[----:B-1----:R-:W-:Y:S01]  /*3eec0*/  ISETP.LT.AND P5, PT, R70, UR4, !P4 ;  /* 0x0000000446007c0c */ /* 0x002fe2000e7a1270 */
[----:B------:R-:W3:Y:S01]  /*3eed0*/  LDL.LU.64 R18, [R1+0x6d8] ;  /* 0x0006d80001127983 */ /* 0x000ee20000300a00 */
[----:B------:R-:W0:Y:S02]  /*3eee0*/  LDCU UR9, c[0x0][0x398] ;  /* 0x00007300ff0977ac */ /* 0x000e240008000800 */
[----:B------:R-:W-:Y:S01]  /*3eef0*/  ISETP.GE.AND P3, PT, R5, UR7, PT ;  /* 0x0000000705007c0c */ /* 0x000fe2000bf66270 */
[----:B------:R-:W5:Y:S01]  /*3ef00*/  LDL.LU.64 R16, [R1+0x6a0] ;  /* 0x0006a00001107983 */ /* 0x000f620000300a00 */
[----:B------:R-:W-:Y:S01]  /*3ef10*/  F2FP.SATFINITE.E4M3.F32.PACK_AB_MERGE_C R5, R15, R14, RZ ;  /* 0x0000000e0f05723e */ /* 0x000fe200048070ff */
[----:B------:R-:W1:Y:S04]  /*3ef20*/  LDCU UR7, c[0x0][0x398] ;  /* 0x00007300ff0777ac */ /* 0x000e680008000800 */
[----:B------:R-:W-:Y:S01]  /*3ef30*/  @P6 STG.E.U8 desc[UR24][R12.64], R5 ;  /* 0x000000050c006986 */ /* 0x000fe2000c101118 */
[----:B----4-:R-:W-:Y:S01]  /*3ef40*/  ISETP.LT.AND P6, PT, R69, UR6, !P3 ;  /* 0x0000000645007c0c */ /* 0x010fe2000dfc1270 */
[----:B------:R-:W4:Y:S01]  /*3ef50*/  LDCU UR4, c[0x0][0x398] ;  /* 0x00007300ff0477ac */ /* 0x000f220008000800 */
[----:B------:R-:W-:Y:S01]  /*3ef60*/  PRMT R0, R5, 0x9910, RZ ;  /* 0x0000991005007816 */ /* 0x000fe200000000ff */
[----:B------:R-:W-:Y:S01]  /*3ef70*/  VIADD R4, R68, 0xf6 ;  /* 0x000000f644047836 */ /* 0x000fe20000000000 */
[----:B------:R-:W0:Y:S02]  /*3ef80*/  LDCU UR6, c[0x0][0x398] ;  /* 0x00007300ff0677ac */ /* 0x000e240008000800 */
[----:B------:R-:W-:-:S02]  /*3ef90*/  SHF.R.S32.HI R0, RZ, 0x8, R0 ;  /* 0x00000008ff007819 */ /* 0x000fc40000011400 */
[----:B--2---:R-:W-:-:S05]  /*3efa0*/  F2FP.SATFINITE.E4M3.F32.PACK_AB_MERGE_C R56, R57, R56, RZ ;  /* 0x000000383938723e */ /* 0x004fca00048070ff */
[----:B---3--:R-:W-:Y:S04]  /*3efb0*/  @P5 STG.E.U8 desc[UR24][R8.64], R56 ;  /* 0x0000003808005986 */ /* 0x008fe8000c101118 */
[----:B------:R2:W-:Y:S04]  /*3efc0*/  @P6 STG.E.U8 desc[UR24][R58.64], R0 ;  /* 0x000000003a006986 */ /* 0x0005e8000c101118 */
[----:B--2---:R-:W2:Y:S01]  /*3efd0*/  LDL.LU.64 R58, [R1+0xd10] ;  /* 0x000d1000013a7983 */ /* 0x004ea20000300a00 */
[----:B------:R-:W-:Y:S02]  /*3efe0*/  PRMT R5, R56, 0x9910, RZ ;  /* 0x0000991038057816 */ /* 0x000fe400000000ff */
[----:B0-----:R-:W-:Y:S01]  /*3eff0*/  ISETP.LT.AND P3, PT, R70, UR9, !P3 ;  /* 0x0000000946007c0c */ /* 0x001fe2000df61270 */
[----:B------:R-:W-:Y:S01]  /*3f000*/  VIADD R6, R68, 0xf7 ;  /* 0x000000f744067836 */ /* 0x000fe20000000000 */
[----:B------:R-:W-:Y:S01]  /*3f010*/  ISETP.GE.AND P5, PT, R4, UR5, PT ;  /* 0x0000000504007c0c */ /* 0x000fe2000bfa6270 */
[----:B------:R-:W-:Y:S01]  /*3f020*/  IMAD.MOV.U32 R4, RZ, RZ, R5 ;  /* 0x000000ffff047224 */ /* 0x000fe200078e0005 */
[----:B------:R-:W-:Y:S01]  /*3f030*/  F2FP.SATFINITE.E4M3.F32.PACK_AB_MERGE_C R5, R71, R7, RZ ;  /* 0x000000074705723e */ /* 0x000fe200048070ff */
[----:B------:R-:W3:Y:S01]  /*3f040*/  LDL.LU R15, [R1+0x3e0] ;  /* 0x0003e000010f7983 */ /* 0x000ee20000300800 */
[----:B------:R-:W-:Y:S01]  /*3f050*/  ISETP.GE.AND P4, PT, R6, UR11, PT ;  /* 0x0000000b06007c0c */ /* 0x000fe2000bf86270 */
[----:B------:R-:W0:Y:S01]  /*3f060*/  LDCU UR5, c[0x0][0x398] ;  /* 0x00007300ff0577ac */ /* 0x000e220008000800 */
[----:B------:R-:W-:Y:S01]  /*3f070*/  SHF.R.S32.HI R4, RZ, 0x8, R4 ;  /* 0x00000008ff047819 */ /* 0x000fe20000011404 */
[----:B------:R-:W3:Y:S01]  /*3f080*/  LDL.LU R8, [R1+0x3e4] ;  /* 0x0003e40001087983 */ /* 0x000ee20000300800 */
[----:B-1----:R-:W-:Y:S01]  /*3f090*/  ISETP.LT.AND P6, PT, R69, UR7, !P5 ;  /* 0x0000000745007c0c */ /* 0x002fe2000efc1270 */
[----:B------:R-:W1:Y:S01]  /*3f0a0*/  LDCU UR9, c[0x0][0x398] ;  /* 0x00007300ff0977ac */ /* 0x000e620008000800 */
[----:B------:R-:W-:Y:S01]  /*3f0b0*/  PRMT R7, R5, 0x9910, RZ ;  /* 0x0000991005077816 */ /* 0x000fe200000000ff */
[----:B-----5:R5:W-:Y:S01]  /*3f0c0*/  @P3 STG.E.U8 desc[UR24][R10.64], R4 ;  /* 0x000000040a003986 */ /* 0x020be2000c101118 */
[----:B----4-:R-:W-:Y:S01]  /*3f0d0*/  ISETP.LT.AND P5, PT, R70, UR4, !P5 ;  /* 0x0000000446007c0c */ /* 0x010fe2000efa1270 */
[----:B------:R-:W4:Y:S01]  /*3f0e0*/  LDCU UR4, c[0x0][0x398] ;  /* 0x00007300ff0477ac */ /* 0x000f220008000800 */
[----:B------:R-:W-:Y:S01]  /*3f0f0*/  ISETP.LT.AND P3, PT, R69, UR6, !P4 ;  /* 0x0000000645007c0c */ /* 0x000fe2000e761270 */
[----:B------:R-:W-:Y:S01]  /*3f100*/  IMAD.MOV.U32 R0, RZ, RZ, R7 ;  /* 0x000000ffff007224 */ /* 0x000fe200078e0007 */
[----:B------:R-:W3:Y:S01]  /*3f110*/  LDL.LU.64 R12, [R1+0x600] ;  /* 0x00060000010c7983 */ /* 0x000ee20000300a00 */
[----:B------:R-:W0:Y:S03]  /*3f120*/  LDCU UR6, c[0x0][0x398] ;  /* 0x00007300ff0677ac */ /* 0x000e260008000800 */
[----:B------:R-:W-:Y:S01]  /*3f130*/  SHF.R.S32.HI R0, RZ, 0x8, R0 ;  /* 0x00000008ff007819 */ /* 0x000fe20000011400 */
[----:B------:R-:W-:Y:S01]  /*3f140*/  @P6 STG.E.U8 desc[UR24][R18.64], R5 ;  /* 0x0000000512006986 */ /* 0x000fe2000c101118 */
[----:B--2---:R-:W-:-:S03]  /*3f150*/  F2FP.SATFINITE.E4M3.F32.PACK_AB_MERGE_C R58, R59, R58, RZ ;  /* 0x0000003a3b3a723e */ /* 0x004fc600048070ff */
[----:B-----5:R-:W2:Y:S01]  /*3f160*/  LDL.LU.64 R10, [R1+0x518] ;  /* 0x00051800010a7983 */ /* 0x020ea20000300a00 */
[----:B------:R-:W-:Y:S01]  /*3f170*/  VIADD R6, R68, 0xf8 ;  /* 0x000000f844067836 */ /* 0x000fe20000000000 */
[----:B------:R-:W5:Y:S02]  /*3f180*/  LDCU UR7, c[0x0][0x398] ;  /* 0x00007300ff0777ac */ /* 0x000f640008000800 */
[----:B------:R-:W-:Y:S01]  /*3f190*/  @P5 STG.E.U8 desc[UR24][R16.64], R58 ;  /* 0x0000003a10005986 */ /* 0x000fe2000c101118 */
[----:B------:R-:W0:Y:S03]  /*3f1a0*/  LDCU UR11, c[0x0][0x398] ;  /* 0x00007300ff0b77ac */ /* 0x000e260008000800 */
[----:B------:R1:W-:Y:S04]  /*3f1b0*/  @P3 STG.E.U8 desc[UR24][R60.64], R0 ;  /* 0x000000003c003986 */ /* 0x0003e8000c101118 */
[----:B-1----:R-:W2:Y:S04]  /*3f1c0*/  LDL.LU.64 R60, [R1+0xd08] ;  /* 0x000d0800013c7983 */ /* 0x002ea80000300a00 */
[----:B------:R-:W5:Y:S04]  /*3f1d0*/  LDL.LU R9, [R1+0x3e8] ;  /* 0x0003e80001097983 */ /* 0x000f680000300800 */
[----:B------:R-:W5:Y:S01]  /*3f1e0*/  LDL.LU R71, [R1+0x3ec] ;  /* 0x0003ec0001477983 */ /* 0x000f620000300800 */
[----:B------:R-:W-:-:S02]  /*3f1f0*/  ISETP.GE.AND P6, PT, R6, UR13, PT ;  /* 0x0000000d06007c0c */ /* 0x000fc4000bfc6270 */
[C---:B0-----:R-:W-:Y:S01]  /*3f200*/  ISETP.LT.AND P4, PT, R70.reuse, UR5, !P4 ;  /* 0x0000000546007c0c */ /* 0x041fe2000e781270 */
[----:B------:R-:W0:Y:S01]  /*3f210*/  LDCU UR5, c[0x0][0x398] ;  /* 0x00007300ff0577ac */ /* 0x000e220008000800 */
[----:B----4-:R-:W-:Y:S02]  /*3f220*/  ISETP.LT.AND P5, PT, R69, UR4, !P6 ;  /* 0x0000000445007c0c */ /* 0x010fe4000f7a1270 */
[----:B------:R-:W-:Y:S01]  /*3f230*/  ISETP.LT.AND P6, PT, R70, UR6, !P6 ;  /* 0x0000000646007c0c */ /* 0x000fe2000f7c1270 */
[----:B------:R-:W1:Y:S01]  /*3f240*/  LDCU UR4, c[0x0][0x398] ;  /* 0x00007300ff0477ac */ /* 0x000e620008000800 */
[----:B------:R-:W-:Y:S02]  /*3f250*/  PRMT R4, R58, 0x9910, RZ ;  /* 0x000099103a047816 */ /* 0x000fe400000000ff */
[----:B---3--:R-:W-:Y:S02]  /*3f260*/  F2FP.SATFINITE.E4M3.F32.PACK_AB_MERGE_C R5, R8, R15, RZ ;  /* 0x0000000f0805723e */ /* 0x008fe400048070ff */
[----:B--2---:R-:W-:-:S02]  /*3f270*/  F2FP.SATFINITE.E4M3.F32.PACK_AB_MERGE_C R60, R61, R60, RZ ;  /* 0x0000003c3d3c723e */ /* 0x004fc400048070ff */
[----:B-----5:R-:W-:Y:S01]  /*3f280*/  F2FP.SATFINITE.E4M3.F32.PACK_AB_MERGE_C R9, R71, R9, RZ ;  /* 0x000000094709723e */ /* 0x020fe200048070ff */
[C---:B------:R-:W-:Y:S01]  /*3f290*/  VIADD R6, R68.reuse, 0xfa ;  /* 0x000000fa44067836 */ /* 0x040fe20000000000 */
[----:B------:R-:W-:Y:S01]  /*3f2a0*/  SHF.R.S32.HI R0, RZ, 0x8, R4 ;  /* 0x00000008ff007819 */ /* 0x000fe20000011404 */
[----:B------:R-:W-:Y:S01]  /*3f2b0*/  VIADD R4, R68, 0xf9 ;  /* 0x000000f944047836 */ /* 0x000fe20000000000 */
[----:B------:R-:W2:Y:S03]  /*3f2c0*/  LDCU UR6, c[0x0][0x398] ;  /* 0x00007300ff0677ac */ /* 0x000ea60008000800 */
[----:B------:R3:W-:Y:S01]  /*3f2d0*/  @P4 STG.E.U8 desc[UR24][R12.64], R0 ;  /* 0x000000000c004986 */ /* 0x0007e2000c101118 */
[----:B------:R-:W-:Y:S01]  /*3f2e0*/  ISETP.GE.AND P4, PT, R4, UR21, PT ;  /* 0x0000001504007c0c */ /* 0x000fe2000bf86270 */
[----:B------:R-:W4:Y:S02]  /*3f2f0*/  LDCU UR13, c[0x0][0x398] ;  /* 0x00007300ff0d77ac */ /* 0x000f240008000800 */
[----:B------:R-:W-:Y:S01]  /*3f300*/  @P5 STG.E.U8 desc[UR24][R10.64], R5 ;  /* 0x000000050a005986 */ /* 0x000fe2000c101118 */
[----:B------:R-:W-:-:S02]  /*3f310*/  PRMT R4, R5, 0x9910, RZ ;  /* 0x0000991005047816 */ /* 0x000fc400000000ff */
[----:B------:R-:W-:Y:S01]  /*3f320*/  PRMT R7, R60, 0x9910, RZ ;  /* 0x000099103c077816 */ /* 0x000fe200000000ff */
[----:B------:R5:W-:Y:S01]  /*3f330*/  @P6 STG.E.U8 desc[UR24][R62.64], R60 ;  /* 0x0000003c3e006986 */ /* 0x000be2000c101118 */
[----:B------:R-:W-:Y:S01]  /*3f340*/  ISETP.LT.AND P5, PT, R69, UR7, !P4 ;  /* 0x0000000745007c0c */ /* 0x000fe2000e7a1270 */
[----:B------:R-:W1:Y:S01]  /*3f350*/  LDCU UR7, c[0x0][0x398] ;  /* 0x00007300ff0777ac */ /* 0x000e620008000800 */
[----:B0-----:R-:W-:Y:S02]  /*3f360*/  ISETP.LT.AND P4, PT, R70, UR5, !P4 ;  /* 0x0000000546007c0c */ /* 0x001fe4000e781270 */
[----:B---3--:R-:W-:Y:S01]  /*3f370*/  SHF.R.S32.HI R0, RZ, 0x8, R4 ;  /* 0x00000008ff007819 */ /* 0x008fe20000011404 */
[----:B------:R-:W-:Y:S01]  /*3f380*/  IMAD.MOV.U32 R4, RZ, RZ, R7 ;  /* 0x000000ffff047224 */ /* 0x000fe200078e0007 */
[----:B------:R-:W-:Y:S01]  /*3f390*/  ISETP.GE.AND P3, PT, R6, UR17, PT ;  /* 0x0000001106007c0c */ /* 0x000fe2000bf66270 */
[----:B------:R-:W0:Y:S01]  /*3f3a0*/  LDCU UR5, c[0x0][0x398] ;  /* 0x00007300ff0577ac */ /* 0x000e220008000800 */
[----:B-----5:R-:W3:Y:S02]  /*3f3b0*/  LDL.LU.64 R62, [R1+0xd00] ;  /* 0x000d0000013e7983 */ /* 0x020ee40000300a00 */
[----:B------:R-:W-:-:S02]  /*3f3c0*/  SHF.R.S32.HI R4, RZ, 0x8, R4 ;  /* 0x00000008ff047819 */ /* 0x000fc40000011404 */
[----:B------:R-:W5:Y:S04]  /*3f3d0*/  LDL.LU R10, [R1+0x3f0] ;  /* 0x0003f000010a7983 */ /* 0x000f680000300800 */
[----:B------:R-:W5:Y:S04]  /*3f3e0*/  LDL.LU R11, [R1+0x3f4] ;  /* 0x0003f400010b7983 */ /* 0x000f680000300800 */
[----:B------:R0:W-:Y:S04]  /*3f3f0*/  @P5 STG.E.U8 desc[UR24][R64.64], R0 ;  /* 0x0000000040005986 */ /* 0x0001e8000c101118 */
[----:B------:R1:W-:Y:S04]  /*3f400*/  @P4 STG.E.U8 desc[UR24][R66.64], R4 ;  /* 0x0000000442004986 */ /* 0x0003e8000c101118 */
[----:B0-----:R-:W4:Y:S04]  /*3f410*/  LDL.LU.64 R64, [R1+0xcf8] ;  /* 0x000cf80001407983 */ /* 0x001f280000300a00 */
[----:B-1----:R-:W4:Y:S04]  /*3f420*/  LDL.LU.64 R66, [R1+0xcf0] ;  /* 0x000cf00001427983 */ /* 0x002f280000300a00 */
[----:B------:R-:W4:Y:S04]  /*3f430*/  LDL.LU R8, [R1+0x3f8] ;  /* 0x0003f80001087983 */ /* 0x000f280000300800 */
[----:B------:R-:W4:Y:S01]  /*3f440*/  LDL.LU R71, [R1+0x3fc] ;  /* 0x0003fc0001477983 */ /* 0x000f220000300800 */
[----:B------:R-:W-:Y:S01]  /*3f450*/  ISETP.LT.AND P6, PT, R69, UR4, !P3 ;  /* 0x0000000445007c0c */ /* 0x000fe2000dfc1270 */
[----:B------:R-:W-:Y:S01]  /*3f460*/  VIADD R6, R68, 0xfb ;  /* 0x000000fb44067836 */ /* 0x000fe20000000000 */
[----:B------:R-:W0:Y:S01]  /*3f470*/  LDCU UR4, c[0x0][0x398] ;  /* 0x00007300ff0477ac */ /* 0x000e220008000800 */
[----:B--2---:R-:W-:-:S03]  /*3f480*/  ISETP.LT.AND P3, PT, R70, UR6, !P3 ;  /* 0x0000000646007c0c */ /* 0x004fc6000df61270 */
[----:B------:R-:W-:Y:S01]  /*3f490*/  ISETP.GE.AND P5, PT, R6, UR19, PT ;  /* 0x0000001306007c0c */ /* 0x000fe2000bfa6270 */
[----:B------:R-:W1:Y:S03]  /*3f4a0*/  LDCU UR6, c[0x0][0x398] ;  /* 0x00007300ff0677ac */ /* 0x000e660008000800 */
[----:B------:R-:W-:-:S03]  /*3f4b0*/  ISETP.LT.AND P4, PT, R69, UR9, !P5 ;  /* 0x0000000945007c0c */ /* 0x000fc6000ef81270 */
[----:B------:R5:W-:Y:S01]  /*3f4c0*/  @P6 STG.E.U8 desc[UR24][R92.64], R9 ;  /* 0x000000095c006986 */ /* 0x000be2000c101118 */
[----:B------:R-:W-:Y:S01]  /*3f4d0*/  ISETP.LT.AND P6, PT, R69, UR7, !P0 ;  /* 0x0000000745007c0c */ /* 0x000fe2000c7c1270 */
[----:B------:R-:W2:Y:S01]  /*3f4e0*/  LDCU UR7, c[0x0][0x398] ;  /* 0x00007300ff0777ac */ /* 0x000ea20008000800 */
[----:B------:R-:W-:Y:S02]  /*3f4f0*/  ISETP.LT.AND P5, PT, R70, UR10, !P5 ;  /* 0x0000000a46007c0c */ /* 0x000fe4000efa1270 */
[----:B------:R-:W-:Y:S01]  /*3f500*/  PRMT R5, R9, 0x9910, RZ ;  /* 0x0000991009057816 */ /* 0x000fe200000000ff */
[----:B------:R-:W-:-:S03]  /*3f510*/  VIADD R68, R68, 0xfd ;  /* 0x000000fd44447836 */ /* 0x000fc60000000000 */
[----:B------:R-:W-:Y:S02]  /*3f520*/  SHF.R.S32.HI R5, RZ, 0x8, R5 ;  /* 0x00000008ff057819 */ /* 0x000fe40000011405 */
[----:B0-----:R-:W-:Y:S02]  /*3f530*/  ISETP.LT.AND P0, PT, R70, UR4, !P0 ;  /* 0x0000000446007c0c */ /* 0x001fe4000c701270 */
[----:B---3--:R-:W-:-:S04]  /*3f540*/  F2FP.SATFINITE.E4M3.F32.PACK_AB_MERGE_C R63, R63, R62, RZ ;  /* 0x0000003e3f3f723e */ /* 0x008fc800048070ff */
[----:B------:R-:W-:Y:S01]  /*3f550*/  PRMT R7, R63, 0x9910, RZ ;  /* 0x000099103f077816 */ /* 0x000fe200000000ff */
[----:B------:R-:W-:Y:S01]  /*3f560*/  @P3 STG.E.U8 desc[UR24][R90.64], R63 ;  /* 0x0000003f5a003986 */ /* 0x000fe2000c101118 */
[----:B------:R-:W-:Y:S02]  /*3f570*/  ISETP.GE.AND P3, PT, R68, UR15, PT ;  /* 0x0000000f44007c0c */ /* 0x000fe4000bf66270 */
[----:B------:R-:W-:Y:S02]  /*3f580*/  SHF.R.S32.HI R7, RZ, 0x8, R7 ;  /* 0x00000008ff077819 */ /* 0x000fe40000011407 */
[----:B-----5:R-:W-:Y:S01]  /*3f590*/  F2FP.SATFINITE.E4M3.F32.PACK_AB_MERGE_C R9, R11, R10, RZ ;  /* 0x0000000a0b09723e */ /* 0x020fe200048070ff */
[----:B------:R0:W-:Y:S03]  /*3f5a0*/  @P4 STG.E.U8 desc[UR24][R88.64], R5 ;  /* 0x0000000558004986 */ /* 0x0001e6000c101118 */
[----:B------:R-:W-:Y:S01]  /*3f5b0*/  PRMT R0, R9, 0x9910, RZ ;  /* 0x0000991009007816 */ /* 0x000fe200000000ff */
[----:B------:R3:W-:Y:S01]  /*3f5c0*/  @P5 STG.E.U8 desc[UR24][R86.64], R7 ;  /* 0x0000000756005986 */ /* 0x0007e2000c101118 */
[----:B------:R-:W-:-:S02]  /*3f5d0*/  ISETP.LT.AND P5, PT, R69, UR5, !P3 ;  /* 0x0000000545007c0c */ /* 0x000fc4000dfa1270 */
[C---:B-1----:R-:W-:Y:S01]  /*3f5e0*/  ISETP.LT.AND P3, PT, R70.reuse, UR6, !P3 ;  /* 0x0000000646007c0c */ /* 0x042fe2000df61270 */
[----:B------:R1:W-:Y:S01]  /*3f5f0*/  @P6 STG.E.U8 desc[UR24][R84.64], R9 ;  /* 0x0000000954006986 */ /* 0x0003e2000c101118 */
[----:B------:R-:W-:Y:S02]  /*3f600*/  ISETP.LT.AND P6, PT, R69, UR11, !P1 ;  /* 0x0000000b45007c0c */ /* 0x000fe4000cfc1270 */
[C---:B--2---:R-:W-:Y:S02]  /*3f610*/  ISETP.LT.AND P1, PT, R70.reuse, UR7, !P1 ;  /* 0x0000000746007c0c */ /* 0x044fe4000cf21270 */
[----:B----4-:R-:W-:Y:S01]  /*3f620*/  F2FP.SATFINITE.E4M3.F32.PACK_AB_MERGE_C R65, R65, R64, RZ ;  /* 0x000000404141723e */ /* 0x010fe200048070ff */
[----:B0-----:R-:W-:Y:S01]  /*3f630*/  IMAD.MOV.U32 R5, RZ, RZ, R0 ;  /* 0x000000ffff057224 */ /* 0x001fe200078e0000 */
[----:B------:R-:W-:Y:S02]  /*3f640*/  ISETP.LT.AND P4, PT, R69, UR12, !P2 ;  /* 0x0000000c45007c0c */ /* 0x000fe4000d781270 */
[----:B------:R-:W-:-:S02]  /*3f650*/  ISETP.LT.AND P2, PT, R70, UR13, !P2 ;  /* 0x0000000d46007c0c */ /* 0x000fc4000d741270 */
[----:B---3--:R-:W-:Y:S02]  /*3f660*/  PRMT R7, R65, 0x9910, RZ ;  /* 0x0000991041077816 */ /* 0x008fe400000000ff */
[----:B------:R-:W-:Y:S02]  /*3f670*/  F2FP.SATFINITE.E4M3.F32.PACK_AB_MERGE_C R67, R67, R66, RZ ;  /* 0x000000424343723e */ /* 0x000fe400048070ff */
[----:B------:R-:W-:Y:S02]  /*3f680*/  F2FP.SATFINITE.E4M3.F32.PACK_AB_MERGE_C R13, R71, R8, RZ ;  /* 0x00000008470d723e */ /* 0x000fe400048070ff */
[----:B------:R-:W-:Y:S02]  /*3f690*/  SHF.R.S32.HI R5, RZ, 0x8, R5 ;  /* 0x00000008ff057819 */ /* 0x000fe40000011405 */
[----:B-1----:R-:W-:Y:S02]  /*3f6a0*/  PRMT R9, R13, 0x9910, RZ ;  /* 0x000099100d097816 */ /* 0x002fe400000000ff */
[----:B------:R-:W-:-:S02]  /*3f6b0*/  SHF.R.S32.HI R7, RZ, 0x8, R7 ;  /* 0x00000008ff077819 */ /* 0x000fc40000011407 */
[----:B------:R-:W-:Y:S01]  /*3f6c0*/  PRMT R11, R67, 0x9910, RZ ;  /* 0x00009910430b7816 */ /* 0x000fe200000000ff */
[----:B------:R0:W-:Y:S01]  /*3f6d0*/  @P0 STG.E.U8 desc[UR24][R82.64], R65 ;  /* 0x0000004152000986 */ /* 0x0001e2000c101118 */
[----:B------:R-:W-:Y:S02]  /*3f6e0*/  SHF.R.S32.HI R9, RZ, 0x8, R9 ;  /* 0x00000008ff097819 */ /* 0x000fe40000011409 */
[----:B------:R-:W-:Y:S01]  /*3f6f0*/  SHF.R.S32.HI R11, RZ, 0x8, R11 ;  /* 0x00000008ff0b7819 */ /* 0x000fe2000001140b */
[----:B------:R0:W-:Y:S04]  /*3f700*/  @P5 STG.E.U8 desc[UR24][R80.64], R5 ;  /* 0x0000000550005986 */ /* 0x0001e8000c101118 */
[----:B------:R0:W-:Y:S04]  /*3f710*/  @P3 STG.E.U8 desc[UR24][R78.64], R7 ;  /* 0x000000074e003986 */ /* 0x0001e8000c101118 */
[----:B------:R0:W-:Y:S04]  /*3f720*/  @P6 STG.E.U8 desc[UR24][R76.64], R13 ;  /* 0x0000000d4c006986 */ /* 0x0001e8000c101118 */
[----:B------:R0:W-:Y:S04]  /*3f730*/  @P1 STG.E.U8 desc[UR24][R74.64], R67 ;  /* 0x000000434a001986 */ /* 0x0001e8000c101118 */
[----:B------:R0:W-:Y:S04]  /*3f740*/  @P4 STG.E.U8 desc[UR24][R72.64], R9 ;  /* 0x0000000948004986 */ /* 0x0001e8000c101118 */
[----:B------:R0:W-:Y:S01]  /*3f750*/  @P2 STG.E.U8 desc[UR24][R2.64], R11 ;  /* 0x0000000b02002986 */ /* 0x0001e2000c101118 */
[----:B------:R-:W-:Y:S06]  /*3f760*/  BAR.SYNC.DEFER_BLOCKING 0x0 ;  /* 0x0000000000007b1d */ /* 0x000fec0000010000 */
[----:B------:R-:W-:Y:S05]  /*3f770*/  BRA.U UP0, `(.L_x_13) ;  /* 0x0000000100a07547 */ /* 0x000fea000b800000 */
[----:B------:R-:W1:Y:S01]  /*3f780*/  S2UR UR5, SR_CgaCtaId ;  /* 0x00000000000579c3 */ /* 0x000e620000008800 */
[----:B------:R-:W-:Y:S01]  /*3f790*/  NOP ;  /* 0x0000000000007918 */ /* 0x000fe20000000000 */
[----:B------:R-:W-:Y:S01]  /*3f7a0*/  UMOV UR4, 0x50 ;  /* 0x0000005000047882 */ /* 0x000fe20000000000 */
[----:B------:R-:W-:Y:S02]  /*3f7b0*/  IMAD.U32 R0, RZ, RZ, UR8 ;  /* 0x00000008ff007e24 */ /* 0x000fe4000f8e00ff */
[----:B0-----:R-:W-:Y:S02]  /*3f7c0*/  IMAD.MOV.U32 R3, RZ, RZ, 0xffff ;  /* 0x0000ffffff037424 */ /* 0x001fe400078e00ff */
[----:B------:R-:W-:Y:S01]  /*3f7d0*/  IMAD.MOV.U32 R7, RZ, RZ, 0x1 ;  /* 0x00000001ff077424 */ /* 0x000fe200078e00ff */
[----:B------:R-:W-:-:S04]  /*3f7e0*/  LOP3.LUT R0, R0, 0xffff, RZ, 0xc0, !PT ;  /* 0x0000ffff00007812 */ /* 0x000fc800078ec0ff */
[----:B------:R-:W-:-:S05]  /*3f7f0*/  SHF.R.U32.HI R0, RZ, 0x5, R0 ;  /* 0x00000005ff007819 */ /* 0x000fca0000011600 */
[----:B------:R-:W-:Y:S01]  /*3f800*/  VIADD R2, R0, 0x10 ;  /* 0x0000001000027836 */ /* 0x000fe20000000000 */
[----:B------:R-:W-:Y:S01]  /*3f810*/  SHF.L.U32 R0, R3, R0, RZ ;  /* 0x0000000003007219 */ /* 0x000fe200000006ff */
[----:B-1----:R-:W-:-:S03]  /*3f820*/  ULEA UR6, UR5, UR4, 0x18 ;  /* 0x0000000405067291 */ /* 0x002fc6000f8ec0ff */
[----:B------:R-:W-:-:S04]  /*3f830*/  SHF.L.U32 R3, R7, R2, RZ ;  /* 0x0000000207037219 */ /* 0x000fc800000006ff */
[----:B------:R-:W-:Y:S02]  /*3f840*/  LOP3.LUT R0, R3, R0, RZ, 0xfc, !PT ;  /* 0x0000000003007212 */ /* 0x000fe400078efcff */
[----:B------:R-:W0:Y:S02]  /*3f850*/  LDS R5, [UR6] ;  /* 0x00000006ff057984 */ /* 0x000e240008000800 */
[C---:B------:R-:W-:Y:S02]  /*3f860*/  LOP3.LUT R2, R0.reuse, 0xffff, RZ, 0xc0, !PT ;  /* 0x0000ffff00027812 */ /* 0x040fe400078ec0ff */
[----:B0-----:R-:W-:-:S04]  /*3f870*/  LOP3.LUT R3, R0, 0xffff, R5, 0x80, !PT ;  /* 0x0000ffff00037812 */ /* 0x001fc800078e8005 */
[----:B------:R-:W-:-:S13]  /*3f880*/  ISETP.NE.AND P0, PT, R3, R2, PT ;  /* 0x000000020300720c */ /* 0x000fda0003f05270 */
[----:B------:R-:W-:Y:S05]  /*3f890*/  @P0 BRA `(.L_x_14) ;  /* 0x0000000000500947 */ /* 0x000fea0003800000 */
[----:B------:R-:W-:Y:S02]  /*3f8a0*/  SHF.R.U32.HI R5, RZ, 0x10, R5 ;  /* 0x00000010ff057819 */ /* 0x000fe40000011605 */
[----:B------:R-:W-:-:S04]  /*3f8b0*/  SHF.R.U32.HI R2, RZ, 0x10, R0 ;  /* 0x00000010ff027819 */ /* 0x000fc80000011600 */
[----:B------:R-:W-:-:S04]  /*3f8c0*/  LOP3.LUT R5, R5, R2, RZ, 0xc0, !PT ;  /* 0x0000000205057212 */ /* 0x000fc800078ec0ff */
[----:B------:R-:W-:-:S13]  /*3f8d0*/  ISETP.NE.AND P0, PT, R5, R2, PT ;  /* 0x000000020500720c */ /* 0x000fda0003f05270 */
[----:B------:R-:W-:Y:S05]  /*3f8e0*/  @P0 BRA `(.L_x_15) ;  /* 0x0000000000300947 */ /* 0x000fea0003800000 */
[----:B------:R-:W-:Y:S01]  /*3f8f0*/  R2UR UR4, R0 ;  /* 0x00000000000472ca */ /* 0x000fe200000e0000 */
[----:B------:R-:W-:Y:S01]  /*3f900*/  VOTEU.ANY UR5, UPT, PT ;  /* 0x0000000000057886 */ /* 0x000fe200038e0100 */
[----:B------:R-:W0:Y:S01]  /*3f910*/  S2R R0, SR_LANEID ;  /* 0x0000000000007919 */ /* 0x000e220000000000 */
[----:B------:R-:W-:-:S10]  /*3f920*/  UFLO.U32 UR5, UR5 ;  /* 0x00000005000572bd */ /* 0x000fd400080e0000 */
[----:B------:R-:W-:-:S06]  /*3f930*/  ULOP3.LUT UR4, URZ, UR4, URZ, 0x33, !UPT ;  /* 0x00000004ff047292 */ /* 0x000fcc000f8e33ff */
[----:B------:R-:W-:-:S04]  /*3f940*/  IMAD.U32 R2, RZ, RZ, UR4 ;  /* 0x00000004ff027e24 */ /* 0x000fc8000f8e00ff */
[----:B------:R-:W1:Y:S02]  /*3f950*/  REDUX UR7, R2 ;  /* 0x00000000020773c4 */ /* 0x000e640000000000 */
[----:B------:R2:W-:Y:S01]  /*3f960*/  UTCATOMSWS.AND URZ, UR4 ;  /* 0x0000000400ff79e3 */ /* 0x0005e20008000000 */
[----:B0-----:R-:W-:Y:S01]  /*3f970*/  ISETP.EQ.U32.AND P0, PT, R0, UR5, PT ;  /* 0x0000000500007c0c */ /* 0x001fe2000bf02070 */
[----:B-1----:R-:W-:-:S12]  /*3f980*/  IMAD.U32 R0, RZ, RZ, UR7 ;  /* 0x00000007ff007e24 */ /* 0x002fd8000f8e00ff */
[----:B------:R2:W-:Y:S01]  /*3f990*/  @P0 ATOMS.AND RZ, [UR6], R0 ;  /* 0x00000000ffff098c */ /* 0x0005e2000a800006 */
[----:B------:R-:W-:Y:S05]  /*3f9a0*/  BRA `(.L_x_13) ;  /* 0x0000000000147947 */ /* 0x000fea0003800000 */
.L_x_15:
[----:B------:R-:W-:-:S07]  /*3f9b0*/  MOV R2, 0x3f9d0 ;  /* 0x0003f9d000027802 */ /* 0x000fce0000000f00 */
[----:B------:R-:W-:Y:S05]  /*3f9c0*/  CALL.REL.NOINC `($__internal_0_$__cuda_sm10x_tcgen05_guardrail_trap_col_being_dealloced_not_returned_by_alloc) ;  /* 0x00000000002c7944 */ /* 0x000fea0003c00000 */
[----:B------:R-:W-:Y:S05]  /*3f9d0*/  BRA `(.L_x_13) ;  /* 0x0000000000087947 */ /* 0x000fea0003800000 */
.L_x_14:
[----:B------:R-:W-:-:S07]  /*3f9e0*/  MOV R2, 0x3fa00 ;  /* 0x0003fa0000027802 */ /* 0x000fce0000000f00 */
[----:B------:R-:W-:Y:S05]  /*3f9f0*/  CALL.REL.NOINC `($__internal_2_$__cuda_sm10x_tcgen05_guardrail_trap_unallocated_columns_being_dealloced) ;  /* 0x0000000000387944 */ /* 0x000fea0003c00000 */
.L_x_13:
[----:B------:R-:W-:Y:S01]  /*3fa00*/  NOP ;  /* 0x0000000000007918 */ /* 0x000fe20000000000 */
[----:B--2---:R-:W-:Y:S05]  /*3fa10*/  EXIT ;  /* 0x000000000000794d */ /* 0x004fea0003800000 */
.L_x_8:
[----:B------:R-:W0:Y:S02]  /*3fa20*/  SYNCS.PHASECHK.TRANS64.TRYWAIT P1, [UR11], R8 ;  /* 0x00000008ff0075a7 */ /* 0x000e24000802110b */
[----:B0-----:R-:W-:Y:S05]  /*3fa30*/  @!P1 BRA `(.L_x_8) ;  /* 0xfffffffc00f89947 */ /* 0x001fea000383ffff */
[----:B------:R-:W-:Y:S05]  /*3fa40*/  BRA `(.L_x_16) ;  /* 0xfffffdf000a87947 */ /* 0x000fea000383ffff */
.L_x_12:
[----:B------:R-:W1:Y:S02]  /*3fa50*/  SYNCS.PHASECHK.TRANS64.TRYWAIT P4, [UR11], R3 ;  /* 0x00000003ff0075a7 */ /* 0x000e64000808110b */
[----:B-1----:R-:W-:Y:S05]  /*3fa60*/  @!P4 BRA `(.L_x_12) ;  /* 0xfffffffc00f8c947 */ /* 0x002fea000383ffff */
[----:B------:R-:W-:Y:S05]  /*3fa70*/  BRA `(.L_x_11) ;  /* 0xfffffe7c00c47947 */ /* 0x000fea000383ffff */
        .weak           $__internal_0_$__cuda_sm10x_tcgen05_guardrail_trap_col_being_dealloced_not_returned_by_alloc
        .type           $__internal_0_$__cuda_sm10x_tcgen05_guardrail_trap_col_being_dealloced_not_returned_by_alloc,@function
        .size           $__internal_0_$__cuda_sm10x_tcgen05_guardrail_trap_col_being_dealloced_not_returned_by_alloc,($__internal_1_$__cuda_sm10x_tcgen05_guardrail_trap_phase_invalid_during_alloc - $__internal_0_$__cuda_sm10x_tcgen05_guardrail_trap_col_being_dealloced_not_returned_by_alloc)
$__internal_0_$__cuda_sm10x_tcgen05_guardrail_trap_col_being_dealloced_not_returned_by_alloc:
[----:B------:R-:W-:Y:S05]  /*3fa80*/  BPT.TRAP 0x1 ;  /* 0x000000040000795c */ /* 0x000fea0000300000 */
[----:B------:R-:W-:-:S04]  /*3fa90*/  IMAD.MOV.U32 R3, RZ, RZ, 0x0 ;  /* 0x00000000ff037424 */ /* 0x000fc800078e00ff */
[----:B------:R-:W-:Y:S05]  /*3faa0*/  RET.REL.NODEC R2 `(matmul_kernel) ;  /* 0xfffffc0402547950 */ /* 0x000fea0003c3ffff */
        .weak           $__internal_1_$__cuda_sm10x_tcgen05_guardrail_trap_phase_invalid_during_alloc
        .type           $__internal_1_$__cuda_sm10x_tcgen05_guardrail_trap_phase_invalid_during_alloc,@function
        .size           $__internal_1_$__cuda_sm10x_tcgen05_guardrail_trap_phase_invalid_during_alloc,($__internal_2_$__cuda_sm10x_tcgen05_guardrail_trap_unallocated_columns_being_dealloced - $__internal_1_$__cuda_sm10x_tcgen05_guardrail_trap_phase_invalid_during_alloc)
$__internal_1_$__cuda_sm10x_tcgen05_guardrail_trap_phase_invalid_during_alloc:
[----:B------:R-:W-:Y:S05]  /*3fab0*/  BPT.TRAP 0x1 ;  /* 0x000000040000795c */ /* 0x000fea0000300000 */
[----:B------:R-:W-:-:S04]  /*3fac0*/  IMAD.MOV.U32 R3, RZ, RZ, 0x0 ;  /* 0x00000000ff037424 */ /* 0x000fc800078e00ff */
[----:B------:R-:W-:Y:S05]  /*3fad0*/  RET.REL.NODEC R2 `(matmul_kernel) ;  /* 0xfffffc0402487950 */ /* 0x000fea0003c3ffff */
        .weak           $__internal_2_$__cuda_sm10x_tcgen05_guardrail_trap_unallocated_columns_being_dealloced
        .type           $__internal_2_$__cuda_sm10x_tcgen05_guardrail_trap_unallocated_columns_being_dealloced,@function
        .size           $__internal_2_$__cuda_sm10x_tcgen05_guardrail_trap_unallocated_columns_being_dealloced,(.L_x_20 - $__internal_2_$__cuda_sm10x_tcgen05_guardrail_trap_unallocated_columns_being_dealloced)
$__internal_2_$__cuda_sm10x_tcgen05_guardrail_trap_unallocated_columns_being_dealloced:
[----:B------:R-:W-:Y:S05]  /*3fae0*/  BPT.TRAP 0x1 ;  /* 0x000000040000795c */ /* 0x000fea0000300000 */
[----:B------:R-:W-:-:S04]  /*3faf0*/  IMAD.MOV.U32 R3, RZ, RZ, 0x0 ;  /* 0x00000000ff037424 */ /* 0x000fc800078e00ff */
[----:B------:R-:W-:Y:S05]  /*3fb00*/  RET.REL.NODEC R2 `(matmul_kernel) ;  /* 0xfffffc04023c7950 */ /* 0x000fea0003c3ffff */
.L_x_17:
[----:B------:R-:W-:-:S00]  /*3fb10*/  BRA `(.L_x_17) ;  /* 0xfffffffc00fc7947 */ /* 0x000fc0000383ffff */
[----:B------:R-:W-:-:S00]  /*3fb20*/  NOP ;  /* 0x0000000000007918 */ /* 0x000fc00000000000 */
        /* <DEDUP_REMOVED lines=13> */
.L_x_20:


//--------------------- .nv.shared.matmul_kernel  --------------------------
	.section	.nv.shared.matmul_kernel,"aw",@nobits
	.sectionflags	@""
	.align	16
	.zero		1024


//--------------------- .nv.shared.reserved.0     --------------------------
	.section	.nv.shared.reserved.0,"aw",@nobits
	.align	8
	.weak		__nv_reservedSMEM_offset_0_alias
	.size		__nv_reservedSMEM_offset_0_alias, 0, 64
	.other		__nv_reservedSMEM_offset_0_alias,@"STO_CUDA_RESERVED_SHARED STV_DEFAULT"
__nv_reservedSMEM_offset_0_alias:
	.zero		0
.nv.shared.reserved.0:
	.zero		64
	.weak		__nv_reservedSMEM_allocation_phase
	.type		__nv_reservedSMEM_allocation_phase,@object
	.size		__nv_reservedSMEM_allocation_phase,(.L_0 - __nv_reservedSMEM_allocation_phase)
__nv_reservedSMEM_allocation_phase:
	.zero		1
.L_0:
	.zero		7
	.weak		__nv_reservedSMEM_devtool_atexit_pc
	.type		__nv_reservedSMEM_devtool_atexit_pc,@object
	.size		__nv_reservedSMEM_devtool_atexit_pc,(__nv_reservedSMEM_allocation_mask - __nv_reservedSMEM_devtool_atexit_pc)
__nv_reservedSMEM_devtool_atexit_pc:
	.zero		8
	.weak		__nv_reservedSMEM_allocation_mask
	.type		__nv_reservedSMEM_allocation_mask,@object
	.size		__nv_reservedSMEM_allocation_mask,(.L_2 - __nv_reservedSMEM_allocation_mask)
__nv_reservedSMEM_allocation_mask:
	.zero		4
.L_2:


//--------------------- .nv.constant0.matmul_kernel --------------------------
	.section	.nv.constant0.matmul_kernel,"a",@progbits
	.sectionflags	@""
	.align	4
.nv.constant0.matmul_kernel:
	.zero		976


//--------------------- SYMBOLS --------------------------

	.type		.nv.reservedSmem.offset0,@object
	.size		.nv.reservedSmem.offset0,0x4
	.type		.nv.reservedSmem.cap,@object
	.size		.nv.reservedSmem.cap,0x4
